def matmul_kernel(
    a_ptr,
    b_ptr,
    c_ptr,
    M,
    N,
    K,
    stride_am,
    stride_ak,
    stride_bk,
    stride_bn,
    stride_cm,
    stride_cn,
    BLOCK_M: tl.constexpr,
    BLOCK_N: tl.constexpr,
    BLOCK_K: tl.constexpr,
    GROUP_M: tl.constexpr,
):
    pid = tl.program_id(axis=0)
    num_pid_m = tl.cdiv(M, BLOCK_M)
    num_pid_n = tl.cdiv(N, BLOCK_N)
    num_pid_in_group = GROUP_M * num_pid_n
    group_id = pid // num_pid_in_group
    first_pid_m = group_id * GROUP_M
    group_size_m = min(num_pid_m - first_pid_m, GROUP_M)
    pid_m = first_pid_m + ((pid % num_pid_in_group) % group_size_m)
    pid_n = (pid % num_pid_in_group) // group_size_m

    offs_am = (pid_m * BLOCK_M + tl.arange(0, BLOCK_M)) % M
    offs_bn = (pid_n * BLOCK_N + tl.arange(0, BLOCK_N)) % N
    offs_k = tl.arange(0, BLOCK_K)
    a_ptrs = a_ptr + offs_am[:, None] * stride_am + offs_k[None, :] * stride_ak
    b_ptrs = b_ptr + offs_k[:, None] * stride_bk + offs_bn[None, :] * stride_bn

    acc = tl.zeros((BLOCK_M, BLOCK_N), dtype=tl.float32)
    for kk in range(0, tl.cdiv(K, BLOCK_K)):
        a = tl.load(a_ptrs, mask=offs_k[None, :] < K - kk * BLOCK_K, other=0.0)
        b = tl.load(b_ptrs, mask=offs_k[:, None] < K - kk * BLOCK_K, other=0.0)
        acc = tl.dot(a, b, acc)
        a_ptrs += BLOCK_K * stride_ak
        b_ptrs += BLOCK_K * stride_bk

    c = acc.to(c_ptr.dtype.element_ty)
    offs_cm = pid_m * BLOCK_M + tl.arange(0, BLOCK_M)
    offs_cn = pid_n * BLOCK_N + tl.arange(0, BLOCK_N)
    c_ptrs = c_ptr + offs_cm[:, None] * stride_cm + offs_cn[None, :] * stride_cn
    mask = (offs_cm[:, None] < M) & (offs_cn[None, :] < N)
    tl.store(c_ptrs, c, mask=mask)

# config = {"BLOCK_K": 128, "BLOCK_M": 512, "BLOCK_N": 128, "GROUP_M": 8, "arch": "sm_100", "dtype": "fp8e4m3", "num_ctas": 1, "num_stages": 3, "num_warps": 4}
# arch = sm_100


// ===== COMPILED SASS (sm_100a) =====

	.target	sm_100a

	.elftype	@"ET_EXEC"


//--------------------- .note.nv.tkinfo           --------------------------
	.section	.note.nv.tkinfo,"",@"SHT_NOTE"
	.sectionflags	@"SHF_NOTE_NV_TKINFO"
	.tkinfo
        /*0018*/ 	.word	0x00000081
        /*0030*/ 	.string	""
        /*0030*/ 	.string	"ptxas-blackwell"
        /*0030*/ 	.string	"Cuda compilation tools, release 12.9, V12.9.86"
        /*0030*/ 	.string	"Build cuda_12.9.r12.9/compiler.36037853_0"
        /*0030*/ 	.string	"-v  -suppress-debug-info  -lineinfo  -arch sm_100a "



//--------------------- .note.nv.cuver            --------------------------
	.section	.note.nv.cuver,"",@"SHT_NOTE"
	.sectionflags	@"SHF_NOTE_NV_CUVER"
        /*0018*/ 	.short	0x0001
        /*001a*/ 	.short	0x0064
        /*001c*/ 	.short	0x0001
        /*001e*/ 	.short	0x0000
        /*0020*/ 	.short	0x0001
        /*0022*/ 	.short	0x0000


//--------------------- .nv.info                  --------------------------
	.section	.nv.info,"",@"SHT_CUDA_INFO"
	.align	4


	//----- nvinfo : EIATTR_REGCOUNT
	.align		4
        /*0000*/ 	.byte	0x04, 0x2f
        /*0002*/ 	.short	(.L_4 - .L_3)
	.align		4
.L_3:
        /*0004*/ 	.word	index@(matmul_kernel)
        /*0008*/ 	.word	0x00000060


	//----- nvinfo : EIATTR_FRAME_SIZE
	.align		4
.L_4:
        /*000c*/ 	.byte	0x04, 0x11
        /*000e*/ 	.short	(.L_6 - .L_5)
	.align		4
.L_5:
        /*0010*/ 	.word	index@($__internal_2_$__cuda_sm10x_tcgen05_guardrail_trap_unallocated_columns_being_dealloced)
        /*0014*/ 	.word	0x00002700


	//----- nvinfo : EIATTR_FRAME_SIZE
	.align		4
.L_6:
        /*0018*/ 	.byte	0x04, 0x11
        /*001a*/ 	.short	(.L_8 - .L_7)
	.align		4
.L_7:
        /*001c*/ 	.word	index@($__internal_1_$__cuda_sm10x_tcgen05_guardrail_trap_phase_invalid_during_alloc)
        /*0020*/ 	.word	0x00002700


	//----- nvinfo : EIATTR_FRAME_SIZE
	.align		4
.L_8:
        /*0024*/ 	.byte	0x04, 0x11
        /*0026*/ 	.short	(.L_10 - .L_9)
	.align		4
.L_9:
        /*0028*/ 	.word	index@($__internal_0_$__cuda_sm10x_tcgen05_guardrail_trap_col_being_dealloced_not_returned_by_alloc)
        /*002c*/ 	.word	0x00002700


	//----- nvinfo : EIATTR_FRAME_SIZE
	.align		4
.L_10:
        /*0030*/ 	.byte	0x04, 0x11
        /*0032*/ 	.short	(.L_12 - .L_11)
	.align		4
.L_11:
        /*0034*/ 	.word	index@(matmul_kernel)
        /*0038*/ 	.word	0x00002700


	//----- nvinfo : EIATTR_MIN_STACK_SIZE
	.align		4
.L_12:
        /*003c*/ 	.byte	0x04, 0x12
        /*003e*/ 	.short	(.L_14 - .L_13)
	.align		4
.L_13:
        /*0040*/ 	.word	index@(matmul_kernel)
        /*0044*/ 	.word	0x00002700
.L_14:


//--------------------- .nv.info.matmul_kernel    --------------------------
	.section	.nv.info.matmul_kernel,"",@"SHT_CUDA_INFO"
	.sectionflags	@""
	.align	4


	//----- nvinfo : EIATTR_CUDA_API_VERSION
	.align		4
        /*0000*/ 	.byte	0x04, 0x37
        /*0002*/ 	.short	(.L_16 - .L_15)
.L_15:
        /*0004*/ 	.word	0x00000081


	//----- nvinfo : EIATTR_KPARAM_INFO
	.align		4
.L_16:
        /*0008*/ 	.byte	0x04, 0x17
        /*000a*/ 	.short	(.L_18 - .L_17)
.L_17:
        /*000c*/ 	.word	0x00000000
        /*0010*/ 	.short	0x000d
        /*0012*/ 	.short	0x0048
        /*0014*/ 	.byte	0x00, 0xf4, 0x21, 0x00


	//----- nvinfo : EIATTR_KPARAM_INFO
	.align		4
.L_18:
        /*0018*/ 	.byte	0x04, 0x17
        /*001a*/ 	.short	(.L_20 - .L_19)
.L_19:
        /*001c*/ 	.word	0x00000000
        /*0020*/ 	.short	0x000c
        /*0022*/ 	.short	0x0040
        /*0024*/ 	.byte	0x00, 0xf4, 0x21, 0x00


	//----- nvinfo : EIATTR_KPARAM_INFO
	.align		4
.L_20:
        /*0028*/ 	.byte	0x04, 0x17
        /*002a*/ 	.short	(.L_22 - .L_21)
.L_21:
        /*002c*/ 	.word	0x00000000
        /*0030*/ 	.short	0x000b
        /*0032*/ 	.short	0x0038
        /*0034*/ 	.byte	0x00, 0xf0, 0x11, 0x00


	//----- nvinfo : EIATTR_KPARAM_INFO
	.align		4
.L_22:
        /*0038*/ 	.byte	0x04, 0x17
        /*003a*/ 	.short	(.L_24 - .L_23)
.L_23:
        /*003c*/ 	.word	0x00000000
        /*0040*/ 	.short	0x000a
        /*0042*/ 	.short	0x0034
        /*0044*/ 	.byte	0x00, 0xf0, 0x11, 0x00


	//----- nvinfo : EIATTR_KPARAM_INFO
	.align		4
.L_24:
        /*0048*/ 	.byte	0x04, 0x17
        /*004a*/ 	.short	(.L_26 - .L_25)
.L_25:
        /*004c*/ 	.word	0x00000000
        /*0050*/ 	.short	0x0009
        /*0052*/ 	.short	0x0030
        /*0054*/ 	.byte	0x00, 0xf0, 0x11, 0x00


	//----- nvinfo : EIATTR_KPARAM_INFO
	.align		4
.L_26:
        /*0058*/ 	.byte	0x04, 0x17
        /*005a*/ 	.short	(.L_28 - .L_27)
.L_27:
        /*005c*/ 	.word	0x00000000
        /*0060*/ 	.short	0x0008
        /*0062*/ 	.short	0x002c
        /*0064*/ 	.byte	0x00, 0xf0, 0x11, 0x00


	//----- nvinfo : EIATTR_KPARAM_INFO
	.align		4
.L_28:
        /*0068*/ 	.byte	0x04, 0x17
        /*006a*/ 	.short	(.L_30 - .L_29)
.L_29:
        /*006c*/ 	.word	0x00000000
        /*0070*/ 	.short	0x0007
        /*0072*/ 	.short	0x0028
        /*0074*/ 	.byte	0x00, 0xf0, 0x11, 0x00


	//----- nvinfo : EIATTR_KPARAM_INFO
	.align		4
.L_30:
        /*0078*/ 	.byte	0x04, 0x17
        /*007a*/ 	.short	(.L_32 - .L_31)
.L_31:
        /*007c*/ 	.word	0x00000000
        /*0080*/ 	.short	0x0006
        /*0082*/ 	.short	0x0024
        /*0084*/ 	.byte	0x00, 0xf0, 0x11, 0x00


	//----- nvinfo : EIATTR_KPARAM_INFO
	.align		4
.L_32:
        /*0088*/ 	.byte	0x04, 0x17
        /*008a*/ 	.short	(.L_34 - .L_33)
.L_33:
        /*008c*/ 	.word	0x00000000
        /*0090*/ 	.short	0x0005
        /*0092*/ 	.short	0x0020
        /*0094*/ 	.byte	0x00, 0xf0, 0x11, 0x00


	//----- nvinfo : EIATTR_KPARAM_INFO
	.align		4
.L_34:
        /*0098*/ 	.byte	0x04, 0x17
        /*009a*/ 	.short	(.L_36 - .L_35)
.L_35:
        /*009c*/ 	.word	0x00000000
        /*00a0*/ 	.short	0x0004
        /*00a2*/ 	.short	0x001c
        /*00a4*/ 	.byte	0x00, 0xf0, 0x11, 0x00


	//----- nvinfo : EIATTR_KPARAM_INFO
	.align		4
.L_36:
        /*00a8*/ 	.byte	0x04, 0x17
        /*00aa*/ 	.short	(.L_38 - .L_37)
.L_37:
        /*00ac*/ 	.word	0x00000000
        /*00b0*/ 	.short	0x0003
        /*00b2*/ 	.short	0x0018
        /*00b4*/ 	.byte	0x00, 0xf0, 0x11, 0x00


	//----- nvinfo : EIATTR_KPARAM_INFO
	.align		4
.L_38:
        /*00b8*/ 	.byte	0x04, 0x17
        /*00ba*/ 	.short	(.L_40 - .L_39)
.L_39:
        /*00bc*/ 	.word	0x00000000
        /*00c0*/ 	.short	0x0002
        /*00c2*/ 	.short	0x0010
        /*00c4*/ 	.byte	0x00, 0xf4, 0x21, 0x00


	//----- nvinfo : EIATTR_KPARAM_INFO
	.align		4
.L_40:
        /*00c8*/ 	.byte	0x04, 0x17
        /*00ca*/ 	.short	(.L_42 - .L_41)
.L_41:
        /*00cc*/ 	.word	0x00000000
        /*00d0*/ 	.short	0x0001
        /*00d2*/ 	.short	0x0008
        /*00d4*/ 	.byte	0x00, 0xf4, 0x21, 0x00


	//----- nvinfo : EIATTR_KPARAM_INFO
	.align		4
.L_42:
        /*00d8*/ 	.byte	0x04, 0x17
        /*00da*/ 	.short	(.L_44 - .L_43)
.L_43:
        /*00dc*/ 	.word	0x00000000
        /*00e0*/ 	.short	0x0000
        /*00e2*/ 	.short	0x0000
        /*00e4*/ 	.byte	0x00, 0xf4, 0x21, 0x00


	//----- nvinfo : EIATTR_AT_ENTRY_FRAGMENTS
	.align		4
.L_44:
        /*00e8*/ 	.byte	0x04, 0x4f
        /*00ea*/ 	.short	(.L_46 - .L_45)


	//   ....[0]....
.L_45:
        /*00ec*/ 	.word	0x00000004


	//----- nvinfo : EIATTR_RESERVED_SMEM_USED
	.align		4
.L_46:
        /*00f0*/ 	.byte	0x01, 0x41
	.zero		2


	//----- nvinfo : EIATTR_SPARSE_MMA_MASK
	.align		4
        /*00f4*/ 	.byte	0x03, 0x50
        /*00f6*/ 	.short	0x0000


	//----- nvinfo : EIATTR_TCGEN05_1CTA_USED
	.align		4
        /*00f8*/ 	.byte	0x01, 0x51
	.zero		2


	//----- nvinfo : EIATTR_MAXREG_COUNT
	.align		4
        /*00fc*/ 	.byte	0x03, 0x1b
        /*00fe*/ 	.short	0x00ff


	//----- nvinfo : EIATTR_NUM_BARRIERS
	.align		4
        /*0100*/ 	.byte	0x02, 0x4c
        /*0102*/ 	.byte	0x01
	.zero		1


	//----- nvinfo : EIATTR_ANNOTATIONS
	.align		4
        /*0104*/ 	.byte	0x04, 0x55
        /*0106*/ 	.short	(.L_48 - .L_47)


	//   ....[0]....
.L_47:
        /*0108*/ 	.word	0x00000001
        /*010c*/ 	.byte	0x30, 0x09, 0x00, 0x00, 0x01, 0x00, 0x00, 0x00, 0x70, 0x09, 0x00, 0x00, 0x01, 0x00, 0x00, 0x00
        /* <DEDUP_REMOVED lines=1586> */
        /*643c*/ 	.byte	0x90, 0xcc, 0x01, 0x00, 0x01, 0x00, 0x00, 0x00, 0x00, 0xcd, 0x01, 0x00


	//----- nvinfo : EIATTR_INT_WARP_WIDE_INSTR_OFFSETS
	.align		4
.L_48:
        /*6448*/ 	.byte	0x04, 0x31
        /*644a*/ 	.short	(.L_50 - .L_49)


	//   ....[0]....
.L_49:
        /*644c*/ 	.word	0x00003af0


	//   ....[1]....
        /*6450*/ 	.word	0x00003b00


	//   ....[2]....
        /*6454*/ 	.word	0x0000f790


	//   ....[3]....
        /*6458*/ 	.word	0x0006cef0


	//   ....[4]....
        /*645c*/ 	.word	0x0006cf40


	//----- nvinfo : EIATTR_COOP_GROUP_MASK_REGIDS
	.align		4
.L_50:
        /*6460*/ 	.byte	0x04, 0x29
        /*6462*/ 	.short	(.L_52 - .L_51)


	//   ....[0]....
.L_51:
        /*6464*/ 	.word	0xffffffff


	//   ....[1]....
        /*6468*/ 	.word	0xffffffff


	//   ....[2]....
        /*646c*/ 	.word	0xffffffff


	//   ....[3]....
        /*6470*/ 	.word	0xffffffff


	//----- nvinfo : EIATTR_COOP_GROUP_INSTR_OFFSETS
	.align		4
.L_52:
        /*6474*/ 	.byte	0x04, 0x28
        /*6476*/ 	.short	(.L_54 - .L_53)


	//   ....[0]....
.L_53:
        /*6478*/ 	.word	0x00000070


	//   ....[1]....
        /*647c*/ 	.word	0x00000330


	//   ....[2]....
        /*6480*/ 	.word	0x0006cd80


	//   ....[3]....
        /*6484*/ 	.word	0x0006cff0


	//----- nvinfo : EIATTR_VRC_CTA_INIT_COUNT
	.align		4
.L_54:
        /*6488*/ 	.byte	0x02, 0x4a
        /*648a*/ 	.byte	0x80
	.zero		1


	//----- nvinfo : EIATTR_MBARRIER_INSTR_OFFSETS
	.align		4
        /*648c*/ 	.byte	0x04, 0x39
        /*648e*/ 	.short	(.L_56 - .L_55)


	//   ....[0]....
.L_55:
        /*6490*/ 	.word	0x00003cb0
        /*6494*/ 	.word	0x000000ff
        /*6498*/ 	.word	0x00000000
        /*649c*/ 	.short	0x0100
        /*649e*/ 	.byte	0x06
	.zero		1


	//   ....[1]....
        /*64a0*/ 	.word	0x0000f810
        /*64a4*/ 	.word	0x000000ff
        /*64a8*/ 	.word	0x00028008
        /*64ac*/ 	.short	0x0100
        /*64ae*/ 	.byte	0x04
	.zero		1


	//   ....[2]....
        /*64b0*/ 	.word	0x0003d5b0
        /*64b4*/ 	.word	0x000000ff
        /*64b8*/ 	.word	0x00000000
        /*64bc*/ 	.short	0x010a
        /*64be*/ 	.byte	0x06
	.zero		1


	//   ....[3]....
        /*64c0*/ 	.word	0x000582c0
        /*64c4*/ 	.word	0x000000ff
        /*64c8*/ 	.word	0x00000000
        /*64cc*/ 	.short	0x010a
        /*64ce*/ 	.byte	0x06
	.zero		1


	//   ....[4]....
        /*64d0*/ 	.word	0x00058430
        /*64d4*/ 	.word	0x000000ff
        /*64d8*/ 	.word	0x00028000
        /*64dc*/ 	.short	0x0108
        /*64de*/ 	.byte	0x04
	.zero		1


	//   ....[5]....
        /*64e0*/ 	.word	0x00058480
        /*64e4*/ 	.word	0x000000ff
        /*64e8*/ 	.word	0x00028008
        /*64ec*/ 	.short	0x0108
        /*64ee*/ 	.byte	0x04
	.zero		1


	//   ....[6]....
        /*64f0*/ 	.word	0x0006d010
        /*64f4*/ 	.word	0x000000ff
        /*64f8*/ 	.word	0x00000000
        /*64fc*/ 	.short	0x010a
        /*64fe*/ 	.byte	0x06
	.zero		1


	//   ....[7]....
        /*6500*/ 	.word	0x0006d040
        /*6504*/ 	.word	0x000000ff
        /*6508*/ 	.word	0x00000000
        /*650c*/ 	.short	0x010a
        /*650e*/ 	.byte	0x06
	.zero		1


	//----- nvinfo : EIATTR_NUM_MBARRIERS
	.align		4
.L_56:
        /*6510*/ 	.byte	0x03, 0x38
        /*6512*/ 	.short	0x0002


	//----- nvinfo : EIATTR_EXIT_INSTR_OFFSETS
	.align		4
        /*6514*/ 	.byte	0x04, 0x1c
        /*6516*/ 	.short	(.L_58 - .L_57)


	//   ....[0]....
.L_57:
        /*6518*/ 	.word	0x0006d000


	//----- nvinfo : EIATTR_REQNTID
	.align		4
.L_58:
        /*651c*/ 	.byte	0x04, 0x10
        /*651e*/ 	.short	(.L_60 - .L_59)
.L_59:
        /*6520*/ 	.word	0x00000080
        /*6524*/ 	.word	0x00000001
        /*6528*/ 	.word	0x00000001


	//----- nvinfo : EIATTR_CRS_STACK_SIZE
	.align		4
.L_60:
        /*652c*/ 	.byte	0x04, 0x1e
        /*652e*/ 	.short	(.L_62 - .L_61)
.L_61:
        /*6530*/ 	.word	0x00000000


	//----- nvinfo : EIATTR_CBANK_PARAM_SIZE
	.align		4
.L_62:
        /*6534*/ 	.byte	0x03, 0x19
        /*6536*/ 	.short	0x0050


	//----- nvinfo : EIATTR_PARAM_CBANK
	.align		4
        /*6538*/ 	.byte	0x04, 0x0a
        /*653a*/ 	.short	(.L_64 - .L_63)
	.align		4
.L_63:
        /*653c*/ 	.word	index@(.nv.constant0.matmul_kernel)
        /*6540*/ 	.short	0x0380
        /*6542*/ 	.short	0x0050


	//----- nvinfo : EIATTR_SW_WAR
	.align		4
.L_64:
        /*6544*/ 	.byte	0x04, 0x36
        /*6546*/ 	.short	(.L_66 - .L_65)
.L_65:
        /*6548*/ 	.word	0x00000008
.L_66:


//--------------------- .nv.compat                --------------------------
	.section	.nv.compat,"",@"SHT_CUDA_COMPAT_INFO"
	.align	4
        /*0000*/ 	.byte	0x02, 0x02, 0x02, 0x00, 0x02, 0x05, 0x05, 0x00, 0x02, 0x03, 0x00, 0x00, 0x02, 0x06, 0x01, 0x00


//--------------------- .nv.callgraph             --------------------------
	.section	.nv.callgraph,"",@"SHT_CUDA_CALLGRAPH"
	.align	4
	.sectionentsize	8
	.align		4
        /*0000*/ 	.word	0x00000000
	.align		4
        /*0004*/ 	.word	0xffffffff
	.align		4
        /*0008*/ 	.word	0x00000000
	.align		4
        /*000c*/ 	.word	0xfffffffe
	.align		4
        /*0010*/ 	.word	0x00000000
	.align		4
        /*0014*/ 	.word	0xfffffffd
	.align		4
        /*0018*/ 	.word	0x00000000
	.align		4
        /*001c*/ 	.word	0xfffffffc


//--------------------- .text.matmul_kernel       --------------------------
	.section	.text.matmul_kernel,"ax",@progbits
	.align	128
        .global         matmul_kernel
        .type           matmul_kernel,@function
        .size           matmul_kernel,(.L_x_20 - matmul_kernel)
        .other          matmul_kernel,@"STO_CUDA_ENTRY STV_DEFAULT"
matmul_kernel:
.text.matmul_kernel:
[----:B------:R-:W0:Y:S01]  /*0000*/  LDC R1, c[0x0][0x37c] ;  /* 0x0000df00ff017b82 */ /* 0x000e220000000800 */
[----:B------:R-:W1:Y:S01]  /*0010*/  S2R R14, SR_TID.X ;  /* 0x00000000000e7919 */ /* 0x000e620000002100 */
[----:B0-----:R-:W-:Y:S01]  /*0020*/  VIADD R1, R1, 0xffffd900 ;  /* 0xffffd90001017836 */ /* 0x001fe20000000000 */
[----:B-1----:R-:W-:-:S13]  /*0030*/  ISETP.GE.U32.AND P0, PT, R14, 0x20, PT ;  /* 0x000000200e00780c */ /* 0x002fda0003f06070 */
[----:B------:R-:W-:Y:S02]  /*0040*/  VOTEU.ANY UP0, P0 ;  /* 0x0000000000ff7886 */ /* 0x000fe40000000100 */
[----:B------:R-:W-:Y:S05]  /*0050*/  BRA.U UP0, `(.L_x_0) ;  /* 0x0000000100b87547 */ /* 0x000fea000b800000 */
[----:B------:R-:W0:Y:S01]  /*0060*/  S2UR UR6, SR_CgaCtaId ;  /* 0x00000000000679c3 */ /* 0x000e220000008800 */
[----:B------:R-:W-:Y:S01]  /*0070*/  NOP ;  /* 0x0000000000007918 */ /* 0x000fe20000000000 */
[----:B------:R-:W-:Y:S02]  /*0080*/  UMOV UR4, 0x40 ;  /* 0x0000004000047882 */ /* 0x000fe40000000000 */
[----:B0-----:R-:W-:-:S09]  /*0090*/  ULEA UR4, UR6, UR4, 0x18 ;  /* 0x0000000406047291 */ /* 0x001fd2000f8ec0ff */
[----:B------:R-:W0:Y:S01]  /*00a0*/  LDS.U8 R0, [UR4] ;  /* 0x00000004ff007984 */ /* 0x000e220008000000 */
[----:B------:R-:W-:Y:S02]  /*00b0*/  UMOV UR4, 0x400 ;  /* 0x0000040000047882 */ /* 0x000fe40000000000 */
[----:B------:R-:W-:Y:S01]  /*00c0*/  ULEA UR4, UR6, UR4, 0x18 ;  /* 0x0000000406047291 */ /* 0x000fe2000f8ec0ff */
[----:B0-----:R-:W-:-:S13]  /*00d0*/  ISETP.NE.AND P0, PT, R0, RZ, PT ;  /* 0x000000ff0000720c */ /* 0x001fda0003f05270 */
[----:B------:R-:W-:Y:S05]  /*00e0*/  @P0 BRA `(.L_x_1) ;  /* 0x00000000007c0947 */ /* 0x000fea0003800000 */
[----:B------:R-:W-:-:S13]  /*00f0*/  ELECT P0, URZ, PT ;  /* 0x0000000000ff782f */ /* 0x000fda0003800000 */
[----:B------:R-:W-:Y:S05]  /*0100*/  @!P0 BRA `(.L_x_2) ;  /* 0x0000000000848947 */ /* 0x000fea0003800000 */
[----:B------:R-:W-:Y:S01]  /*0110*/  UMOV UR5, 0x10 ;  /* 0x0000001000057882 */ /* 0x000fe20000000000 */
[----:B------:R-:W-:Y:S02]  /*0120*/  IMAD.MOV.U32 R4, RZ, RZ, 0x1 ;  /* 0x00000001ff047424 */ /* 0x000fe400078e00ff */
[----:B------:R-:W-:Y:S02]  /*0130*/  IMAD.MOV.U32 R5, RZ, RZ, 0xffff ;  /* 0x0000ffffff057424 */ /* 0x000fe400078e00ff */
[----:B------:R-:W-:Y:S04]  /*0140*/  DEPBAR.LE SB0, 0x36 ;  /* 0x00008d800000791a */ /* 0x000fe80000000000 */
[----:B------:R-:W0:Y:S02]  /*0150*/  UTCATOMSWS.FIND_AND_SET.ALIGN UP1, UR5, UR5 ;  /* 0x00000005000575e3 */ /* 0x000e240008020800 */
[----:B0-----:R-:W-:-:S04]  /*0160*/  PLOP3.LUT P0, PT, PT, PT, UP1, 0x80, 0x8 ;  /* 0x000000000008781c */ /* 0x001fc80003f0f018 */
[----:B------:R-:W-:-:S04]  /*0170*/  SEL R0, RZ, 0xffffffff, !P0 ;  /* 0xffffffffff007807 */ /* 0x000fc80004000000 */
[----:B------:R-:W-:Y:S01]  /*0180*/  ISETP.NE.AND P0, PT, R0, RZ, PT ;  /* 0x000000ff0000720c */ /* 0x000fe20003f05270 */
[----:B------:R-:W-:-:S12]  /*0190*/  IMAD.U32 R0, RZ, RZ, UR5 ;  /* 0x00000005ff007e24 */ /* 0x000fd8000f8e00ff */
[----:B------:R-:W-:Y:S05]  /*01a0*/  @P0 BRA `(.L_x_3) ;  /* 0x0000000000240947 */ /* 0x000fea0003800000 */
.L_x_4:
[----:B------:R-:W-:Y:S05]  /*01b0*/  NANOSLEEP 0x64 ;  /* 0x000000640000795d */ /* 0x000fea0003800000 */
[----:B------:R-:W-:-:S05]  /*01c0*/  UMOV UR5, 0x10 ;  /* 0x0000001000057882 */ /* 0x000fca0000000000 */
[----:B------:R-:W-:Y:S04]  /*01d0*/  DEPBAR.LE SB0, 0x36 ;  /* 0x00008d800000791a */ /* 0x000fe80000000000 */
[----:B------:R-:W0:Y:S02]  /*01e0*/  UTCATOMSWS.FIND_AND_SET.ALIGN UP1, UR5, UR5 ;  /* 0x00000005000575e3 */ /* 0x000e240008020800 */
[----:B0-----:R-:W-:-:S04]  /*01f0*/  PLOP3.LUT P0, PT, PT, PT, UP1, 0x80, 0x8 ;  /* 0x000000000008781c */ /* 0x001fc80003f0f018 */
[----:B------:R-:W-:-:S04]  /*0200*/  SEL R0, RZ, 0xffffffff, !P0 ;  /* 0xffffffffff007807 */ /* 0x000fc80004000000 */
[----:B------:R-:W-:Y:S01]  /*0210*/  ISETP.NE.AND P0, PT, R0, RZ, PT ;  /* 0x000000ff0000720c */ /* 0x000fe20003f05270 */
[----:B------:R-:W-:-:S12]  /*0220*/  IMAD.U32 R0, RZ, RZ, UR5 ;  /* 0x00000005ff007e24 */ /* 0x000fd8000f8e00ff */
[----:B------:R-:W-:Y:S05]  /*0230*/  @!P0 BRA `(.L_x_4) ;  /* 0xfffffffc00dc8947 */ /* 0x000fea000383ffff */
.L_x_3:
[C---:B------:R-:W-:Y:S01]  /*0240*/  VIADD R3, R0.reuse, 0x10 ;  /* 0x0000001000037836 */ /* 0x040fe20000000000 */
[----:B------:R-:W-:Y:S01]  /*0250*/  UMOV UR5, 0x50 ;  /* 0x0000005000057882 */ /* 0x000fe20000000000 */
[----:B------:R-:W-:Y:S01]  /*0260*/  SHF.L.U32 R2, R5, R0, RZ ;  /* 0x0000000005027219 */ /* 0x000fe200000006ff */
[----:B------:R-:W-:Y:S01]  /*0270*/  ULEA UR5, UR6, UR5, 0x18 ;  /* 0x0000000506057291 */ /* 0x000fe2000f8ec0ff */
[----:B------:R-:W-:Y:S01]  /*0280*/  IMAD.SHL.U32 R0, R0, 0x20, RZ ;  /* 0x0000002000007824 */ /* 0x000fe200078e00ff */
[----:B------:R-:W-:-:S04]  /*0290*/  SHF.L.U32 R3, R4, R3, RZ ;  /* 0x0000000304037219 */ /* 0x000fc800000006ff */
[----:B------:R-:W-:-:S05]  /*02a0*/  LOP3.LUT R2, R3, R2, RZ, 0xfc, !PT ;  /* 0x0000000203027212 */ /* 0x000fca00078efcff */
[----:B------:R0:W-:Y:S04]  /*02b0*/  ATOMS.OR RZ, [UR5], R2 ;  /* 0x00000002ffff798c */ /* 0x0001e8000b000005 */
[----:B------:R0:W-:Y:S01]  /*02c0*/  STS [UR4], R0 ;  /* 0x00000000ff007988 */ /* 0x0001e20008000804 */
[----:B------:R-:W-:Y:S05]  /*02d0*/  BRA `(.L_x_2) ;  /* 0x0000000000107947 */ /* 0x000fea0003800000 */
.L_x_1:
[----:B------:R-:W-:Y:S01]  /*02e0*/  IMAD.MOV.U32 R0, RZ, RZ, -0x1 ;  /* 0xffffffffff007424 */ /* 0x000fe200078e00ff */
[----:B------:R-:W-:-:S04]  /*02f0*/  MOV R2, 0x320 ;  /* 0x0000032000027802 */ /* 0x000fc80000000f00 */
[----:B------:R0:W-:Y:S03]  /*0300*/  STS [UR4], R0 ;  /* 0x00000000ff007988 */ /* 0x0001e60008000804 */
[----:B0-----:R-:W-:Y:S05]  /*0310*/  CALL.REL.NOINC `($__internal_1_$__cuda_sm10x_tcgen05_guardrail_trap_phase_invalid_during_alloc) ;  /* 0x000006cc00607944 */ /* 0x001fea0003c00000 */
.L_x_2:
[----:B------:R-:W-:Y:S05]  /*0320*/  WARPSYNC.ALL ;  /* 0x0000000000007948 */ /* 0x000fea0003800000 */
[----:B------:R-:W-:Y:S01]  /*0330*/  NOP ;  /* 0x0000000000007918 */ /* 0x000fe20000000000 */
.L_x_0:
[----:B------:R-:W1:Y:S01]  /*0340*/  LDC.64 R24, c[0x0][0x398] ;  /* 0x0000e600ff187b82 */ /* 0x000e620000000a00 */
[----:B------:R-:W2:Y:S01]  /*0350*/  S2R R5, SR_CTAID.X ;  /* 0x0000000000057919 */ /* 0x000ea20000002500 */
[----:B------:R-:W-:Y:S01]  /*0360*/  UMOV UR4, 0x400 ;  /* 0x0000040000047882 */ /* 0x000fe20000000000 */
[----:B------:R-:W3:Y:S01]  /*0370*/  LDCU UR12, c[0x0][0x3a4] ;  /* 0x00007480ff0c77ac */ /* 0x000ee20008000800 */
[----:B------:R-:W4:Y:S04]  /*0380*/  LDCU.64 UR14, c[0x0][0x358] ;  /* 0x00006b00ff0e77ac */ /* 0x000f280008000a00 */
[----:B------:R-:W5:Y:S01]  /*0390*/  S2UR UR8, SR_CgaCtaId ;  /* 0x00000000000879c3 */ /* 0x000f620000008800 */
[----:B------:R-:W0:Y:S01]  /*03a0*/  LDCU.128 UR16, c[0x0][0x380] ;  /* 0x00007000ff1077ac */ /* 0x000e220008000c00 */
[----:B------:R-:W-:Y:S01]  /*03b0*/  UMOV UR10, 0x1 ;  /* 0x00000001000a7882 */ /* 0x000fe20000000000 */
[----:B01----:R-:W-:Y:S01]  /*03c0*/  VIADD R0, R25, 0x7f ;  /* 0x0000007f19007836 */ /* 0x003fe20000000000 */
[----:B------:R-:W-:-:S04]  /*03d0*/  IABS R22, R25 ;  /* 0x0000001900167213 */ /* 0x000fc80000000000 */
[----:B------:R-:W-:Y:S01]  /*03e0*/  SHF.R.S32.HI R3, RZ, 0x1f, R0 ;  /* 0x0000001fff037819 */ /* 0x000fe20000011400 */
[----:B-----5:R-:W-:-:S03]  /*03f0*/  ULEA UR4, UR8, UR4, 0x18 ;  /* 0x0000000408047291 */ /* 0x020fc6000f8ec0ff */
[----:B------:R-:W-:Y:S01]  /*0400*/  LEA.HI R3, R3, R0, RZ, 0x7 ;  /* 0x0000000003037211 */ /* 0x000fe200078f38ff */
[----:B------:R-:W-:Y:S01]  /*0410*/  BAR.SYNC.DEFER_BLOCKING 0x0 ;  /* 0x0000000000007b1d */ /* 0x000fe20000010000 */
[----:B--2---:R-:W-:Y:S02]  /*0420*/  IABS R8, R5 ;  /* 0x0000000500087213 */ /* 0x004fe40000000000 */
[----:B------:R-:W-:-:S05]  /*0430*/  SHF.R.S32.HI R3, RZ, 0x7, R3 ;  /* 0x00000007ff037819 */ /* 0x000fca0000011403 */
[----:B------:R-:W-:-:S05]  /*0440*/  IMAD.SHL.U32 R4, R3, 0x8, RZ ;  /* 0x0000000803047824 */ /* 0x000fca00078e00ff */
[-C--:B------:R-:W-:Y:S02]  /*0450*/  IABS R7, R4.reuse ;  /* 0x0000000400077213 */ /* 0x080fe40000000000 */
[----:B------:R-:W-:Y:S02]  /*0460*/  IABS R10, R4 ;  /* 0x00000004000a7213 */ /* 0x000fe40000000000 */
[----:B------:R-:W0:Y:S01]  /*0470*/  I2F.RP R0, R7 ;  /* 0x0000000700007306 */ /* 0x000e220000209400 */
[----:B------:R-:W1:Y:S07]  /*0480*/  LDS R11, [UR4] ;  /* 0x00000004ff0b7984 */ /* 0x000e6e0008000800 */
[----:B0-----:R-:W0:Y:S02]  /*0490*/  MUFU.RCP R0, R0 ;  /* 0x0000000000007308 */ /* 0x001e240000001000 */
[----:B0-----:R-:W-:-:S02]  /*04a0*/  VIADD R2, R0, 0xffffffe ;  /* 0x0ffffffe00027836 */ /* 0x001fc40000000000 */
[----:B------:R-:W-:-:S04]  /*04b0*/  IMAD.MOV R0, RZ, RZ, -R10 ;  /* 0x000000ffff007224 */ /* 0x000fc800078e0a0a */
[----:B------:R0:W2:Y:S02]  /*04c0*/  F2I.FTZ.U32.TRUNC.NTZ R3, R2 ;  /* 0x0000000200037305 */ /* 0x0000a4000021f000 */
[----:B0-----:R-:W-:Y:S01]  /*04d0*/  IMAD.MOV.U32 R2, RZ, RZ, RZ ;  /* 0x000000ffff027224 */ /* 0x001fe200078e00ff */
[----:B-1----:R-:W-:Y:S01]  /*04e0*/  R2UR UR5, R11 ;  /* 0x000000000b0572ca */ /* 0x002fe200000e0000 */
[----:B--2---:R-:W-:-:S04]  /*04f0*/  IMAD.MOV R6, RZ, RZ, -R3 ;  /* 0x000000ffff067224 */ /* 0x004fc800078e0a03 */
[----:B------:R-:W-:Y:S02]  /*0500*/  IMAD R9, R6, R7, RZ ;  /* 0x0000000706097224 */ /* 0x000fe400078e02ff */
[----:B------:R-:W-:Y:S02]  /*0510*/  IMAD.MOV.U32 R6, RZ, RZ, R8 ;  /* 0x000000ffff067224 */ /* 0x000fe400078e0008 */
[----:B------:R-:W-:-:S06]  /*0520*/  IMAD.HI.U32 R3, R3, R9, R2 ;  /* 0x0000000903037227 */ /* 0x000fcc00078e0002 */
[----:B------:R-:W-:-:S04]  /*0530*/  IMAD.HI.U32 R3, R3, R6, RZ ;  /* 0x0000000603037227 */ /* 0x000fc800078e00ff */
[----:B------:R-:W-:Y:S01]  /*0540*/  IMAD R0, R3, R0, R6 ;  /* 0x0000000003007224 */ /* 0x000fe200078e0206 */
[----:B------:R-:W-:Y:S04]  /*0550*/  BAR.SYNC.DEFER_BLOCKING 0x0 ;  /* 0x0000000000007b1d */ /* 0x000fe80000010000 */
[----:B------:R-:W-:-:S13]  /*0560*/  ISETP.GT.U32.AND P1, PT, R7, R0, PT ;  /* 0x000000000700720c */ /* 0x000fda0003f24070 */
[----:B------:R-:W-:Y:S02]  /*0570*/  @!P1 IMAD.IADD R0, R0, 0x1, -R7 ;  /* 0x0000000100009824 */ /* 0x000fe400078e0a07 */
[----:B------:R-:W-:Y:S01]  /*0580*/  @!P1 VIADD R3, R3, 0x1 ;  /* 0x0000000103039836 */ /* 0x000fe20000000000 */
[----:B------:R-:W-:Y:S02]  /*0590*/  ISETP.NE.AND P1, PT, R4, RZ, PT ;  /* 0x000000ff0400720c */ /* 0x000fe40003f25270 */
[----:B------:R-:W-:Y:S02]  /*05a0*/  ISETP.GE.U32.AND P0, PT, R0, R7, PT ;  /* 0x000000070000720c */ /* 0x000fe40003f06070 */
[----:B------:R-:W-:-:S04]  /*05b0*/  LOP3.LUT R0, R5, R4, RZ, 0x3c, !PT ;  /* 0x0000000405007212 */ /* 0x000fc800078e3cff */
[----:B------:R-:W-:Y:S01]  /*05c0*/  ISETP.GE.AND P2, PT, R0, RZ, PT ;  /* 0x000000ff0000720c */ /* 0x000fe20003f46270 */
[----:B------:R-:W-:-:S06]  /*05d0*/  VIADD R0, R24, 0x1ff ;  /* 0x000001ff18007836 */ /* 0x000fcc0000000000 */
[----:B------:R-:W-:-:S04]  /*05e0*/  @P0 VIADD R3, R3, 0x1 ;  /* 0x0000000103030836 */ /* 0x000fc80000000000 */
[----:B------:R-:W-:Y:S01]  /*05f0*/  IMAD.MOV.U32 R2, RZ, RZ, R3 ;  /* 0x000000ffff027224 */ /* 0x000fe200078e0003 */
[----:B------:R-:W-:-:S03]  /*0600*/  SHF.R.S32.HI R3, RZ, 0x1f, R0 ;  /* 0x0000001fff037819 */ /* 0x000fc60000011400 */
[----:B------:R-:W-:Y:S01]  /*0610*/  @!P2 IMAD.MOV R2, RZ, RZ, -R2 ;  /* 0x000000ffff02a224 */ /* 0x000fe200078e0a02 */
[----:B------:R-:W-:Y:S02]  /*0620*/  @!P1 LOP3.LUT R2, RZ, R4, RZ, 0x33, !PT ;  /* 0x00000004ff029212 */ /* 0x000fe400078e33ff */
[----:B------:R-:W-:-:S03]  /*0630*/  LEA.HI R3, R3, R0, RZ, 0x9 ;  /* 0x0000000003037211 */ /* 0x000fc600078f48ff */
[----:B------:R-:W-:Y:S02]  /*0640*/  IMAD.SHL.U32 R8, R2, 0x8, RZ ;  /* 0x0000000802087824 */ /* 0x000fe400078e00ff */
[----:B------:R-:W-:-:S03]  /*0650*/  IMAD.MOV R2, RZ, RZ, -R2 ;  /* 0x000000ffff027224 */ /* 0x000fc600078e0a02 */
[----:B------:R-:W-:Y:S01]  /*0660*/  LEA.HI.SX32 R3, R3, -R8, 0x17 ;  /* 0x8000000803037211 */ /* 0x000fe200078fbaff */
[----:B------:R-:W-:Y:S02]  /*0670*/  IMAD R10, R4, R2, R5 ;  /* 0x00000002040a7224 */ /* 0x000fe400078e0205 */
[----:B------:R-:W-:Y:S01]  /*0680*/  IMAD.MOV.U32 R2, RZ, RZ, RZ ;  /* 0x000000ffff027224 */ /* 0x000fe200078e00ff */
[----:B------:R-:W-:Y:S02]  /*0690*/  VIMNMX R9, PT, PT, R3, 0x8, PT ;  /* 0x0000000803097848 */ /* 0x000fe40003fe0100 */
[----:B------:R-:W-:Y:S02]  /*06a0*/  IABS R4, R10 ;  /* 0x0000000a00047213 */ /* 0x000fe40000000000 */
[----:B------:R-:W-:-:S04]  /*06b0*/  IABS R7, R9 ;  /* 0x0000000900077213 */ /* 0x000fc80000000000 */
[----:B------:R-:W0:Y:S08]  /*06c0*/  I2F.RP R0, R7 ;  /* 0x0000000700007306 */ /* 0x000e300000209400 */
[----:B0-----:R-:W0:Y:S02]  /*06d0*/  MUFU.RCP R0, R0 ;  /* 0x0000000000007308 */ /* 0x001e240000001000 */
[----:B0-----:R-:W-:-:S06]  /*06e0*/  VIADD R3, R0, 0xffffffe ;  /* 0x0ffffffe00037836 */ /* 0x001fcc0000000000 */
[----:B------:R-:W0:Y:S02]  /*06f0*/  F2I.FTZ.U32.TRUNC.NTZ R3, R3 ;  /* 0x0000000300037305 */ /* 0x000e24000021f000 */
[----:B0-----:R-:W-:-:S04]  /*0700*/  IMAD.MOV R6, RZ, RZ, -R3 ;  /* 0x000000ffff067224 */ /* 0x001fc800078e0a03 */
[----:B------:R-:W-:Y:S01]  /*0710*/  IMAD R5, R6, R7, RZ ;  /* 0x0000000706057224 */ /* 0x000fe200078e02ff */
[----:B------:R-:W-:-:S03]  /*0720*/  IABS R6, R9 ;  /* 0x0000000900067213 */ /* 0x000fc60000000000 */
[----:B------:R-:W-:Y:S02]  /*0730*/  IMAD.HI.U32 R2, R3, R5, R2 ;  /* 0x0000000503027227 */ /* 0x000fe400078e0002 */
[----:B------:R-:W0:Y:S02]  /*0740*/  I2F.RP R5, R22 ;  /* 0x0000001600057306 */ /* 0x000e240000209400 */
[----:B------:R-:W-:Y:S01]  /*0750*/  IMAD.MOV.U32 R3, RZ, RZ, R4 ;  /* 0x000000ffff037224 */ /* 0x000fe200078e0004 */
[----:B------:R-:W-:Y:S01]  /*0760*/  IABS R4, R24 ;  /* 0x0000001800047213 */ /* 0x000fe20000000000 */
[----:B------:R-:W-:Y:S02]  /*0770*/  IMAD.MOV R0, RZ, RZ, -R6 ;  /* 0x000000ffff007224 */ /* 0x000fe400078e0a06 */
[----:B------:R-:W-:-:S04]  /*0780*/  IMAD.HI.U32 R2, R2, R3, RZ ;  /* 0x0000000302027227 */ /* 0x000fc800078e00ff */
[----:B------:R-:W-:Y:S02]  /*0790*/  IMAD R0, R2, R0, R3 ;  /* 0x0000000002007224 */ /* 0x000fe400078e0203 */
[----:B------:R-:W-:-:S03]  /*07a0*/  IMAD.MOV.U32 R3, RZ, RZ, R4 ;  /* 0x000000ffff037224 */ /* 0x000fc600078e0004 */
[----:B------:R-:W-:Y:S01]  /*07b0*/  ISETP.GT.U32.AND P1, PT, R7, R0, PT ;  /* 0x000000000700720c */ /* 0x000fe20003f24070 */
[----:B------:R-:W1:Y:S08]  /*07c0*/  I2F.RP R4, R3 ;  /* 0x0000000300047306 */ /* 0x000e700000209400 */
[----:B0-----:R-:W0:Y:S04]  /*07d0*/  MUFU.RCP R5, R5 ;  /* 0x0000000500057308 */ /* 0x001e280000001000 */
[----:B------:R-:W-:-:S02]  /*07e0*/  @!P1 IMAD.IADD R0, R0, 0x1, -R7 ;  /* 0x0000000100009824 */ /* 0x000fc400078e0a07 */
[----:B------:R-:W-:Y:S01]  /*07f0*/  @!P1 VIADD R2, R2, 0x1 ;  /* 0x0000000102029836 */ /* 0x000fe20000000000 */
[----:B------:R-:W-:Y:S01]  /*0800*/  ISETP.NE.AND P1, PT, R9, RZ, PT ;  /* 0x000000ff0900720c */ /* 0x000fe20003f25270 */
[----:B-1----:R-:W1:Y:S01]  /*0810*/  MUFU.RCP R4, R4 ;  /* 0x0000000400047308 */ /* 0x002e620000001000 */
[----:B------:R-:W-:Y:S02]  /*0820*/  ISETP.GE.U32.AND P0, PT, R0, R7, PT ;  /* 0x000000070000720c */ /* 0x000fe40003f06070 */
[----:B------:R-:W-:-:S04]  /*0830*/  LOP3.LUT R0, R10, R9, RZ, 0x3c, !PT ;  /* 0x000000090a007212 */ /* 0x000fc800078e3cff */
[----:B------:R-:W-:Y:S01]  /*0840*/  ISETP.GE.AND P2, PT, R0, RZ, PT ;  /* 0x000000ff0000720c */ /* 0x000fe20003f46270 */
[----:B0-----:R-:W-:-:S04]  /*0850*/  VIADD R6, R5, 0xffffffe ;  /* 0x0ffffffe05067836 */ /* 0x001fc80000000000 */
[----:B------:R0:W2:Y:S02]  /*0860*/  F2I.FTZ.U32.TRUNC.NTZ R7, R6 ;  /* 0x0000000600077305 */ /* 0x0000a4000021f000 */
[----:B------:R-:W-:Y:S02]  /*0870*/  @P0 VIADD R2, R2, 0x1 ;  /* 0x0000000102020836 */ /* 0x000fe40000000000 */
[----:B-1----:R-:W-:-:S04]  /*0880*/  VIADD R4, R4, 0xffffffe ;  /* 0x0ffffffe04047836 */ /* 0x002fc80000000000 */
[----:B------:R-:W-:Y:S01]  /*0890*/  @!P2 IMAD.MOV R2, RZ, RZ, -R2 ;  /* 0x000000ffff02a224 */ /* 0x000fe200078e0a02 */
[----:B------:R1:W5:Y:S01]  /*08a0*/  F2I.FTZ.U32.TRUNC.NTZ R5, R4 ;  /* 0x0000000400057305 */ /* 0x000362000021f000 */
[----:B------:R-:W-:Y:S01]  /*08b0*/  @!P1 LOP3.LUT R2, RZ, R9, RZ, 0x33, !PT ;  /* 0x00000009ff029212 */ /* 0x000fe200078e33ff */
[----:B0-----:R-:W-:-:S04]  /*08c0*/  IMAD.MOV.U32 R6, RZ, RZ, RZ ;  /* 0x000000ffff067224 */ /* 0x001fc800078e00ff */
[----:B------:R-:W-:Y:S02]  /*08d0*/  IMAD.SHL.U32 R31, R2, 0x80, RZ ;  /* 0x00000080021f7824 */ /* 0x000fe400078e00ff */
[--C-:B--2---:R-:W-:Y:S01]  /*08e0*/  IMAD.MOV R21, RZ, RZ, -R7.reuse ;  /* 0x000000ffff157224 */ /* 0x104fe200078e0a07 */
[----:B-1----:R-:W-:Y:S01]  /*08f0*/  SHF.R.U32.HI R4, RZ, 0x5, R14 ;  /* 0x00000005ff047819 */ /* 0x002fe2000001160e */
[----:B------:R-:W-:Y:S01]  /*0900*/  VIADD R12, R31, 0x7f ;  /* 0x0000007f1f0c7836 */ /* 0x000fe20000000000 */
[----:B------:R-:W-:Y:S01]  /*0910*/  IABS R27, R31 ;  /* 0x0000001f001b7213 */ /* 0x000fe20000000000 */
[----:B------:R-:W-:Y:S01]  /*0920*/  IMAD R21, R21, R22, RZ ;  /* 0x0000001615157224 */ /* 0x000fe200078e02ff */
[----:B------:R-:W-:Y:S01]  /*0930*/  STL [R1+0x60], R31 ;  /* 0x0000601f01007387 */ /* 0x000fe20000100800 */
[----:B------:R-:W-:Y:S01]  /*0940*/  VIADD R17, R31, 0x1 ;  /* 0x000000011f117836 */ /* 0x000fe20000000000 */
[----:B------:R-:W-:Y:S01]  /*0950*/  R2UR UR11, R4 ;  /* 0x00000000040b72ca */ /* 0x000fe200000e0000 */
[----:B------:R-:W-:Y:S01]  /*0960*/  IMAD.HI.U32 R21, R7, R21, R6 ;  /* 0x0000001507157227 */ /* 0x000fe200078e0006 */
[----:B------:R0:W-:Y:S02]  /*0970*/  STL [R1+0x1af4], R12 ;  /* 0x001af40c01007387 */ /* 0x0001e40000100800 */
[----:B------:R-:W-:Y:S01]  /*0980*/  IABS R44, R17 ;  /* 0x00000011002c7213 */ /* 0x000fe20000000000 */
[----:B-----5:R-:W-:Y:S01]  /*0990*/  IMAD.MOV R0, RZ, RZ, -R5 ;  /* 0x000000ffff007224 */ /* 0x020fe200078e0a05 */
[----:B------:R-:W-:Y:S01]  /*09a0*/  STL [R1+0x1b08], R17 ;  /* 0x001b081101007387 */ /* 0x000fe20000100800 */
[----:B------:R-:W-:-:S02]  /*09b0*/  IMAD.MOV R6, RZ, RZ, -R2 ;  /* 0x000000ffff067224 */ /* 0x000fc400078e0a02 */
[----:B------:R-:W-:Y:S02]  /*09c0*/  IMAD.MOV.U32 R2, RZ, RZ, R0 ;  /* 0x000000ffff027224 */ /* 0x000fe400078e0000 */
[----:B------:R-:W-:Y:S01]  /*09d0*/  IMAD.HI.U32 R0, R21, R27, RZ ;  /* 0x0000001b15007227 */ /* 0x000fe200078e00ff */
[----:B0-----:R-:W-:Y:S01]  /*09e0*/  IABS R12, R12 ;  /* 0x0000000c000c7213 */ /* 0x001fe20000000000 */
[----:B------:R-:W-:Y:S02]  /*09f0*/  USHF.L.U32 UR6, UR11, 0x15, URZ ;  /* 0x000000150b067899 */ /* 0x000fe400080006ff */
[----:B------:R-:W-:Y:S02]  /*0a00*/  IMAD R6, R9, R6, R10 ;  /* 0x0000000609067224 */ /* 0x000fe400078e020a */
[C---:B------:R-:W-:Y:S01]  /*0a10*/  VIADD R16, R31.reuse, 0x2 ;  /* 0x000000021f107836 */ /* 0x040fe20000000000 */
[----:B------:R-:W-:Y:S01]  /*0a20*/  ULOP3.LUT UR7, UR6, 0x600000, URZ, 0xc0, !UPT ;  /* 0x0060000006077892 */ /* 0x000fe2000f8ec0ff */
[C---:B------:R-:W-:Y:S01]  /*0a30*/  VIADD R13, R31.reuse, 0x4 ;  /* 0x000000041f0d7836 */ /* 0x040fe20000000000 */
[----:B------:R-:W-:Y:S01]  /*0a40*/  UIADD3 UR6, UPT, UPT, UR4, 0x28000, URZ ;  /* 0x0002800004067890 */ /* 0x000fe2000fffe0ff */
[----:B------:R-:W-:Y:S01]  /*0a50*/  VIADD R15, R31, 0x3 ;  /* 0x000000031f0f7836 */ /* 0x000fe20000000000 */
[----:B------:R-:W-:Y:S01]  /*0a60*/  STL [R1+0x1b0c], R16 ;  /* 0x001b0c1001007387 */ /* 0x000fe20000100800 */
[----:B------:R-:W-:Y:S01]  /*0a70*/  IMAD.MOV R0, RZ, RZ, -R0 ;  /* 0x000000ffff007224 */ /* 0x000fe200078e0a00 */
[----:B------:R-:W-:Y:S01]  /*0a80*/  IABS R10, R13 ;  /* 0x0000000d000a7213 */ /* 0x000fe20000000000 */
[----:B------:R-:W-:Y:S01]  /*0a90*/  IMAD.IADD R6, R8, 0x1, R6 ;  /* 0x0000000108067824 */ /* 0x000fe200078e0206 */
[----:B------:R-:W-:Y:S01]  /*0aa0*/  STL [R1+0x1b10], R15 ;  /* 0x001b100f01007387 */ /* 0x000fe20000100800 */
[----:B------:R-:W-:Y:S01]  /*0ab0*/  IMAD.HI.U32 R8, R21, R12, RZ ;  /* 0x0000000c15087227 */ /* 0x000fe200078e00ff */
[----:B------:R-:W-:Y:S01]  /*0ac0*/  IABS R85, R15 ;  /* 0x0000000f00557213 */ /* 0x000fe20000000000 */
[----:B------:R-:W-:Y:S01]  /*0ad0*/  UIADD3 UR7, UPT, UPT, UR5, UR7, URZ ;  /* 0x0000000705077290 */ /* 0x000fe2000fffe0ff */
[----:B------:R0:W-:Y:S01]  /*0ae0*/  STL [R1+0x1b14], R13 ;  /* 0x001b140d01007387 */ /* 0x0001e20000100800 */
[----:B------:R-:W-:Y:S01]  /*0af0*/  IMAD R7, R2, R3, RZ ;  /* 0x0000000302077224 */ /* 0x000fe200078e02ff */
[----:B------:R-:W-:Y:S01]  /*0b00*/  IABS R62, R16 ;  /* 0x00000010003e7213 */ /* 0x000fe20000000000 */
[----:B------:R-:W-:-:S02]  /*0b10*/  IMAD.MOV.U32 R4, RZ, RZ, RZ ;  /* 0x000000ffff047224 */ /* 0x000fc400078e00ff */
[----:B------:R-:W-:Y:S02]  /*0b20*/  IMAD R27, R22, R0, R27 ;  /* 0x00000000161b7224 */ /* 0x000fe400078e021b */
[----:B------:R-:W-:-:S04]  /*0b30*/  IMAD.HI.U32 R0, R21, R44, RZ ;  /* 0x0000002c15007227 */ /* 0x000fc800078e00ff */
[----:B0-----:R-:W-:Y:S02]  /*0b40*/  IMAD.MOV R13, RZ, RZ, -R8 ;  /* 0x000000ffff0d7224 */ /* 0x001fe400078e0a08 */
[----:B------:R-:W-:-:S04]  /*0b50*/  IMAD.HI.U32 R7, R5, R7, R4 ;  /* 0x0000000705077227 */ /* 0x000fc800078e0004 */
[----:B------:R-:W-:-:S04]  /*0b60*/  IMAD.HI.U32 R5, R21, R10, RZ ;  /* 0x0000000a15057227 */ /* 0x000fc800078e00ff */
[----:B------:R-:W-:Y:S02]  /*0b70*/  IMAD.MOV R9, RZ, RZ, -R0 ;  /* 0x000000ffff097224 */ /* 0x000fe400078e0a00 */
[----:B------:R-:W-:Y:S02]  /*0b80*/  IMAD R0, R22, R13, R12 ;  /* 0x0000000d16007224 */ /* 0x000fe400078e020c */
[----:B------:R-:W-:-:S03]  /*0b90*/  IMAD.HI.U32 R4, R21, R85, RZ ;  /* 0x0000005515047227 */ /* 0x000fc600078e00ff */
[----:B------:R0:W-:Y:S01]  /*0ba0*/  STL [R1+0x138], R0 ;  /* 0x0001380001007387 */ /* 0x0001e20000100800 */
[----:B------:R-:W-:Y:S02]  /*0bb0*/  IMAD.MOV R5, RZ, RZ, -R5 ;  /* 0x000000ffff057224 */ /* 0x000fe400078e0a05 */
[----:B------:R-:W-:Y:S02]  /*0bc0*/  IMAD.MOV R4, RZ, RZ, -R4 ;  /* 0x000000ffff047224 */ /* 0x000fe400078e0a04 */
[----:B------:R-:W-:-:S04]  /*0bd0*/  IMAD.HI.U32 R2, R21, R62, RZ ;  /* 0x0000003e15027227 */ /* 0x000fc800078e00ff */
[C---:B------:R-:W-:Y:S02]  /*0be0*/  IMAD R44, R22.reuse, R9, R44 ;  /* 0x00000009162c7224 */ /* 0x040fe400078e022c */
[C---:B0-----:R-:W-:Y:S02]  /*0bf0*/  IMAD R0, R22.reuse, R5, R10 ;  /* 0x0000000516007224 */ /* 0x041fe400078e020a */
[C---:B------:R-:W-:Y:S02]  /*0c00*/  VIADD R9, R31.reuse, 0x5 ;  /* 0x000000051f097836 */ /* 0x040fe40000000000 */
[C---:B------:R-:W-:Y:S01]  /*0c10*/  IMAD R85, R22.reuse, R4, R85 ;  /* 0x0000000416557224 */ /* 0x040fe200078e0255 */
[----:B------:R0:W-:Y:S01]  /*0c20*/  STL [R1+0x24], R0 ;  /* 0x0000240001007387 */ /* 0x0001e20000100800 */
[C---:B------:R-:W-:Y:S02]  /*0c30*/  VIADD R8, R31.reuse, 0x6 ;  /* 0x000000061f087836 */ /* 0x040fe40000000000 */
[----:B------:R-:W-:Y:S01]  /*0c40*/  IMAD.MOV R11, RZ, RZ, -R2 ;  /* 0x000000ffff0b7224 */ /* 0x000fe200078e0a02 */
[----:B------:R1:W-:Y:S01]  /*0c50*/  STL [R1+0x1b18], R9 ;  /* 0x001b180901007387 */ /* 0x0003e20000100800 */
[C---:B------:R-:W-:Y:S01]  /*0c60*/  VIADD R4, R31.reuse, 0x7 ;  /* 0x000000071f047836 */ /* 0x040fe20000000000 */
[----:B------:R-:W-:Y:S01]  /*0c70*/  IABS R10, R8 ;  /* 0x00000008000a7213 */ /* 0x000fe20000000000 */
[C---:B------:R-:W-:Y:S01]  /*0c80*/  VIADD R2, R31.reuse, 0x8 ;  /* 0x000000081f027836 */ /* 0x040fe20000000000 */
[----:B------:R-:W-:Y:S01]  /*0c90*/  STL [R1+0x1b1c], R8 ;  /* 0x001b1c0801007387 */ /* 0x000fe20000100800 */
[----:B------:R-:W-:Y:S01]  /*0ca0*/  IMAD R62, R22, R11, R62 ;  /* 0x0000000b163e7224 */ /* 0x000fe200078e023e */
[----:B------:R-:W-:Y:S01]  /*0cb0*/  IABS R12, R4 ;  /* 0x00000004000c7213 */ /* 0x000fe20000000000 */
[----:B0-----:R-:W-:Y:S01]  /*0cc0*/  VIADD R0, R31, 0x9 ;  /* 0x000000091f007836 */ /* 0x001fe20000000000 */
[----:B------:R0:W-:Y:S01]  /*0cd0*/  STL [R1+0x1b20], R4 ;  /* 0x001b200401007387 */ /* 0x0001e20000100800 */
[----:B------:R-:W-:-:S02]  /*0ce0*/  IABS R26, R2 ;  /* 0x00000002001a7213 */ /* 0x000fc40000000000 */
[----:B-1----:R-:W-:Y:S01]  /*0cf0*/  IABS R9, R9 ;  /* 0x0000000900097213 */ /* 0x002fe20000000000 */
[----:B------:R1:W-:Y:S01]  /*0d00*/  STL [R1+0x1b24], R2 ;  /* 0x001b240201007387 */ /* 0x0003e20000100800 */
[----:B------:R-:W-:Y:S01]  /*0d10*/  IABS R46, R0 ;  /* 0x00000000002e7213 */ /* 0x000fe20000000000 */
[C---:B------:R-:W-:Y:S02]  /*0d20*/  IMAD.HI.U32 R5, R21.reuse, R26, RZ ;  /* 0x0000001a15057227 */ /* 0x040fe400078e00ff */
[----:B------:R2:W-:Y:S02]  /*0d30*/  STL [R1+0x1b28], R0 ;  /* 0x001b280001007387 */ /* 0x0005e40000100800 */
[----:B0-----:R-:W-:-:S04]  /*0d40*/  IMAD.HI.U32 R4, R21, R12, RZ ;  /* 0x0000000c15047227 */ /* 0x001fc800078e00ff */
[----:B-1----:R-:W-:-:S04]  /*0d50*/  IMAD.HI.U32 R2, R21, R10, RZ ;  /* 0x0000000a15027227 */ /* 0x002fc800078e00ff */
[----:B--2---:R-:W-:-:S04]  /*0d60*/  IMAD.HI.U32 R0, R21, R9, RZ ;  /* 0x0000000915007227 */ /* 0x004fc800078e00ff */
[----:B------:R-:W-:Y:S02]  /*0d70*/  IMAD.MOV R0, RZ, RZ, -R0 ;  /* 0x000000ffff007224 */ /* 0x000fe400078e0a00 */
[----:B------:R-:W-:Y:S02]  /*0d80*/  IMAD.MOV R11, RZ, RZ, -R2 ;  /* 0x000000ffff0b7224 */ /* 0x000fe400078e0a02 */
[----:B------:R-:W-:Y:S02]  /*0d90*/  IMAD.MOV R13, RZ, RZ, -R4 ;  /* 0x000000ffff0d7224 */ /* 0x000fe400078e0a04 */
[C---:B------:R-:W-:Y:S02]  /*0da0*/  IMAD R4, R22.reuse, R0, R9 ;  /* 0x0000000016047224 */ /* 0x040fe400078e0209 */
[C---:B------:R-:W-:Y:S02]  /*0db0*/  IMAD R2, R22.reuse, R11, R10 ;  /* 0x0000000b16027224 */ /* 0x040fe400078e020a */
[----:B------:R-:W-:Y:S01]  /*0dc0*/  IMAD R0, R22, R13, R12 ;  /* 0x0000000d16007224 */ /* 0x000fe200078e020c */
[----:B------:R0:W-:Y:S01]  /*0dd0*/  STL [R1+0x80], R4 ;  /* 0x0000800401007387 */ /* 0x0001e20000100800 */
[----:B------:R-:W-:-:S03]  /*0de0*/  IMAD.HI.U32 R8, R21, R46, RZ ;  /* 0x0000002e15087227 */ /* 0x000fc600078e00ff */
[----:B------:R1:W-:Y:S01]  /*0df0*/  STL [R1+0x254], R2 ;  /* 0x0002540201007387 */ /* 0x0003e20000100800 */
[----:B------:R-:W-:Y:S02]  /*0e00*/  IMAD.MOV R15, RZ, RZ, -R8 ;  /* 0x000000ffff0f7224 */ /* 0x000fe400078e0a08 */
[C---:B------:R-:W-:Y:S01]  /*0e10*/  VIADD R9, R31.reuse, 0xa ;  /* 0x0000000a1f097836 */ /* 0x040fe20000000000 */
[----:B------:R2:W-:Y:S01]  /*0e20*/  STL [R1+0x21c], R0 ;  /* 0x00021c0001007387 */ /* 0x0005e20000100800 */
[C---:B------:R-:W-:Y:S02]  /*0e30*/  VIADD R8, R31.reuse, 0xb ;  /* 0x0000000b1f087836 */ /* 0x040fe40000000000 */
[C---:B0-----:R-:W-:Y:S01]  /*0e40*/  VIADD R4, R31.reuse, 0xc ;  /* 0x0000000c1f047836 */ /* 0x041fe20000000000 */
[----:B------:R-:W-:Y:S01]  /*0e50*/  STL [R1+0x1b2c], R9 ;  /* 0x001b2c0901007387 */ /* 0x000fe20000100800 */
[----:B------:R-:W-:Y:S01]  /*0e60*/  IMAD.MOV R5, RZ, RZ, -R5 ;  /* 0x000000ffff057224 */ /* 0x000fe200078e0a05 */
[----:B------:R-:W-:Y:S01]  /*0e70*/  IABS R64, R9 ;  /* 0x0000000900407213 */ /* 0x000fe20000000000 */
[C---:B-1----:R-:W-:Y:S01]  /*0e80*/  VIADD R2, R31.reuse, 0xd ;  /* 0x0000000d1f027836 */ /* 0x042fe20000000000 */
[----:B------:R-:W-:Y:S01]  /*0e90*/  IABS R10, R4 ;  /* 0x00000004000a7213 */ /* 0x000fe20000000000 */
[C---:B------:R-:W-:Y:S01]  /*0ea0*/  IMAD R46, R22.reuse, R15, R46 ;  /* 0x0000000f162e7224 */ /* 0x040fe200078e022e */
[----:B------:R0:W-:Y:S01]  /*0eb0*/  STL [R1+0x1b30], R8 ;  /* 0x001b300801007387 */ /* 0x0001e20000100800 */
[----:B--2---:R-:W-:Y:S01]  /*0ec0*/  VIADD R0, R31, 0xe ;  /* 0x0000000e1f007836 */ /* 0x004fe20000000000 */
[----:B------:R-:W-:Y:S01]  /*0ed0*/  IABS R12, R2 ;  /* 0x00000002000c7213 */ /* 0x000fe20000000000 */
[----:B------:R-:W-:Y:S01]  /*0ee0*/  IMAD R26, R22, R5, R26 ;  /* 0x00000005161a7224 */ /* 0x000fe200078e021a */
[----:B------:R1:W-:Y:S01]  /*0ef0*/  STL [R1+0x1b34], R4 ;  /* 0x001b340401007387 */ /* 0x0003e20000100800 */
[----:B------:R-:W-:-:S02]  /*0f00*/  IABS R84, R8 ;  /* 0x0000000800547213 */ /* 0x000fc40000000000 */
[----:B------:R-:W-:Y:S01]  /*0f10*/  IABS R15, R0 ;  /* 0x00000000000f7213 */ /* 0x000fe20000000000 */
[----:B------:R2:W-:Y:S01]  /*0f20*/  STL [R1+0x1b38], R2 ;  /* 0x001b380201007387 */ /* 0x0005e20000100800 */
[----:B------:R-:W-:-:S03]  /*0f30*/  IMAD.HI.U32 R5, R21, R12, RZ ;  /* 0x0000000c15057227 */ /* 0x000fc600078e00ff */
[----:B------:R5:W-:Y:S01]  /*0f40*/  STL [R1+0x1b3c], R0 ;  /* 0x001b3c0001007387 */ /* 0x000be20000100800 */
[----:B0-----:R-:W-:-:S04]  /*0f50*/  IMAD.HI.U32 R8, R21, R15, RZ ;  /* 0x0000000f15087227 */ /* 0x001fc800078e00ff */
[----:B-1----:R-:W-:-:S04]  /*0f60*/  IMAD.HI.U32 R4, R21, R10, RZ ;  /* 0x0000000a15047227 */ /* 0x002fc800078e00ff */
[----:B--2---:R-:W-:-:S04]  /*0f70*/  IMAD.HI.U32 R2, R21, R84, RZ ;  /* 0x0000005415027227 */ /* 0x004fc800078e00ff */
[----:B-----5:R-:W-:-:S04]  /*0f80*/  IMAD.HI.U32 R0, R21, R64, RZ ;  /* 0x0000004015007227 */ /* 0x020fc800078e00ff */
[----:B------:R-:W-:Y:S02]  /*0f90*/  IMAD.MOV R13, RZ, RZ, -R4 ;  /* 0x000000ffff0d7224 */ /* 0x000fe400078e0a04 */
[----:B------:R-:W-:Y:S02]  /*0fa0*/  IMAD.MOV R5, RZ, RZ, -R5 ;  /* 0x000000ffff057224 */ /* 0x000fe400078e0a05 */
[----:B------:R-:W-:Y:S02]  /*0fb0*/  IMAD.MOV R9, RZ, RZ, -R0 ;  /* 0x000000ffff097224 */ /* 0x000fe400078e0a00 */
[----:B------:R-:W-:Y:S02]  /*0fc0*/  IMAD.MOV R8, RZ, RZ, -R8 ;  /* 0x000000ffff087224 */ /* 0x000fe400078e0a08 */
[----:B------:R-:W-:Y:S02]  /*0fd0*/  IMAD.MOV R11, RZ, RZ, -R2 ;  /* 0x000000ffff0b7224 */ /* 0x000fe400078e0a02 */
[----:B------:R-:W-:-:S02]  /*0fe0*/  IMAD R4, R22, R13, R10 ;  /* 0x0000000d16047224 */ /* 0x000fc400078e020a */
[C---:B------:R-:W-:Y:S02]  /*0ff0*/  IMAD R2, R22.reuse, R5, R12 ;  /* 0x0000000516027224 */ /* 0x040fe400078e020c */
[C---:B------:R-:W-:Y:S01]  /*1000*/  IMAD R64, R22.reuse, R9, R64 ;  /* 0x0000000916407224 */ /* 0x040fe200078e0240 */
[----:B------:R0:W-:Y:S01]  /*1010*/  STL [R1+0x2c], R4 ;  /* 0x00002c0401007387 */ /* 0x0001e20000100800 */
[----:B------:R-:W-:Y:S02]  /*1020*/  IMAD R0, R22, R8, R15 ;  /* 0x0000000816007224 */ /* 0x000fe400078e020f */
[C---:B------:R-:W-:Y:S01]  /*1030*/  VIADD R9, R31.reuse, 0xf ;  /* 0x0000000f1f097836 */ /* 0x040fe20000000000 */
[----:B------:R1:W-:Y:S01]  /*1040*/  STL [R1+0x88], R2 ;  /* 0x0000880201007387 */ /* 0x0003e20000100800 */
[C---:B------:R-:W-:Y:S02]  /*1050*/  VIADD R5, R31.reuse, 0x10 ;  /* 0x000000101f057836 */ /* 0x040fe40000000000 */
[C---:B------:R-:W-:Y:S01]  /*1060*/  VIADD R15, R31.reuse, 0x14 ;  /* 0x000000141f0f7836 */ /* 0x040fe20000000000 */
[----:B------:R2:W-:Y:S01]  /*1070*/  STL [R1+0x218], R0 ;  /* 0x0002180001007387 */ /* 0x0005e20000100800 */
[C---:B------:R-:W-:Y:S01]  /*1080*/  VIADD R10, R31.reuse, 0x15 ;  /* 0x000000151f0a7836 */ /* 0x040fe20000000000 */
[----:B------:R-:W-:Y:S01]  /*1090*/  IABS R30, R5 ;  /* 0x00000005001e7213 */ /* 0x000fe20000000000 */
[C---:B0-----:R-:W-:Y:S01]  /*10a0*/  VIADD R4, R31.reuse, 0x11 ;  /* 0x000000111f047836 */ /* 0x041fe20000000000 */
[----:B------:R0:W-:Y:S01]  /*10b0*/  STL [R1+0x1b40], R9 ;  /* 0x001b400901007387 */ /* 0x0001e20000100800 */
[----:B------:R-:W-:-:S02]  /*10c0*/  VIADD R12, R31, 0x16 ;  /* 0x000000161f0c7836 */ /* 0x000fc40000000000 */
[C---:B-1----:R-:W-:Y:S01]  /*10d0*/  VIADD R2, R31.reuse, 0x12 ;  /* 0x000000121f027836 */ /* 0x042fe20000000000 */
[----:B------:R1:W-:Y:S01]  /*10e0*/  STL [R1+0x1b44], R5 ;  /* 0x001b440501007387 */ /* 0x0003e20000100800 */
[----:B------:R-:W-:Y:S01]  /*10f0*/  IABS R45, R4 ;  /* 0x00000004002d7213 */ /* 0x000fe20000000000 */
[C---:B--2---:R-:W-:Y:S02]  /*1100*/  VIADD R0, R31.reuse, 0x13 ;  /* 0x000000131f007836 */ /* 0x044fe40000000000 */
[----:B------:R2:W-:Y:S01]  /*1110*/  STL [R1+0x1b48], R4 ;  /* 0x001b480401007387 */ /* 0x0005e20000100800 */
[----:B------:R-:W-:Y:S01]  /*1120*/  IABS R66, R2 ;  /* 0x0000000200427213 */ /* 0x000fe20000000000 */
[----:B------:R-:W-:Y:S01]  /*1130*/  IMAD R84, R22, R11, R84 ;  /* 0x0000000b16547224 */ /* 0x000fe200078e0254 */
[----:B0-----:R-:W-:Y:S01]  /*1140*/  IABS R9, R9 ;  /* 0x0000000900097213 */ /* 0x001fe20000000000 */
[----:B------:R0:W-:Y:S01]  /*1150*/  STL [R1+0x1b4c], R2 ;  /* 0x001b4c0201007387 */ /* 0x0001e20000100800 */
[----:B------:R-:W-:Y:S01]  /*1160*/  IABS R83, R0 ;  /* 0x0000000000537213 */ /* 0x000fe20000000000 */
[----:B------:R-:W-:-:S02]  /*1170*/  VIADD R13, R31, 0x17 ;  /* 0x000000171f0d7836 */ /* 0x000fc40000000000 */
[----:B------:R5:W-:Y:S01]  /*1180*/  STL [R1+0x1b50], R0 ;  /* 0x001b500001007387 */ /* 0x000be20000100800 */
[----:B-1----:R-:W-:-:S04]  /*1190*/  IMAD.HI.U32 R5, R21, R66, RZ ;  /* 0x0000004215057227 */ /* 0x002fc800078e00ff */
[----:B--2---:R-:W-:-:S04]  /*11a0*/  IMAD.HI.U32 R4, R21, R45, RZ ;  /* 0x0000002d15047227 */ /* 0x004fc800078e00ff */
[----:B0-----:R-:W-:-:S04]  /*11b0*/  IMAD.HI.U32 R2, R21, R30, RZ ;  /* 0x0000001e15027227 */ /* 0x001fc800078e00ff */
[----:B-----5:R-:W-:-:S04]  /*11c0*/  IMAD.HI.U32 R0, R21, R9, RZ ;  /* 0x0000000915007227 */ /* 0x020fc800078e00ff */
[----:B------:R-:W-:Y:S02]  /*11d0*/  IMAD.MOV R0, RZ, RZ, -R0 ;  /* 0x000000ffff007224 */ /* 0x000fe400078e0a00 */
[----:B------:R-:W-:Y:S02]  /*11e0*/  IMAD.MOV R11, RZ, RZ, -R2 ;  /* 0x000000ffff0b7224 */ /* 0x000fe400078e0a02 */
[C---:B------:R-:W-:Y:S01]  /*11f0*/  IMAD R0, R22.reuse, R0, R9 ;  /* 0x0000000016007224 */ /* 0x040fe200078e0209 */
[----:B------:R-:W-:Y:S01]  /*1200*/  IABS R9, R15 ;  /* 0x0000000f00097213 */ /* 0x000fe20000000000 */
[----:B------:R-:W-:Y:S02]  /*1210*/  VIADD R2, R31, 0x18 ;  /* 0x000000181f027836 */ /* 0x000fe40000000000 */
[----:B------:R-:W-:Y:S01]  /*1220*/  IMAD.MOV R4, RZ, RZ, -R4 ;  /* 0x000000ffff047224 */ /* 0x000fe200078e0a04 */
[----:B------:R0:W-:Y:S01]  /*1230*/  STL [R1+0x214], R0 ;  /* 0x0002140001007387 */ /* 0x0001e20000100800 */
[----:B------:R-:W-:Y:S01]  /*1240*/  IMAD.MOV R5, RZ, RZ, -R5 ;  /* 0x000000ffff057224 */ /* 0x000fe200078e0a05 */
[----:B------:R-:W-:Y:S01]  /*1250*/  IABS R29, R2 ;  /* 0x00000002001d7213 */ /* 0x000fe20000000000 */
[C---:B------:R-:W-:Y:S01]  /*1260*/  IMAD R45, R22.reuse, R4, R45 ;  /* 0x00000004162d7224 */ /* 0x040fe200078e022d */
[----:B------:R1:W-:Y:S01]  /*1270*/  STL [R1+0x1b54], R15 ;  /* 0x001b540f01007387 */ /* 0x0003e20000100800 */
[----:B------:R-:W-:-:S02]  /*1280*/  IMAD R30, R22, R11, R30 ;  /* 0x0000000b161e7224 */ /* 0x000fc400078e021e */
[----:B------:R-:W-:Y:S01]  /*1290*/  IMAD R66, R22, R5, R66 ;  /* 0x0000000516427224 */ /* 0x000fe200078e0242 */
[----:B------:R2:W-:Y:S01]  /*12a0*/  STL [R1+0x1b58], R10 ;  /* 0x001b580a01007387 */ /* 0x0005e20000100800 */
[----:B------:R-:W-:-:S03]  /*12b0*/  IMAD.HI.U32 R8, R21, R83, RZ ;  /* 0x0000005315087227 */ /* 0x000fc600078e00ff */
[----:B------:R5:W-:Y:S01]  /*12c0*/  STL [R1+0x1b5c], R12 ;  /* 0x001b5c0c01007387 */ /* 0x000be20000100800 */
[C---:B0-----:R-:W-:Y:S01]  /*12d0*/  IMAD.HI.U32 R0, R21.reuse, R9, RZ ;  /* 0x0000000915007227 */ /* 0x041fe200078e00ff */
[----:B-1----:R-:W-:Y:S02]  /*12e0*/  IABS R15, R13 ;  /* 0x0000000d000f7213 */ /* 0x002fe40000000000 */
[----:B------:R-:W-:Y:S01]  /*12f0*/  STL [R1+0x1b60], R13 ;  /* 0x001b600d01007387 */ /* 0x000fe20000100800 */
[----:B------:R-:W-:Y:S01]  /*1300*/  IMAD.MOV R0, RZ, RZ, -R0 ;  /* 0x000000ffff007224 */ /* 0x000fe200078e0a00 */
[----:B--2---:R-:W-:Y:S01]  /*1310*/  IABS R10, R10 ;  /* 0x0000000a000a7213 */ /* 0x004fe20000000000 */
[----:B------:R-:W-:Y:S01]  /*1320*/  IMAD.HI.U32 R5, R21, R15, RZ ;  /* 0x0000000f15057227 */ /* 0x000fe200078e00ff */
[----:B------:R0:W-:Y:S01]  /*1330*/  STL [R1+0x1b64], R2 ;  /* 0x001b640201007387 */ /* 0x0001e20000100800 */
[----:B-----5:R-:W-:Y:S02]  /*1340*/  IABS R12, R12 ;  /* 0x0000000c000c7213 */ /* 0x020fe40000000000 */
[----:B------:R-:W-:-:S02]  /*1350*/  IMAD R0, R22, R0, R9 ;  /* 0x0000000016007224 */ /* 0x000fc400078e0209 */
[----:B------:R-:W-:Y:S02]  /*1360*/  IMAD.MOV R5, RZ, RZ, -R5 ;  /* 0x000000ffff057224 */ /* 0x000fe400078e0a05 */
[C---:B------:R-:W-:Y:S01]  /*1370*/  IMAD.HI.U32 R4, R21.reuse, R12, RZ ;  /* 0x0000000c15047227 */ /* 0x040fe200078e00ff */
[----:B------:R1:W-:Y:S03]  /*1380*/  STL [R1+0x30], R0 ;  /* 0x0000300001007387 */ /* 0x0003e60000100800 */
[----:B0-----:R-:W-:-:S04]  /*1390*/  IMAD.HI.U32 R2, R21, R10, RZ ;  /* 0x0000000a15027227 */ /* 0x001fc800078e00ff */
[----:B------:R-:W-:Y:S02]  /*13a0*/  IMAD.MOV R11, RZ, RZ, -R2 ;  /* 0x000000ffff0b7224 */ /* 0x000fe400078e0a02 */
[----:B------:R-:W-:Y:S02]  /*13b0*/  IMAD.MOV R13, RZ, RZ, -R4 ;  /* 0x000000ffff0d7224 */ /* 0x000fe400078e0a04 */
[C---:B------:R-:W-:Y:S02]  /*13c0*/  IMAD R4, R22.reuse, R11, R10 ;  /* 0x0000000b16047224 */ /* 0x040fe400078e020a */
[C---:B------:R-:W-:Y:S02]  /*13d0*/  IMAD R2, R22.reuse, R13, R12 ;  /* 0x0000000d16027224 */ /* 0x040fe400078e020c */
[----:B-1----:R-:W-:Y:S01]  /*13e0*/  IMAD R0, R22, R5, R15 ;  /* 0x0000000516007224 */ /* 0x002fe200078e020f */
[----:B------:R0:W-:Y:S01]  /*13f0*/  STL [R1+0x90], R4 ;  /* 0x0000900401007387 */ /* 0x0001e20000100800 */
[----:B------:R-:W-:-:S02]  /*1400*/  IMAD.MOV R8, RZ, RZ, -R8 ;  /* 0x000000ffff087224 */ /* 0x000fc400078e0a08 */
[C---:B------:R-:W-:Y:S01]  /*1410*/  VIADD R10, R31.reuse, 0x19 ;  /* 0x000000191f0a7836 */ /* 0x040fe20000000000 */
[----:B------:R1:W-:Y:S01]  /*1420*/  STL [R1+0x210], R2 ;  /* 0x0002100201007387 */ /* 0x0003e20000100800 */
[C---:B------:R-:W-:Y:S02]  /*1430*/  IMAD R83, R22.reuse, R8, R83 ;  /* 0x0000000816537224 */ /* 0x040fe400078e0253 */
[----:B------:R-:W-:Y:S01]  /*1440*/  VIADD R9, R31, 0x1a ;  /* 0x0000001a1f097836 */ /* 0x000fe20000000000 */
[----:B------:R2:W-:Y:S01]  /*1450*/  STL [R1+0x1ec], R0 ;  /* 0x0001ec0001007387 */ /* 0x0005e20000100800 */
[----:B------:R-:W-:Y:S01]  /*1460*/  IMAD.HI.U32 R8, R21, R29, RZ ;  /* 0x0000001d15087227 */ /* 0x000fe200078e00ff */
[----:B------:R-:W-:Y:S02]  /*1470*/  IABS R47, R10 ;  /* 0x0000000a002f7213 */ /* 0x000fe40000000000 */
[----:B------:R5:W-:Y:S01]  /*1480*/  STL [R1+0x1b68], R10 ;  /* 0x001b680a01007387 */ /* 0x000be20000100800 */
[C---:B0-----:R-:W-:Y:S01]  /*1490*/  VIADD R4, R31.reuse, 0x1b ;  /* 0x0000001b1f047836 */ /* 0x041fe20000000000 */
[----:B------:R-:W-:Y:S01]  /*14a0*/  IABS R68, R9 ;  /* 0x0000000900447213 */ /* 0x000fe20000000000 */
[C---:B-1----:R-:W-:Y:S01]  /*14b0*/  VIADD R2, R31.reuse, 0x1c ;  /* 0x0000001c1f027836 */ /* 0x042fe20000000000 */
[----:B------:R-:W-:Y:S01]  /*14c0*/  STL [R1+0x1b6c], R9 ;  /* 0x001b6c0901007387 */ /* 0x000fe20000100800 */
[----:B------:R-:W-:Y:S01]  /*14d0*/  IMAD.MOV R8, RZ, RZ, -R8 ;  /* 0x000000ffff087224 */ /* 0x000fe200078e0a08 */
[----:B------:R-:W-:Y:S01]  /*14e0*/  IABS R82, R4 ;  /* 0x0000000400527213 */ /* 0x000fe20000000000 */
[----:B--2---:R-:W-:Y:S01]  /*14f0*/  VIADD R0, R31, 0x1d ;  /* 0x0000001d1f007836 */ /* 0x004fe20000000000 */
[----:B------:R-:W-:Y:S01]  /*1500*/  STL [R1+0x1b70], R4 ;  /* 0x001b700401007387 */ /* 0x000fe20000100800 */
[----:B------:R-:W-:Y:S01]  /*1510*/  IMAD R29, R22, R8, R29 ;  /* 0x00000008161d7224 */ /* 0x000fe200078e021d */
[----:B-----5:R-:W-:-:S02]  /*1520*/  IABS R10, R2 ;  /* 0x00000002000a7213 */ /* 0x020fc40000000000 */
[----:B------:R-:W-:Y:S01]  /*1530*/  IABS R12, R0 ;  /* 0x00000000000c7213 */ /* 0x000fe20000000000 */
[----:B------:R0:W-:Y:S02]  /*1540*/  STL [R1+0x1b74], R2 ;  /* 0x001b740201007387 */ /* 0x0001e40000100800 */
[C---:B------:R-:W-:Y:S02]  /*1550*/  IMAD.HI.U32 R5, R21.reuse, R10, RZ ;  /* 0x0000000a15057227 */ /* 0x040fe400078e00ff */
[----:B------:R1:W-:Y:S02]  /*1560*/  STL [R1+0x1b78], R0 ;  /* 0x001b780001007387 */ /* 0x0003e40000100800 */
[----:B------:R-:W-:-:S04]  /*1570*/  IMAD.HI.U32 R8, R21, R12, RZ ;  /* 0x0000000c15087227 */ /* 0x000fc800078e00ff */
[----:B0-----:R-:W-:-:S04]  /*1580*/  IMAD.HI.U32 R2, R21, R68, RZ ;  /* 0x0000004415027227 */ /* 0x001fc800078e00ff */
[----:B-1----:R-:W-:-:S04]  /*1590*/  IMAD.HI.U32 R0, R21, R47, RZ ;  /* 0x0000002f15007227 */ /* 0x002fc800078e00ff */
[----:B------:R-:W-:Y:S02]  /*15a0*/  IMAD.MOV R5, RZ, RZ, -R5 ;  /* 0x000000ffff057224 */ /* 0x000fe400078e0a05 */
[----:B------:R-:W-:-:S04]  /*15b0*/  IMAD.HI.U32 R4, R21, R82, RZ ;  /* 0x0000005215047227 */ /* 0x000fc800078e00ff */
[----:B------:R-:W-:Y:S02]  /*15c0*/  IMAD.MOV R0, RZ, RZ, -R0 ;  /* 0x000000ffff007224 */ /* 0x000fe400078e0a00 */
[----:B------:R-:W-:Y:S02]  /*15d0*/  IMAD.MOV R9, RZ, RZ, -R2 ;  /* 0x000000ffff097224 */ /* 0x000fe400078e0a02 */
[----:B------:R-:W-:Y:S02]  /*15e0*/  IMAD.MOV R13, RZ, RZ, -R8 ;  /* 0x000000ffff0d7224 */ /* 0x000fe400078e0a08 */
[C---:B------:R-:W-:Y:S02]  /*15f0*/  IMAD R2, R22.reuse, R5, R10 ;  /* 0x0000000516027224 */ /* 0x040fe400078e020a */
[----:B------:R-:W-:Y:S02]  /*1600*/  IMAD.MOV R11, RZ, RZ, -R4 ;  /* 0x000000ffff0b7224 */ /* 0x000fe400078e0a04 */
[C---:B------:R-:W-:Y:S01]  /*1610*/  IMAD R47, R22.reuse, R0, R47 ;  /* 0x00000000162f7224 */ /* 0x040fe200078e022f */
[----:B------:R0:W-:Y:S01]  /*1620*/  STL [R1+0x34], R2 ;  /* 0x0000340201007387 */ /* 0x0001e20000100800 */
[----:B------:R-:W-:-:S02]  /*1630*/  IMAD R4, R22, R13, R12 ;  /* 0x0000000d16047224 */ /* 0x000fc400078e020c */
[C---:B------:R-:W-:Y:S02]  /*1640*/  VIADD R0, R31.reuse, 0x1e ;  /* 0x0000001e1f007836 */ /* 0x040fe40000000000 */
[C---:B------:R-:W-:Y:S01]  /*1650*/  VIADD R8, R31.reuse, 0x20 ;  /* 0x000000201f087836 */ /* 0x040fe20000000000 */
[----:B------:R1:W-:Y:S01]  /*1660*/  STL [R1+0xc0], R4 ;  /* 0x0000c00401007387 */ /* 0x0003e20000100800 */
[C---:B------:R-:W-:Y:S02]  /*1670*/  VIADD R5, R31.reuse, 0x21 ;  /* 0x000000211f057836 */ /* 0x040fe40000000000 */
[C---:B------:R-:W-:Y:S01]  /*1680*/  IMAD R82, R22.reuse, R11, R82 ;  /* 0x0000000b16527224 */ /* 0x040fe200078e0252 */
[----:B------:R2:W-:Y:S01]  /*1690*/  STL [R1+0x1b7c], R0 ;  /* 0x001b7c0001007387 */ /* 0x0005e20000100800 */
[C---:B0-----:R-:W-:Y:S01]  /*16a0*/  VIADD R2, R31.reuse, 0x1f ;  /* 0x0000001f1f027836 */ /* 0x041fe20000000000 */
[----:B------:R-:W-:Y:S01]  /*16b0*/  IABS R48, R5 ;  /* 0x0000000500307213 */ /* 0x000fe20000000000 */
[----:B------:R-:W-:Y:S01]  /*16c0*/  IMAD R68, R22, R9, R68 ;  /* 0x0000000916447224 */ /* 0x000fe200078e0244 */
[----:B------:R-:W-:Y:S01]  /*16d0*/  IABS R28, R8 ;  /* 0x00000008001c7213 */ /* 0x000fe20000000000 */
[----:B-1----:R-:W-:Y:S01]  /*16e0*/  VIADD R4, R31, 0x22 ;  /* 0x000000221f047836 */ /* 0x002fe20000000000 */
[----:B------:R0:W-:Y:S01]  /*16f0*/  STL [R1+0x1b80], R2 ;  /* 0x001b800201007387 */ /* 0x0001e20000100800 */
[----:B------:R-:W-:Y:S01]  /*1700*/  IMAD.HI.U32 R9, R21, R48, RZ ;  /* 0x0000003015097227 */ /* 0x000fe200078e00ff */
[----:B--2---:R-:W-:-:S02]  /*1710*/  IABS R0, R0 ;  /* 0x0000000000007213 */ /* 0x004fc40000000000 */
[----:B------:R1:W-:Y:S01]  /*1720*/  STL [R1+0x1b84], R8 ;  /* 0x001b840801007387 */ /* 0x0003e20000100800 */
[----:B------:R-:W-:Y:S01]  /*1730*/  IABS R70, R4 ;  /* 0x0000000400467213 */ /* 0x000fe20000000000 */
[----:B------:R-:W-:Y:S02]  /*1740*/  IMAD.MOV R9, RZ, RZ, -R9 ;  /* 0x000000ffff097224 */ /* 0x000fe400078e0a09 */
[----:B------:R2:W-:Y:S01]  /*1750*/  STL [R1+0x1b88], R5 ;  /* 0x001b880501007387 */ /* 0x0005e20000100800 */
[----:B0-----:R-:W-:Y:S01]  /*1760*/  IABS R2, R2 ;  /* 0x0000000200027213 */ /* 0x001fe20000000000 */
[C---:B------:R-:W-:Y:S02]  /*1770*/  IMAD.HI.U32 R10, R21.reuse, R70, RZ ;  /* 0x00000046150a7227 */ /* 0x040fe400078e00ff */
[----:B------:R0:W-:Y:S02]  /*1780*/  STL [R1+0x1b8c], R4 ;  /* 0x001b8c0401007387 */ /* 0x0001e40000100800 */
[----:B-1----:R-:W-:-:S04]  /*1790*/  IMAD.HI.U32 R8, R21, R28, RZ ;  /* 0x0000001c15087227 */ /* 0x002fc800078e00ff */
[----:B--2---:R-:W-:-:S04]  /*17a0*/  IMAD.HI.U32 R5, R21, R2, RZ ;  /* 0x0000000215057227 */ /* 0x004fc800078e00ff */
[----:B0-----:R-:W-:-:S04]  /*17b0*/  IMAD.HI.U32 R4, R21, R0, RZ ;  /* 0x0000000015047227 */ /* 0x001fc800078e00ff */
[----:B------:R-:W-:Y:S02]  /*17c0*/  IMAD.MOV R11, RZ, RZ, -R4 ;  /* 0x000000ffff0b7224 */ /* 0x000fe400078e0a04 */
[----:B------:R-:W-:Y:S02]  /*17d0*/  IMAD.MOV R5, RZ, RZ, -R5 ;  /* 0x000000ffff057224 */ /* 0x000fe400078e0a05 */
[C---:B------:R-:W-:Y:S02]  /*17e0*/  IMAD R4, R22.reuse, R11, R0 ;  /* 0x0000000b16047224 */ /* 0x040fe400078e0200 */
[----:B------:R-:W-:Y:S02]  /*17f0*/  IMAD R0, R22, R5, R2 ;  /* 0x0000000516007224 */ /* 0x000fe400078e0202 */
[----:B------:R-:W-:Y:S01]  /*1800*/  IMAD.MOV R15, RZ, RZ, -R10 ;  /* 0x000000ffff0f7224 */ /* 0x000fe200078e0a0a */
[----:B------:R0:W-:Y:S01]  /*1810*/  STL [R1+0x1e8], R4 ;  /* 0x0001e80401007387 */ /* 0x0001e20000100800 */
[----:B------:R-:W-:-:S02]  /*1820*/  VIADD R11, R31, 0x23 ;  /* 0x000000231f0b7836 */ /* 0x000fc40000000000 */
[----:B------:R-:W-:Y:S01]  /*1830*/  IMAD.MOV R13, RZ, RZ, -R8 ;  /* 0x000000ffff0d7224 */ /* 0x000fe200078e0a08 */
[----:B------:R1:W-:Y:S01]  /*1840*/  STL [R1+0x1e4], R0 ;  /* 0x0001e40001007387 */ /* 0x0003e20000100800 */
[C---:B------:R-:W-:Y:S01]  /*1850*/  VIADD R10, R31.reuse, 0x24 ;  /* 0x000000241f0a7836 */ /* 0x040fe20000000000 */
[----:B------:R-:W-:Y:S01]  /*1860*/  IABS R89, R11 ;  /* 0x0000000b00597213 */ /* 0x000fe20000000000 */
[C---:B------:R-:W-:Y:S01]  /*1870*/  VIADD R8, R31.reuse, 0x25 ;  /* 0x000000251f087836 */ /* 0x040fe20000000000 */
[----:B------:R-:W-:Y:S01]  /*1880*/  STL [R1+0x1b90], R11 ;  /* 0x001b900b01007387 */ /* 0x000fe20000100800 */
[----:B------:R-:W-:Y:S02]  /*1890*/  IMAD R48, R22, R9, R48 ;  /* 0x0000000916307224 */ /* 0x000fe400078e0230 */
[----:B0-----:R-:W-:Y:S01]  /*18a0*/  VIADD R4, R31, 0x26 ;  /* 0x000000261f047836 */ /* 0x001fe20000000000 */
[----:B------:R0:W-:Y:S01]  /*18b0*/  STL [R1+0x1b94], R10 ;  /* 0x001b940a01007387 */ /* 0x0001e20000100800 */
[----:B------:R-:W-:-:S03]  /*18c0*/  IMAD.HI.U32 R12, R21, R89, RZ ;  /* 0x00000059150c7227 */ /* 0x000fc600078e00ff */
[----:B------:R2:W-:Y:S01]  /*18d0*/  STL [R1+0x1b98], R8 ;  /* 0x001b980801007387 */ /* 0x0005e20000100800 */
[C---:B-1----:R-:W-:Y:S02]  /*18e0*/  VIADD R0, R31.reuse, 0x27 ;  /* 0x000000271f007836 */ /* 0x042fe40000000000 */
[----:B------:R-:W-:Y:S01]  /*18f0*/  IMAD.MOV R12, RZ, RZ, -R12 ;  /* 0x000000ffff0c7224 */ /* 0x000fe200078e0a0c */
[----:B------:R1:W-:Y:S01]  /*1900*/  STL [R1+0x1b9c], R4 ;  /* 0x001b9c0401007387 */ /* 0x0003e20000100800 */
[C---:B------:R-:W-:Y:S01]  /*1910*/  IMAD R70, R22.reuse, R15, R70 ;  /* 0x0000000f16467224 */ /* 0x040fe200078e0246 */
[----:B0-----:R-:W-:Y:S01]  /*1920*/  IABS R10, R10 ;  /* 0x0000000a000a7213 */ /* 0x001fe20000000000 */
[----:B------:R-:W-:Y:S01]  /*1930*/  IMAD R89, R22, R12, R89 ;  /* 0x0000000c16597224 */ /* 0x000fe200078e0259 */
[----:B------:R0:W-:Y:S01]  /*1940*/  STL [R1+0x1ba0], R0 ;  /* 0x001ba00001007387 */ /* 0x0001e20000100800 */
[----:B------:R-:W-:Y:S01]  /*1950*/  VIADD R12, R31, 0x32 ;  /* 0x000000321f0c7836 */ /* 0x000fe20000000000 */
[----:B--2---:R-:W-:Y:S01]  /*1960*/  IABS R8, R8 ;  /* 0x0000000800087213 */ /* 0x004fe20000000000 */
[----:B------:R-:W-:Y:S01]  /*1970*/  IMAD.HI.U32 R11, R21, R10, RZ ;  /* 0x0000000a150b7227 */ /* 0x000fe200078e00ff */
[----:B-1----:R-:W-:-:S03]  /*1980*/  IABS R4, R4 ;  /* 0x0000000400047213 */ /* 0x002fc60000000000 */
[C---:B------:R-:W-:Y:S01]  /*1990*/  IMAD.HI.U32 R9, R21.reuse, R8, RZ ;  /* 0x0000000815097227 */ /* 0x040fe200078e00ff */
[----:B------:R-:W-:Y:S02]  /*19a0*/  IABS R72, R12 ;  /* 0x0000000c00487213 */ /* 0x000fe40000000000 */
[----:B0-----:R-:W-:Y:S01]  /*19b0*/  IABS R0, R0 ;  /* 0x0000000000007213 */ /* 0x001fe20000000000 */
[----:B------:R-:W-:-:S04]  /*19c0*/  IMAD.HI.U32 R5, R21, R4, RZ ;  /* 0x0000000415057227 */ /* 0x000fc800078e00ff */
[----:B------:R-:W-:Y:S02]  /*19d0*/  IMAD.MOV R11, RZ, RZ, -R11 ;  /* 0x000000ffff0b7224 */ /* 0x000fe400078e0a0b */
[----:B------:R-:W-:Y:S02]  /*19e0*/  IMAD.MOV R9, RZ, RZ, -R9 ;  /* 0x000000ffff097224 */ /* 0x000fe400078e0a09 */
[----:B------:R-:W-:Y:S02]  /*19f0*/  IMAD.MOV R5, RZ, RZ, -R5 ;  /* 0x000000ffff057224 */ /* 0x000fe400078e0a05 */
[----:B------:R-:W-:-:S04]  /*1a00*/  IMAD.HI.U32 R2, R21, R0, RZ ;  /* 0x0000000015027227 */ /* 0x000fc800078e00ff */
[C---:B------:R-:W-:Y:S02]  /*1a10*/  IMAD R10, R22.reuse, R11, R10 ;  /* 0x0000000b160a7224 */ /* 0x040fe400078e020a */
[C---:B------:R-:W-:Y:S02]  /*1a20*/  IMAD R8, R22.reuse, R9, R8 ;  /* 0x0000000916087224 */ /* 0x040fe400078e0208 */
[C---:B------:R-:W-:Y:S01]  /*1a30*/  IMAD R4, R22.reuse, R5, R4 ;  /* 0x0000000516047224 */ /* 0x040fe200078e0204 */
[----:B------:R0:W-:Y:S01]  /*1a40*/  STL [R1+0x3c], R10 ;  /* 0x00003c0a01007387 */ /* 0x0001e20000100800 */
[----:B------:R-:W-:Y:S02]  /*1a50*/  IMAD.MOV R2, RZ, RZ, -R2 ;  /* 0x000000ffff027224 */ /* 0x000fe400078e0a02 */
[----:B------:R-:W-:Y:S01]  /*1a60*/  VIADD R9, R31, 0x29 ;  /* 0x000000291f097836 */ /* 0x000fe20000000000 */
[----:B------:R1:W-:Y:S01]  /*1a70*/  STL [R1+0xd0], R8 ;  /* 0x0000d00801007387 */ /* 0x0003e20000100800 */
[----:B------:R-:W-:-:S02]  /*1a80*/  IMAD R0, R22, R2, R0 ;  /* 0x0000000216007224 */ /* 0x000fc400078e0200 */
[C---:B------:R-:W-:Y:S01]  /*1a90*/  VIADD R5, R31.reuse, 0x2b ;  /* 0x0000002b1f057836 */ /* 0x040fe20000000000 */
[----:B------:R2:W-:Y:S01]  /*1aa0*/  STL [R1+0x1dc], R4 ;  /* 0x0001dc0401007387 */ /* 0x0005e20000100800 */
[----:B------:R-:W-:Y:S01]  /*1ab0*/  IABS R49, R9 ;  /* 0x0000000900317213 */ /* 0x000fe20000000000 */
[C---:B0-----:R-:W-:Y:S02]  /*1ac0*/  VIADD R10, R31.reuse, 0x28 ;  /* 0x000000281f0a7836 */ /* 0x041fe40000000000 */
[----:B------:R0:W-:Y:S01]  /*1ad0*/  STL [R1+0x1d8], R0 ;  /* 0x0001d80001007387 */ /* 0x0001e20000100800 */
[----:B------:R-:W-:Y:S01]  /*1ae0*/  IABS R88, R5 ;  /* 0x0000000500587213 */ /* 0x000fe20000000000 */
[----:B-1----:R-:W-:Y:S01]  /*1af0*/  VIADD R8, R31, 0x2a ;  /* 0x0000002a1f087836 */ /* 0x002fe20000000000 */
[----:B------:R-:W-:Y:S01]  /*1b00*/  IABS R34, R10 ;  /* 0x0000000a00227213 */ /* 0x000fe20000000000 */
[----:B------:R1:W-:Y:S01]  /*1b10*/  STL [R1+0x1ba4], R10 ;  /* 0x001ba40a01007387 */ /* 0x0003e20000100800 */
[----:B------:R-:W-:-:S02]  /*1b20*/  IMAD R28, R22, R13, R28 ;  /* 0x0000000d161c7224 */ /* 0x000fc400078e021c */
[C---:B--2---:R-:W-:Y:S01]  /*1b30*/  VIADD R4, R31.reuse, 0x2c ;  /* 0x0000002c1f047836 */ /* 0x044fe20000000000 */
[----:B------:R-:W-:Y:S01]  /*1b40*/  STL [R1+0x1ba8], R9 ;  /* 0x001ba80901007387 */ /* 0x000fe20000100800 */
[----:B------:R-:W-:Y:S01]  /*1b50*/  IABS R71, R8 ;  /* 0x0000000800477213 */ /* 0x000fe20000000000 */
[C---:B------:R-:W-:Y:S02]  /*1b60*/  VIADD R15, R31.reuse, 0x3d ;  /* 0x0000003d1f0f7836 */ /* 0x040fe40000000000 */
[----:B0-----:R-:W-:Y:S01]  /*1b70*/  IABS R0, R4 ;  /* 0x0000000400007213 */ /* 0x001fe20000000000 */
[----:B------:R0:W-:Y:S01]  /*1b80*/  STL [R1+0x1bac], R8 ;  /* 0x001bac0801007387 */ /* 0x0001e20000100800 */
[C---:B-1----:R-:W-:Y:S02]  /*1b90*/  VIADD R10, R31.reuse, 0x2d ;  /* 0x0000002d1f0a7836 */ /* 0x042fe40000000000 */
[----:B------:R-:W-:Y:S01]  /*1ba0*/  VIADD R13, R31, 0x3e ;  /* 0x0000003e1f0d7836 */ /* 0x000fe20000000000 */
[----:B------:R-:W-:Y:S01]  /*1bb0*/  STL [R1+0x1bb0], R5 ;  /* 0x001bb00501007387 */ /* 0x000fe20000100800 */
[----:B------:R-:W-:-:S03]  /*1bc0*/  IMAD.HI.U32 R2, R21, R0, RZ ;  /* 0x0000000015027227 */ /* 0x000fc600078e00ff */
[----:B------:R1:W-:Y:S01]  /*1bd0*/  STL [R1+0x1bb8], R4 ;  /* 0x001bb80401007387 */ /* 0x0003e20000100800 */
[----:B------:R-:W-:Y:S02]  /*1be0*/  IMAD.MOV R2, RZ, RZ, -R2 ;  /* 0x000000ffff027224 */ /* 0x000fe400078e0a02 */
[----:B0-----:R-:W-:-:S04]  /*1bf0*/  IMAD.HI.U32 R8, R21, R49, RZ ;  /* 0x0000003115087227 */ /* 0x001fc800078e00ff */
[----:B------:R-:W-:Y:S02]  /*1c00*/  IMAD.MOV R8, RZ, RZ, -R8 ;  /* 0x000000ffff087224 */ /* 0x000fe400078e0a08 */
[----:B------:R-:W-:-:S04]  /*1c10*/  IMAD.HI.U32 R9, R21, R34, RZ ;  /* 0x0000002215097227 */ /* 0x000fc800078e00ff */
[----:B-1----:R-:W-:-:S04]  /*1c20*/  IMAD.HI.U32 R4, R21, R88, RZ ;  /* 0x0000005815047227 */ /* 0x002fc800078e00ff */
[----:B------:R-:W-:Y:S02]  /*1c30*/  IMAD.MOV R4, RZ, RZ, -R4 ;  /* 0x000000ffff047224 */ /* 0x000fe400078e0a04 */
[----:B------:R-:W-:Y:S02]  /*1c40*/  IMAD R0, R22, R2, R0 ;  /* 0x0000000216007224 */ /* 0x000fe400078e0200 */
[----:B------:R-:W-:-:S03]  /*1c50*/  IMAD.HI.U32 R5, R21, R71, RZ ;  /* 0x0000004715057227 */ /* 0x000fc600078e00ff */
[----:B------:R-:W-:Y:S01]  /*1c60*/  STL [R1+0x38], R0 ;  /* 0x0000380001007387 */ /* 0x000fe20000100800 */
[C---:B------:R-:W-:Y:S02]  /*1c70*/  IMAD R49, R22.reuse, R8, R49 ;  /* 0x0000000816317224 */ /* 0x040fe400078e0231 */
[----:B------:R-:W-:Y:S01]  /*1c80*/  IMAD.MOV R9, RZ, RZ, -R9 ;  /* 0x000000ffff097224 */ /* 0x000fe200078e0a09 */
[----:B------:R0:W-:Y:S01]  /*1c90*/  STL [R1+0x1bb4], R10 ;  /* 0x001bb40a01007387 */ /* 0x0001e20000100800 */
[C---:B------:R-:W-:Y:S02]  /*1ca0*/  VIADD R8, R31.reuse, 0x2e ;  /* 0x0000002e1f087836 */ /* 0x040fe40000000000 */
[----:B------:R-:W-:Y:S02]  /*1cb0*/  IMAD R88, R22, R4, R88 ;  /* 0x0000000416587224 */ /* 0x000fe400078e0258 */
[----:B------:R-:W-:Y:S01]  /*1cc0*/  IMAD.MOV R5, RZ, RZ, -R5 ;  /* 0x000000ffff057224 */ /* 0x000fe200078e0a05 */
[----:B------:R1:W-:Y:S01]  /*1cd0*/  STL [R1+0x1bbc], R8 ;  /* 0x001bbc0801007387 */ /* 0x0003e20000100800 */
[----:B------:R-:W-:-:S02]  /*1ce0*/  VIADD R4, R31, 0x2f ;  /* 0x0000002f1f047836 */ /* 0x000fc40000000000 */
[C---:B------:R-:W-:Y:S01]  /*1cf0*/  IMAD R34, R22.reuse, R9, R34 ;  /* 0x0000000916227224 */ /* 0x040fe200078e0222 */
[----:B0-----:R-:W-:Y:S01]  /*1d00*/  IABS R10, R10 ;  /* 0x0000000a000a7213 */ /* 0x001fe20000000000 */
[C---:B------:R-:W-:Y:S01]  /*1d10*/  VIADD R9, R31.reuse, 0x30 ;  /* 0x000000301f097836 */ /* 0x040fe20000000000 */
[----:B------:R0:W-:Y:S01]  /*1d20*/  STL [R1+0x1bc0], R4 ;  /* 0x001bc00401007387 */ /* 0x0001e20000100800 */
[----:B------:R-:W-:Y:S02]  /*1d30*/  IMAD R71, R22, R5, R71 ;  /* 0x0000000516477224 */ /* 0x000fe400078e0247 */
[----:B------:R-:W-:Y:S01]  /*1d40*/  VIADD R5, R31, 0x31 ;  /* 0x000000311f057836 */ /* 0x000fe20000000000 */
[----:B-1----:R-:W-:Y:S01]  /*1d50*/  IABS R8, R8 ;  /* 0x0000000800087213 */ /* 0x002fe20000000000 */
[----:B------:R1:W-:Y:S01]  /*1d60*/  STL [R1+0x1bc4], R9 ;  /* 0x001bc40901007387 */ /* 0x0003e20000100800 */
[----:B------:R-:W-:Y:S01]  /*1d70*/  IABS R33, R9 ;  /* 0x0000000900217213 */ /* 0x000fe20000000000 */
[----:B------:R-:W-:Y:S01]  /*1d80*/  IMAD.HI.U32 R11, R21, R10, RZ ;  /* 0x0000000a150b7227 */ /* 0x000fe200078e00ff */
[----:B------:R-:W-:Y:S01]  /*1d90*/  IABS R51, R5 ;  /* 0x0000000500337213 */ /* 0x000fe20000000000 */
[----:B------:R2:W-:Y:S01]  /*1da0*/  STL [R1+0x1bc8], R5 ;  /* 0x001bc80501007387 */ /* 0x0005e20000100800 */
[----:B0-----:R-:W-:Y:S01]  /*1db0*/  IABS R4, R4 ;  /* 0x0000000400047213 */ /* 0x001fe20000000000 */
[----:B------:R-:W-:-:S02]  /*1dc0*/  IMAD.MOV R11, RZ, RZ, -R11 ;  /* 0x000000ffff0b7224 */ /* 0x000fc400078e0a0b */
[----:B------:R-:W-:-:S04]  /*1dd0*/  IMAD.HI.U32 R0, R21, R51, RZ ;  /* 0x0000003315007227 */ /* 0x000fc800078e00ff */
[----:B-1----:R-:W-:-:S04]  /*1de0*/  IMAD.HI.U32 R9, R21, R8, RZ ;  /* 0x0000000815097227 */ /* 0x002fc800078e00ff */
[----:B--2---:R-:W-:-:S04]  /*1df0*/  IMAD.HI.U32 R5, R21, R4, RZ ;  /* 0x0000000415057227 */ /* 0x004fc800078e00ff */
[----:B------:R-:W-:Y:S02]  /*1e00*/  IMAD.MOV R9, RZ, RZ, -R9 ;  /* 0x000000ffff097224 */ /* 0x000fe400078e0a09 */
[----:B------:R-:W-:Y:S02]  /*1e10*/  IMAD.MOV R5, RZ, RZ, -R5 ;  /* 0x000000ffff057224 */ /* 0x000fe400078e0a05 */
[C---:B------:R-:W-:Y:S02]  /*1e20*/  IMAD R10, R22.reuse, R11, R10 ;  /* 0x0000000b160a7224 */ /* 0x040fe400078e020a */
[C---:B------:R-:W-:Y:S02]  /*1e30*/  IMAD R8, R22.reuse, R9, R8 ;  /* 0x0000000916087224 */ /* 0x040fe400078e0208 */
[----:B------:R-:W-:Y:S01]  /*1e40*/  IMAD R4, R22, R5, R4 ;  /* 0x0000000516047224 */ /* 0x000fe200078e0204 */
[----:B------:R0:W-:Y:S01]  /*1e50*/  STL [R1+0xd4], R10 ;  /* 0x0000d40a01007387 */ /* 0x0001e20000100800 */
[----:B------:R-:W-:-:S02]  /*1e60*/  VIADD R11, R31, 0x33 ;  /* 0x000000331f0b7836 */ /* 0x000fc40000000000 */
[----:B------:R-:W-:Y:S01]  /*1e70*/  IMAD.MOV R0, RZ, RZ, -R0 ;  /* 0x000000ffff007224 */ /* 0x000fe200078e0a00 */
[----:B------:R1:W-:Y:S01]  /*1e80*/  STL [R1+0x1ac], R8 ;  /* 0x0001ac0801007387 */ /* 0x0003e20000100800 */
[----:B------:R-:W-:Y:S01]  /*1e90*/  VIADD R9, R31, 0x36 ;  /* 0x000000361f097836 */ /* 0x000fe20000000000 */
[----:B------:R-:W-:Y:S01]  /*1ea0*/  IABS R90, R11 ;  /* 0x0000000b005a7213 */ /* 0x000fe20000000000 */
[----:B------:R-:W-:Y:S01]  /*1eb0*/  IMAD.HI.U32 R2, R21, R33, RZ ;  /* 0x0000002115027227 */ /* 0x000fe200078e00ff */
[----:B------:R2:W-:Y:S03]  /*1ec0*/  STL [R1+0x188], R4 ;  /* 0x0001880401007387 */ /* 0x0005e60000100800 */
[C---:B0-----:R-:W-:Y:S01]  /*1ed0*/  VIADD R10, R31.reuse, 0x35 ;  /* 0x000000351f0a7836 */ /* 0x041fe20000000000 */
[----:B------:R-:W-:Y:S01]  /*1ee0*/  STL [R1+0x1bcc], R12 ;  /* 0x001bcc0c01007387 */ /* 0x000fe20000100800 */
[----:B------:R-:W-:Y:S01]  /*1ef0*/  IMAD R51, R22, R0, R51 ;  /* 0x0000000016337224 */ /* 0x000fe200078e0233 */
[----:B------:R-:W-:Y:S01]  /*1f00*/  IABS R0, R9 ;  /* 0x0000000900007213 */ /* 0x000fe20000000000 */
[----:B-1----:R-:W-:Y:S01]  /*1f10*/  VIADD R8, R31, 0x34 ;  /* 0x000000341f087836 */ /* 0x002fe20000000000 */
[----:B------:R-:W-:Y:S01]  /*1f20*/  STL [R1+0x1bd0], R11 ;  /* 0x001bd00b01007387 */ /* 0x000fe20000100800 */
[----:B------:R-:W-:Y:S01]  /*1f30*/  IMAD.MOV R2, RZ, RZ, -R2 ;  /* 0x000000ffff027224 */ /* 0x000fe200078e0a02 */
[----:B--2---:R-:W-:-:S02]  /*1f40*/  IABS R4, R10 ;  /* 0x0000000a00047213 */ /* 0x004fc40000000000 */
[----:B------:R0:W-:Y:S01]  /*1f50*/  STL [R1+0x1bd4], R8 ;  /* 0x001bd40801007387 */ /* 0x0001e20000100800 */
[----:B------:R-:W-:Y:S02]  /*1f60*/  IMAD R33, R22, R2, R33 ;  /* 0x0000000216217224 */ /* 0x000fe400078e0221 */
[C---:B------:R-:W-:Y:S01]  /*1f70*/  IMAD.HI.U32 R5, R21.reuse, R4, RZ ;  /* 0x0000000415057227 */ /* 0x040fe200078e00ff */
[----:B------:R1:W-:Y:S03]  /*1f80*/  STL [R1+0x1bd8], R10 ;  /* 0x001bd80a01007387 */ /* 0x0003e60000100800 */
[----:B------:R-:W-:Y:S01]  /*1f90*/  IMAD.HI.U32 R2, R21, R0, RZ ;  /* 0x0000000015027227 */ /* 0x000fe200078e00ff */
[----:B------:R2:W-:Y:S01]  /*1fa0*/  STL [R1+0x1be0], R9 ;  /* 0x001be00901007387 */ /* 0x0005e20000100800 */
[----:B0-----:R-:W-:Y:S02]  /*1fb0*/  IABS R8, R8 ;  /* 0x0000000800087213 */ /* 0x001fe40000000000 */
[----:B------:R-:W-:-:S02]  /*1fc0*/  IMAD.MOV R5, RZ, RZ, -R5 ;  /* 0x000000ffff057224 */ /* 0x000fc400078e0a05 */
[----:B------:R-:W-:Y:S02]  /*1fd0*/  IMAD.MOV R2, RZ, RZ, -R2 ;  /* 0x000000ffff027224 */ /* 0x000fe400078e0a02 */
[----:B-1----:R-:W-:-:S04]  /*1fe0*/  IMAD.HI.U32 R10, R21, R90, RZ ;  /* 0x0000005a150a7227 */ /* 0x002fc800078e00ff */
[----:B--2---:R-:W-:-:S04]  /*1ff0*/  IMAD.HI.U32 R9, R21, R8, RZ ;  /* 0x0000000815097227 */ /* 0x004fc800078e00ff */
[----:B------:R-:W-:Y:S02]  /*2000*/  IMAD.MOV R9, RZ, RZ, -R9 ;  /* 0x000000ffff097224 */ /* 0x000fe400078e0a09 */
[C---:B------:R-:W-:Y:S02]  /*2010*/  IMAD R4, R22.reuse, R5, R4 ;  /* 0x0000000516047224 */ /* 0x040fe400078e0204 */
[C---:B------:R-:W-:Y:S02]  /*2020*/  IMAD R8, R22.reuse, R9, R8 ;  /* 0x0000000916087224 */ /* 0x040fe400078e0208 */
[----:B------:R-:W-:Y:S02]  /*2030*/  IMAD.MOV R10, RZ, RZ, -R10 ;  /* 0x000000ffff0a7224 */ /* 0x000fe400078e0a0a */
[C---:B------:R-:W-:Y:S01]  /*2040*/  IMAD R0, R22.reuse, R2, R0 ;  /* 0x0000000216007224 */ /* 0x040fe200078e0200 */
[----:B------:R0:W-:Y:S01]  /*2050*/  STL [R1+0x44], R8 ;  /* 0x0000440801007387 */ /* 0x0001e20000100800 */
[----:B------:R-:W-:-:S02]  /*2060*/  IMAD R90, R22, R10, R90 ;  /* 0x0000000a165a7224 */ /* 0x000fc400078e025a */
[C---:B------:R-:W-:Y:S01]  /*2070*/  VIADD R10, R31.reuse, 0x38 ;  /* 0x000000381f0a7836 */ /* 0x040fe20000000000 */
[----:B------:R1:W-:Y:S01]  /*2080*/  STL [R1+0x134], R4 ;  /* 0x0001340401007387 */ /* 0x0003e20000100800 */
[----:B------:R-:W-:Y:S02]  /*2090*/  VIADD R9, R31, 0x39 ;  /* 0x000000391f097836 */ /* 0x000fe40000000000 */
[----:B------:R-:W-:Y:S01]  /*20a0*/  IMAD.HI.U32 R11, R21, R72, RZ ;  /* 0x00000048150b7227 */ /* 0x000fe200078e00ff */
[----:B------:R-:W-:Y:S01]  /*20b0*/  STL [R1+0x17c], R0 ;  /* 0x00017c0001007387 */ /* 0x000fe20000100800 */
[----:B------:R-:W-:Y:S02]  /*20c0*/  IABS R32, R10 ;  /* 0x0000000a00207213 */ /* 0x000fe40000000000 */
[C---:B0-----:R-:W-:Y:S01]  /*20d0*/  VIADD R8, R31.reuse, 0x37 ;  /* 0x000000371f087836 */ /* 0x041fe20000000000 */
[----:B------:R-:W-:Y:S01]  /*20e0*/  IABS R52, R9 ;  /* 0x0000000900347213 */ /* 0x000fe20000000000 */
[----:B------:R-:W-:-:S02]  /*20f0*/  VIADD R5, R31, 0x3a ;  /* 0x0000003a1f057836 */ /* 0x000fc40000000000 */
[----:B------:R-:W-:Y:S01]  /*2100*/  IMAD.MOV R11, RZ, RZ, -R11 ;  /* 0x000000ffff0b7224 */ /* 0x000fe200078e0a0b */
[----:B------:R0:W-:Y:S01]  /*2110*/  STL [R1+0x1bdc], R8 ;  /* 0x001bdc0801007387 */ /* 0x0001e20000100800 */
[C---:B-1----:R-:W-:Y:S01]  /*2120*/  VIADD R4, R31.reuse, 0x3b ;  /* 0x0000003b1f047836 */ /* 0x042fe20000000000 */
[----:B------:R-:W-:Y:S01]  /*2130*/  IABS R73, R5 ;  /* 0x0000000500497213 */ /* 0x000fe20000000000 */
[----:B------:R-:W-:Y:S01]  /*2140*/  IMAD R72, R22, R11, R72 ;  /* 0x0000000b16487224 */ /* 0x000fe200078e0248 */
[----:B------:R1:W-:Y:S01]  /*2150*/  STL [R1+0x1be4], R10 ;  /* 0x001be40a01007387 */ /* 0x0003e20000100800 */
[----:B------:R-:W-:Y:S01]  /*2160*/  VIADD R11, R31, 0x3c ;  /* 0x0000003c1f0b7836 */ /* 0x000fe20000000000 */
[----:B------:R-:W-:Y:S01]  /*2170*/  IABS R91, R4 ;  /* 0x00000004005b7213 */ /* 0x000fe20000000000 */
[----:B------:R-:W-:Y:S01]  /*2180*/  IMAD.HI.U32 R2, R21, R73, RZ ;  /* 0x0000004915027227 */ /* 0x000fe200078e00ff */
[----:B------:R2:W-:Y:S01]  /*2190*/  STL [R1+0x1be8], R9 ;  /* 0x001be80901007387 */ /* 0x0005e20000100800 */
[----:B0-----:R-:W-:-:S02]  /*21a0*/  IABS R8, R8 ;  /* 0x0000000800087213 */ /* 0x001fc40000000000 */
[----:B------:R-:W-:Y:S01]  /*21b0*/  IMAD.MOV R2, RZ, RZ, -R2 ;  /* 0x000000ffff027224 */ /* 0x000fe200078e0a02 */
[----:B------:R0:W-:Y:S01]  /*21c0*/  STL [R1+0x1bec], R5 ;  /* 0x001bec0501007387 */ /* 0x0001e20000100800 */
[C---:B------:R-:W-:Y:S02]  /*21d0*/  VIADD R12, R31.reuse, 0x3f ;  /* 0x0000003f1f0c7836 */ /* 0x040fe40000000000 */
[----:B-1----:R-:W-:Y:S01]  /*21e0*/  VIADD R10, R31, 0x40 ;  /* 0x000000401f0a7836 */ /* 0x002fe20000000000 */
[----:B------:R1:W-:Y:S01]  /*21f0*/  STL [R1+0x1bf0], R4 ;  /* 0x001bf00401007387 */ /* 0x0003e20000100800 */
[----:B------:R-:W-:Y:S01]  /*2200*/  IMAD R73, R22, R2, R73 ;  /* 0x0000000216497224 */ /* 0x000fe200078e0249 */
[----:B------:R-:W-:Y:S01]  /*2210*/  IABS R2, R12 ;  /* 0x0000000c00027213 */ /* 0x000fe20000000000 */
[----:B--2---:R-:W-:Y:S01]  /*2220*/  IMAD.HI.U32 R9, R21, R8, RZ ;  /* 0x0000000815097227 */ /* 0x004fe200078e00ff */
[----:B------:R-:W-:-:S03]  /*2230*/  IABS R37, R10 ;  /* 0x0000000a00257213 */ /* 0x000fc60000000000 */
[----:B------:R-:W-:Y:S02]  /*2240*/  IMAD.MOV R9, RZ, RZ, -R9 ;  /* 0x000000ffff097224 */ /* 0x000fe400078e0a09 */
[----:B0-----:R-:W-:-:S04]  /*2250*/  IMAD.HI.U32 R5, R21, R32, RZ ;  /* 0x0000002015057227 */ /* 0x001fc800078e00ff */
[C---:B------:R-:W-:Y:S01]  /*2260*/  IMAD R8, R22.reuse, R9, R8 ;  /* 0x0000000916087224 */ /* 0x040fe200078e0208 */
[----:B------:R-:W-:Y:S01]  /*2270*/  IABS R9, R15 ;  /* 0x0000000f00097213 */ /* 0x000fe20000000000 */
[----:B------:R-:W-:Y:S02]  /*2280*/  IMAD.MOV R5, RZ, RZ, -R5 ;  /* 0x000000ffff057224 */ /* 0x000fe400078e0a05 */
[----:B-1----:R-:W-:Y:S01]  /*2290*/  IMAD.HI.U32 R4, R21, R52, RZ ;  /* 0x0000003415047227 */ /* 0x002fe200078e00ff */
[----:B------:R0:W-:Y:S03]  /*22a0*/  STL [R1+0x154], R8 ;  /* 0x0001540801007387 */ /* 0x0001e60000100800 */
[----:B------:R-:W-:Y:S01]  /*22b0*/  IMAD R32, R22, R5, R32 ;  /* 0x0000000516207224 */ /* 0x000fe200078e0220 */
[----:B------:R1:W-:Y:S01]  /*22c0*/  STL [R1+0x1bf4], R11 ;  /* 0x001bf40b01007387 */ /* 0x0003e20000100800 */
[----:B------:R-:W-:Y:S01]  /*22d0*/  IABS R5, R13 ;  /* 0x0000000d00057213 */ /* 0x000fe20000000000 */
[----:B------:R-:W-:-:S02]  /*22e0*/  IMAD.MOV R4, RZ, RZ, -R4 ;  /* 0x000000ffff047224 */ /* 0x000fc400078e0a04 */
[----:B------:R2:W-:Y:S01]  /*22f0*/  STL [R1+0x1bf8], R15 ;  /* 0x001bf80f01007387 */ /* 0x0005e20000100800 */
[----:B------:R-:W-:-:S03]  /*2300*/  IMAD.HI.U32 R0, R21, R91, RZ ;  /* 0x0000005b15007227 */ /* 0x000fc600078e00ff */
[----:B------:R-:W-:Y:S01]  /*2310*/  STL [R1+0x1bfc], R13 ;  /* 0x001bfc0d01007387 */ /* 0x000fe20000100800 */
[C---:B0-----:R-:W-:Y:S01]  /*2320*/  IMAD.HI.U32 R8, R21.reuse, R5, RZ ;  /* 0x0000000515087227 */ /* 0x041fe200078e00ff */
[----:B-1----:R-:W-:Y:S02]  /*2330*/  IABS R11, R11 ;  /* 0x0000000b000b7213 */ /* 0x002fe40000000000 */
[----:B------:R0:W-:Y:S01]  /*2340*/  STL [R1+0x1c00], R12 ;  /* 0x001c000c01007387 */ /* 0x0001e20000100800 */
[----:B------:R-:W-:Y:S01]  /*2350*/  IMAD R52, R22, R4, R52 ;  /* 0x0000000416347224 */ /* 0x000fe200078e0234 */
[----:B--2---:R-:W1:Y:S01]  /*2360*/  LDC R15, c[0x0][0x3a0] ;  /* 0x0000e800ff0f7b82 */ /* 0x004e620000000800 */
[----:B------:R-:W-:Y:S01]  /*2370*/  IMAD.HI.U32 R4, R21, R2, RZ ;  /* 0x0000000215047227 */ /* 0x000fe200078e00ff */
[----:B------:R2:W-:Y:S03]  /*2380*/  STL [R1+0x1c08], R10 ;  /* 0x001c080a01007387 */ /* 0x0005e60000100800 */
[----:B------:R-:W-:-:S02]  /*2390*/  IMAD.MOV R8, RZ, RZ, -R8 ;  /* 0x000000ffff087224 */ /* 0x000fc400078e0a08 */
[----:B------:R-:W-:Y:S02]  /*23a0*/  IMAD.MOV R0, RZ, RZ, -R0 ;  /* 0x000000ffff007224 */ /* 0x000fe400078e0a00 */
[----:B0-----:R-:W-:-:S04]  /*23b0*/  IMAD.HI.U32 R12, R21, R11, RZ ;  /* 0x0000000b150c7227 */ /* 0x001fc800078e00ff */
[----:B--2---:R-:W-:-:S04]  /*23c0*/  IMAD.HI.U32 R10, R21, R9, RZ ;  /* 0x00000009150a7227 */ /* 0x004fc800078e00ff */
[----:B------:R-:W-:Y:S02]  /*23d0*/  IMAD.MOV R12, RZ, RZ, -R12 ;  /* 0x000000ffff0c7224 */ /* 0x000fe400078e0a0c */
[----:B------:R-:W-:Y:S02]  /*23e0*/  IMAD.MOV R10, RZ, RZ, -R10 ;  /* 0x000000ffff0a7224 */ /* 0x000fe400078e0a0a */
[C---:B------:R-:W-:Y:S02]  /*23f0*/  IMAD R11, R22.reuse, R12, R11 ;  /* 0x0000000c160b7224 */ /* 0x040fe400078e020b */
[C---:B------:R-:W-:Y:S02]  /*2400*/  IMAD R9, R22.reuse, R10, R9 ;  /* 0x0000000a16097224 */ /* 0x040fe400078e0209 */
[----:B------:R-:W-:Y:S01]  /*2410*/  IMAD.MOV R4, RZ, RZ, -R4 ;  /* 0x000000ffff047224 */ /* 0x000fe200078e0a04 */
[----:B------:R0:W-:Y:S01]  /*2420*/  STL [R1+0x4c], R11 ;  /* 0x00004c0b01007387 */ /* 0x0001e20000100800 */
[----:B------:R-:W-:-:S02]  /*2430*/  IMAD R5, R22, R8, R5 ;  /* 0x0000000816057224 */ /* 0x000fc400078e0205 */
[----:B------:R-:W-:Y:S01]  /*2440*/  IMAD R91, R22, R0, R91 ;  /* 0x00000000165b7224 */ /* 0x000fe200078e025b */
[----:B------:R-:W-:Y:S01]  /*2450*/  STL [R1+0xec], R9 ;  /* 0x0000ec0901007387 */ /* 0x000fe20000100800 */
[----:B------:R-:W-:-:S03]  /*2460*/  IMAD.HI.U32 R0, R21, R37, RZ ;  /* 0x0000002515007227 */ /* 0x000fc600078e00ff */
[----:B------:R2:W-:Y:S01]  /*2470*/  STL [R1+0x150], R5 ;  /* 0x0001500501007387 */ /* 0x0005e20000100800 */
[C---:B------:R-:W-:Y:S02]  /*2480*/  IMAD R2, R22.reuse, R4, R2 ;  /* 0x0000000416027224 */ /* 0x040fe400078e0202 */
[C---:B0-----:R-:W-:Y:S02]  /*2490*/  VIADD R11, R31.reuse, 0x41 ;  /* 0x000000411f0b7836 */ /* 0x041fe40000000000 */
[C---:B------:R-:W-:Y:S01]  /*24a0*/  VIADD R8, R31.reuse, 0x44 ;  /* 0x000000441f087836 */ /* 0x040fe20000000000 */
[----:B------:R0:W-:Y:S01]  /*24b0*/  STL [R1+0x14c], R2 ;  /* 0x00014c0201007387 */ /* 0x0001e20000100800 */
[----:B------:R-:W-:Y:S01]  /*24c0*/  IMAD.MOV R0, RZ, RZ, -R0 ;  /* 0x000000ffff007224 */ /* 0x000fe200078e0a00 */
[----:B------:R-:W-:Y:S01]  /*24d0*/  IABS R54, R11 ;  /* 0x0000000b00367213 */ /* 0x000fe20000000000 */
[C---:B------:R-:W-:Y:S01]  /*24e0*/  VIADD R10, R31.reuse, 0x42 ;  /* 0x000000421f0a7836 */ /* 0x040fe20000000000 */
[----:B------:R-:W-:Y:S01]  /*24f0*/  STL [R1+0x1c04], R11 ;  /* 0x001c040b01007387 */ /* 0x000fe20000100800 */
[C---:B--2---:R-:W-:Y:S01]  /*2500*/  VIADD R5, R31.reuse, 0x45 ;  /* 0x000000451f057836 */ /* 0x044fe20000000000 */
[----:B------:R-:W-:Y:S01]  /*2510*/  IABS R4, R8 ;  /* 0x0000000800047213 */ /* 0x000fe20000000000 */
[C---:B------:R-:W-:Y:S01]  /*2520*/  VIADD R9, R31.reuse, 0x43 ;  /* 0x000000431f097836 */ /* 0x040fe20000000000 */
[----:B------:R-:W-:Y:S01]  /*2530*/  STL [R1+0x1c0c], R10 ;  /* 0x001c0c0a01007387 */ /* 0x000fe20000100800 */
[----:B------:R-:W-:Y:S01]  /*2540*/  IMAD R37, R22, R0, R37 ;  /* 0x0000000016257224 */ /* 0x000fe200078e0225 */
[----:B------:R-:W-:Y:S01]  /*2550*/  IABS R74, R10 ;  /* 0x0000000a004a7213 */ /* 0x000fe20000000000 */
[C---:B------:R-:W-:Y:S01]  /*2560*/  VIADD R12, R31.reuse, 0x4b ;  /* 0x0000004b1f0c7836 */ /* 0x040fe20000000000 */
[----:B------:R-:W-:Y:S01]  /*2570*/  IABS R0, R5 ;  /* 0x0000000500007213 */ /* 0x000fe20000000000 */
[----:B------:R2:W-:Y:S01]  /*2580*/  STL [R1+0x1c10], R9 ;  /* 0x001c100901007387 */ /* 0x0005e20000100800 */
[----:B------:R-:W-:Y:S01]  /*2590*/  IABS R92, R9 ;  /* 0x00000009005c7213 */ /* 0x000fe20000000000 */
[----:B------:R-:W-:-:S02]  /*25a0*/  VIADD R13, R31, 0x4d ;  /* 0x0000004d1f0d7836 */ /* 0x000fc40000000000 */
[----:B------:R-:W-:Y:S01]  /*25b0*/  STL [R1+0x1c14], R8 ;  /* 0x001c140801007387 */ /* 0x000fe20000100800 */
[----:B0-----:R-:W-:-:S03]  /*25c0*/  IMAD.HI.U32 R2, R21, R0, RZ ;  /* 0x0000000015027227 */ /* 0x001fc600078e00ff */
[----:B------:R0:W-:Y:S01]  /*25d0*/  STL [R1+0x1c18], R5 ;  /* 0x001c180501007387 */ /* 0x0001e20000100800 */
[----:B------:R-:W-:Y:S02]  /*25e0*/  IMAD.MOV R2, RZ, RZ, -R2 ;  /* 0x000000ffff027224 */ /* 0x000fe400078e0a02 */
[----:B--2---:R-:W-:-:S04]  /*25f0*/  IMAD.HI.U32 R9, R21, R74, RZ ;  /* 0x0000004a15097227 */ /* 0x004fc800078e00ff */
[----:B------:R-:W-:Y:S02]  /*2600*/  IMAD.MOV R9, RZ, RZ, -R9 ;  /* 0x000000ffff097224 */ /* 0x000fe400078e0a09 */
[----:B------:R-:W-:-:S04]  /*2610*/  IMAD.HI.U32 R10, R21, R54, RZ ;  /* 0x00000036150a7227 */ /* 0x000fc800078e00ff */
[----:B0-----:R-:W-:-:S04]  /*2620*/  IMAD.HI.U32 R5, R21, R4, RZ ;  /* 0x0000000415057227 */ /* 0x001fc800078e00ff */
[----:B------:R-:W-:Y:S02]  /*2630*/  IMAD.MOV R5, RZ, RZ, -R5 ;  /* 0x000000ffff057224 */ /* 0x000fe400078e0a05 */
[----:B------:R-:W-:-:S04]  /*2640*/  IMAD.HI.U32 R8, R21, R92, RZ ;  /* 0x0000005c15087227 */ /* 0x000fc800078e00ff */
[C---:B------:R-:W-:Y:S02]  /*2650*/  IMAD R4, R22.reuse, R5, R4 ;  /* 0x0000000516047224 */ /* 0x040fe400078e0204 */
[C---:B------:R-:W-:Y:S02]  /*2660*/  IMAD R74, R22.reuse, R9, R74 ;  /* 0x00000009164a7224 */ /* 0x040fe400078e024a */
[----:B------:R-:W-:Y:S01]  /*2670*/  IMAD R0, R22, R2, R0 ;  /* 0x0000000216007224 */ /* 0x000fe200078e0200 */
[----:B------:R0:W-:Y:S01]  /*2680*/  STL [R1+0x54], R4 ;  /* 0x0000540401007387 */ /* 0x0001e20000100800 */
[----:B------:R-:W-:Y:S02]  /*2690*/  IMAD.MOV R10, RZ, RZ, -R10 ;  /* 0x000000ffff0a7224 */ /* 0x000fe400078e0a0a */
[----:B------:R-:W-:Y:S01]  /*26a0*/  VIADD R9, R31, 0x46 ;  /* 0x000000461f097836 */ /* 0x000fe20000000000 */
[----:B------:R-:W-:Y:S01]  /*26b0*/  STL [R1+0xdc], R0 ;  /* 0x0000dc0001007387 */ /* 0x000fe20000100800 */
[----:B------:R-:W-:-:S02]  /*26c0*/  IMAD.MOV R8, RZ, RZ, -R8 ;  /* 0x000000ffff087224 */ /* 0x000fc400078e0a08 */
[C---:B------:R-:W-:Y:S01]  /*26d0*/  VIADD R5, R31.reuse, 0x47 ;  /* 0x000000471f057836 */ /* 0x040fe20000000000 */
[----:B------:R2:W-:Y:S01]  /*26e0*/  STL [R1+0x1c1c], R9 ;  /* 0x001c1c0901007387 */ /* 0x0005e20000100800 */
[C---:B------:R-:W-:Y:S02]  /*26f0*/  IMAD R54, R22.reuse, R10, R54 ;  /* 0x0000000a16367224 */ /* 0x040fe400078e0236 */
[----:B------:R-:W-:Y:S01]  /*2700*/  IMAD R92, R22, R8, R92 ;  /* 0x00000008165c7224 */ /* 0x000fe200078e025c */
[----:B------:R5:W-:Y:S01]  /*2710*/  STL [R1+0x1c20], R5 ;  /* 0x001c200501007387 */ /* 0x000be20000100800 */
[C---:B------:R-:W-:Y:S02]  /*2720*/  VIADD R10, R31.reuse, 0x48 ;  /* 0x000000481f0a7836 */ /* 0x040fe40000000000 */
[C---:B------:R-:W-:Y:S02]  /*2730*/  VIADD R8, R31.reuse, 0x49 ;  /* 0x000000491f087836 */ /* 0x040fe40000000000 */
[C---:B0-----:R-:W-:Y:S01]  /*2740*/  VIADD R4, R31.reuse, 0x4a ;  /* 0x0000004a1f047836 */ /* 0x041fe20000000000 */
[----:B--2---:R-:W-:Y:S01]  /*2750*/  IABS R9, R9 ;  /* 0x0000000900097213 */ /* 0x004fe20000000000 */
[----:B------:R0:W-:Y:S01]  /*2760*/  STL [R1+0x1c24], R10 ;  /* 0x001c240a01007387 */ /* 0x0001e20000100800 */
[----:B------:R-:W-:Y:S01]  /*2770*/  IABS R36, R10 ;  /* 0x0000000a00247213 */ /* 0x000fe20000000000 */
[----:B------:R-:W-:Y:S01]  /*2780*/  VIADD R11, R31, 0x4e ;  /* 0x0000004e1f0b7836 */ /* 0x000fe20000000000 */
[----:B-----5:R-:W-:Y:S01]  /*2790*/  IABS R5, R5 ;  /* 0x0000000500057213 */ /* 0x020fe20000000000 */
[----:B------:R2:W-:Y:S01]  /*27a0*/  STL [R1+0x1c28], R8 ;  /* 0x001c280801007387 */ /* 0x0005e20000100800 */
[----:B------:R-:W-:-:S02]  /*27b0*/  IABS R55, R8 ;  /* 0x0000000800377213 */ /* 0x000fc40000000000 */
[----:B------:R-:W-:Y:S01]  /*27c0*/  IABS R75, R4 ;  /* 0x00000004004b7213 */ /* 0x000fe20000000000 */
[----:B------:R5:W-:Y:S01]  /*27d0*/  STL [R1+0x1c30], R4 ;  /* 0x001c300401007387 */ /* 0x000be20000100800 */
[----:B0-----:R-:W-:-:S04]  /*27e0*/  IMAD.HI.U32 R10, R21, R9, RZ ;  /* 0x00000009150a7227 */ /* 0x001fc800078e00ff */
[----:B--2---:R-:W-:-:S04]  /*27f0*/  IMAD.HI.U32 R8, R21, R5, RZ ;  /* 0x0000000515087227 */ /* 0x004fc800078e00ff */
[----:B------:R-:W-:Y:S02]  /*2800*/  IMAD.MOV R10, RZ, RZ, -R10 ;  /* 0x000000ffff0a7224 */ /* 0x000fe400078e0a0a */
[----:B------:R-:W-:Y:S02]  /*2810*/  IMAD.MOV R8, RZ, RZ, -R8 ;  /* 0x000000ffff087224 */ /* 0x000fe400078e0a08 */
[C---:B------:R-:W-:Y:S02]  /*2820*/  IMAD R9, R22.reuse, R10, R9 ;  /* 0x0000000a16097224 */ /* 0x040fe400078e0209 */
[----:B------:R-:W-:Y:S01]  /*2830*/  IMAD R5, R22, R8, R5 ;  /* 0x0000000816057224 */ /* 0x000fe200078e0205 */
[----:B------:R-:W-:Y:S01]  /*2840*/  IABS R8, R13 ;  /* 0x0000000d00087213 */ /* 0x000fe20000000000 */
[----:B-----5:R-:W-:Y:S01]  /*2850*/  IMAD.HI.U32 R4, R21, R36, RZ ;  /* 0x0000002415047227 */ /* 0x020fe200078e00ff */
[----:B------:R0:W-:Y:S03]  /*2860*/  STL [R1+0x148], R9 ;  /* 0x0001480901007387 */ /* 0x0001e60000100800 */
[----:B------:R-:W-:Y:S01]  /*2870*/  VIADD R10, R31, 0x4c ;  /* 0x0000004c1f0a7836 */ /* 0x000fe20000000000 */
[----:B------:R-:W-:Y:S01]  /*2880*/  STL [R1+0x144], R5 ;  /* 0x0001440501007387 */ /* 0x000fe20000100800 */
[----:B------:R-:W-:-:S03]  /*2890*/  IMAD.HI.U32 R0, R21, R75, RZ ;  /* 0x0000004b15007227 */ /* 0x000fc600078e00ff */
[----:B------:R2:W-:Y:S01]  /*28a0*/  STL [R1+0x1c2c], R12 ;  /* 0x001c2c0c01007387 */ /* 0x0005e20000100800 */
[----:B------:R-:W-:Y:S02]  /*28b0*/  IMAD.MOV R4, RZ, RZ, -R4 ;  /* 0x000000ffff047224 */ /* 0x000fe400078e0a04 */
[----:B------:R-:W-:Y:S01]  /*28c0*/  IMAD.MOV R0, RZ, RZ, -R0 ;  /* 0x000000ffff007224 */ /* 0x000fe200078e0a00 */
[----:B------:R5:W-:Y:S01]  /*28d0*/  STL [R1+0x1c34], R10 ;  /* 0x001c340a01007387 */ /* 0x000be20000100800 */
[----:B0-----:R-:W-:Y:S02]  /*28e0*/  VIADD R9, R31, 0x4f ;  /* 0x0000004f1f097836 */ /* 0x001fe40000000000 */
[C---:B------:R-:W-:Y:S01]  /*28f0*/  IMAD R36, R22.reuse, R4, R36 ;  /* 0x0000000416247224 */ /* 0x040fe200078e0224 */
[----:B------:R-:W-:Y:S01]  /*2900*/  IABS R4, R11 ;  /* 0x0000000b00047213 */ /* 0x000fe20000000000 */
[----:B------:R-:W-:Y:S01]  /*2910*/  IMAD.HI.U32 R2, R21, R55, RZ ;  /* 0x0000003715027227 */ /* 0x000fe200078e00ff */
[----:B--2---:R-:W-:Y:S01]  /*2920*/  IABS R12, R12 ;  /* 0x0000000c000c7213 */ /* 0x004fe20000000000 */
[----:B------:R0:W-:Y:S02]  /*2930*/  STL [R1+0x1c38], R13 ;  /* 0x001c380d01007387 */ /* 0x0001e40000100800 */
[----:B------:R-:W-:Y:S01]  /*2940*/  IMAD R75, R22, R0, R75 ;  /* 0x00000000164b7224 */ /* 0x000fe200078e024b */
[----:B-----5:R-:W-:Y:S01]  /*2950*/  IABS R10, R10 ;  /* 0x0000000a000a7213 */ /* 0x020fe20000000000 */
[----:B------:R2:W-:Y:S01]  /*2960*/  STL [R1+0x1c3c], R11 ;  /* 0x001c3c0b01007387 */ /* 0x0005e20000100800 */
[----:B------:R-:W-:Y:S01]  /*2970*/  IABS R0, R9 ;  /* 0x0000000900007213 */ /* 0x000fe20000000000 */
[----:B------:R-:W-:-:S02]  /*2980*/  IMAD.MOV R2, RZ, RZ, -R2 ;  /* 0x000000ffff027224 */ /* 0x000fc400078e0a02 */
[----:B------:R5:W-:Y:S01]  /*2990*/  STL [R1+0x1c40], R9 ;  /* 0x001c400901007387 */ /* 0x000be20000100800 */
[----:B------:R-:W-:-:S04]  /*29a0*/  IMAD.HI.U32 R5, R21, R4, RZ ;  /* 0x0000000415057227 */ /* 0x000fc800078e00ff */
[----:B0-----:R-:W-:-:S04]  /*29b0*/  IMAD.HI.U32 R13, R21, R12, RZ ;  /* 0x0000000c150d7227 */ /* 0x001fc800078e00ff */
[----:B--2---:R-:W-:-:S04]  /*29c0*/  IMAD.HI.U32 R11, R21, R10, RZ ;  /* 0x0000000a150b7227 */ /* 0x004fc800078e00ff */
[----:B-----5:R-:W-:-:S04]  /*29d0*/  IMAD.HI.U32 R9, R21, R8, RZ ;  /* 0x0000000815097227 */ /* 0x020fc800078e00ff */
[----:B------:R-:W-:Y:S02]  /*29e0*/  IMAD.MOV R13, RZ, RZ, -R13 ;  /* 0x000000ffff0d7224 */ /* 0x000fe400078e0a0d */
[----:B------:R-:W-:Y:S02]  /*29f0*/  IMAD.MOV R11, RZ, RZ, -R11 ;  /* 0x000000ffff0b7224 */ /* 0x000fe400078e0a0b */
[----:B------:R-:W-:Y:S02]  /*2a00*/  IMAD.MOV R9, RZ, RZ, -R9 ;  /* 0x000000ffff097224 */ /* 0x000fe400078e0a09 */
[----:B------:R-:W-:Y:S02]  /*2a10*/  IMAD R55, R22, R2, R55 ;  /* 0x0000000216377224 */ /* 0x000fe400078e0237 */
[----:B------:R-:W-:Y:S02]  /*2a20*/  IMAD.MOV R5, RZ, RZ, -R5 ;  /* 0x000000ffff057224 */ /* 0x000fe400078e0a05 */
[----:B------:R-:W-:-:S04]  /*2a30*/  IMAD.HI.U32 R2, R21, R0, RZ ;  /* 0x0000000015027227 */ /* 0x000fc800078e00ff */
[C---:B------:R-:W-:Y:S02]  /*2a40*/  IMAD R12, R22.reuse, R13, R12 ;  /* 0x0000000d160c7224 */ /* 0x040fe400078e020c */
[C---:B------:R-:W-:Y:S02]  /*2a50*/  IMAD R10, R22.reuse, R11, R10 ;  /* 0x0000000b160a7224 */ /* 0x040fe400078e020a */
[C---:B------:R-:W-:Y:S01]  /*2a60*/  IMAD R8, R22.reuse, R9, R8 ;  /* 0x0000000916087224 */ /* 0x040fe200078e0208 */
[----:B------:R0:W-:Y:S01]  /*2a70*/  STL [R1], R12 ;  /* 0x0000000c01007387 */ /* 0x0001e20000100800 */
[----:B------:R-:W-:Y:S02]  /*2a80*/  IMAD R4, R22, R5, R4 ;  /* 0x0000000516047224 */ /* 0x000fe400078e0204 */
[----:B------:R-:W-:Y:S01]  /*2a90*/  IMAD.MOV R2, RZ, RZ, -R2 ;  /* 0x000000ffff027224 */ /* 0x000fe200078e0a02 */
[----:B------:R2:W-:Y:S01]  /*2aa0*/  STL [R1+0x58], R10 ;  /* 0x0000580a01007387 */ /* 0x0005e20000100800 */
[----:B------:R-:W-:-:S02]  /*2ab0*/  VIADD R9, R31, 0x51 ;  /* 0x000000511f097836 */ /* 0x000fc40000000000 */
[----:B------:R-:W-:Y:S01]  /*2ac0*/  IMAD R0, R22, R2, R0 ;  /* 0x0000000216007224 */ /* 0x000fe200078e0200 */
[----:B------:R5:W-:Y:S01]  /*2ad0*/  STL [R1+0x140], R8 ;  /* 0x0001400801007387 */ /* 0x000be20000100800 */
[C---:B------:R-:W-:Y:S01]  /*2ae0*/  VIADD R5, R31.reuse, 0x53 ;  /* 0x000000531f057836 */ /* 0x040fe20000000000 */
[----:B------:R-:W-:Y:S01]  /*2af0*/  IABS R57, R9 ;  /* 0x0000000900397213 */ /* 0x000fe20000000000 */
[C---:B0-----:R-:W-:Y:S01]  /*2b00*/  VIADD R12, R31.reuse, 0x5f ;  /* 0x0000005f1f0c7836 */ /* 0x041fe20000000000 */
[----:B------:R0:W-:Y:S01]  /*2b10*/  STL [R1+0x13c], R4 ;  /* 0x00013c0401007387 */ /* 0x0001e20000100800 */
[C---:B------:R-:W-:Y:S01]  /*2b20*/  VIADD R13, R31.reuse, 0x66 ;  /* 0x000000661f0d7836 */ /* 0x040fe20000000000 */
[----:B------:R-:W-:Y:S01]  /*2b30*/  IABS R93, R5 ;  /* 0x00000005005d7213 */ /* 0x000fe20000000000 */
[C---:B--2---:R-:W-:Y:S01]  /*2b40*/  VIADD R10, R31.reuse, 0x50 ;  /* 0x000000501f0a7836 */ /* 0x044fe20000000000 */
[----:B------:R2:W-:Y:S01]  /*2b50*/  STL [R1+0x224], R0 ;  /* 0x0002240001007387 */ /* 0x0005e20000100800 */
[----:B-----5:R-:W-:-:S03]  /*2b60*/  VIADD R8, R31, 0x52 ;  /* 0x000000521f087836 */ /* 0x020fc60000000000 */
[----:B------:R-:W-:Y:S01]  /*2b70*/  IABS R35, R10 ;  /* 0x0000000a00237213 */ /* 0x000fe20000000000 */
[----:B------:R-:W-:Y:S01]  /*2b80*/  STL [R1+0x1c44], R10 ;  /* 0x001c440a01007387 */ /* 0x000fe20000100800 */
[----:B0-----:R-:W-:Y:S01]  /*2b90*/  VIADD R4, R31, 0x54 ;  /* 0x000000541f047836 */ /* 0x001fe20000000000 */
[----:B------:R-:W-:Y:S02]  /*2ba0*/  IABS R77, R8 ;  /* 0x00000008004d7213 */ /* 0x000fe40000000000 */
[----:B------:R0:W-:Y:S02]  /*2bb0*/  STL [R1+0x1c48], R9 ;  /* 0x001c480901007387 */ /* 0x0001e40000100800 */
[----:B--2---:R-:W-:Y:S02]  /*2bc0*/  IABS R0, R4 ;  /* 0x0000000400007213 */ /* 0x004fe40000000000 */
[----:B------:R2:W-:Y:S03]  /*2bd0*/  STL [R1+0x1c4c], R8 ;  /* 0x001c4c0801007387 */ /* 0x0005e60000100800 */
[C---:B------:R-:W-:Y:S01]  /*2be0*/  IMAD.HI.U32 R2, R21.reuse, R0, RZ ;  /* 0x0000000015027227 */ /* 0x040fe200078e00ff */
[----:B------:R5:W-:Y:S03]  /*2bf0*/  STL [R1+0x1c54], R5 ;  /* 0x001c540501007387 */ /* 0x000be60000100800 */
[C---:B0-----:R-:W-:Y:S01]  /*2c00*/  IMAD.HI.U32 R9, R21.reuse, R35, RZ ;  /* 0x0000002315097227 */ /* 0x041fe200078e00ff */
[----:B------:R0:W-:Y:S03]  /*2c10*/  STL [R1+0x1c68], R4 ;  /* 0x001c680401007387 */ /* 0x0001e60000100800 */
[----:B--2---:R-:W-:-:S04]  /*2c20*/  IMAD.HI.U32 R8, R21, R57, RZ ;  /* 0x0000003915087227 */ /* 0x004fc800078e00ff */
[----:B------:R-:W-:Y:S02]  /*2c30*/  IMAD.MOV R9, RZ, RZ, -R9 ;  /* 0x000000ffff097224 */ /* 0x000fe400078e0a09 */
[----:B------:R-:W-:Y:S02]  /*2c40*/  IMAD.MOV R2, RZ, RZ, -R2 ;  /* 0x000000ffff027224 */ /* 0x000fe400078e0a02 */
[----:B------:R-:W-:Y:S02]  /*2c50*/  IMAD.MOV R8, RZ, RZ, -R8 ;  /* 0x000000ffff087224 */ /* 0x000fe400078e0a08 */
[----:B-----5:R-:W-:-:S04]  /*2c60*/  IMAD.HI.U32 R5, R21, R77, RZ ;  /* 0x0000004d15057227 */ /* 0x020fc800078e00ff */
[C---:B------:R-:W-:Y:S02]  /*2c70*/  IMAD R35, R22.reuse, R9, R35 ;  /* 0x0000000916237224 */ /* 0x040fe400078e0223 */
[C---:B------:R-:W-:Y:S02]  /*2c80*/  IMAD R0, R22.reuse, R2, R0 ;  /* 0x0000000216007224 */ /* 0x040fe400078e0200 */
[----:B------:R-:W-:Y:S02]  /*2c90*/  IMAD R57, R22, R8, R57 ;  /* 0x0000000816397224 */ /* 0x000fe400078e0239 */
[C---:B------:R-:W-:Y:S01]  /*2ca0*/  VIADD R9, R31.reuse, 0x55 ;  /* 0x000000551f097836 */ /* 0x040fe20000000000 */
[----:B------:R-:W-:Y:S01]  /*2cb0*/  STL [R1+0x5c], R0 ;  /* 0x00005c0001007387 */ /* 0x000fe20000100800 */
[----:B------:R-:W-:Y:S02]  /*2cc0*/  VIADD R8, R31, 0x56 ;  /* 0x000000561f087836 */ /* 0x000fe40000000000 */
[----:B------:R-:W-:Y:S01]  /*2cd0*/  IMAD.MOV R5, RZ, RZ, -R5 ;  /* 0x000000ffff057224 */ /* 0x000fe200078e0a05 */
[----:B------:R-:W-:Y:S01]  /*2ce0*/  STL [R1+0x1c60], R9 ;  /* 0x001c600901007387 */ /* 0x000fe20000100800 */
[----:B0-----:R-:W-:Y:S01]  /*2cf0*/  IMAD.HI.U32 R4, R21, R93, RZ ;  /* 0x0000005d15047227 */ /* 0x001fe200078e00ff */
[----:B------:R-:W-:-:S02]  /*2d00*/  IABS R10, R9 ;  /* 0x00000009000a7213 */ /* 0x000fc40000000000 */
[----:B------:R0:W-:Y:S01]  /*2d10*/  STL [R1+0x1c78], R8 ;  /* 0x001c780801007387 */ /* 0x0001e20000100800 */
[C---:B------:R-:W-:Y:S02]  /*2d20*/  IMAD R77, R22.reuse, R5, R77 ;  /* 0x00000005164d7224 */ /* 0x040fe400078e024d */
[----:B------:R-:W-:Y:S02]  /*2d30*/  IMAD.MOV R4, RZ, RZ, -R4 ;  /* 0x000000ffff047224 */ /* 0x000fe400078e0a04 */
[C---:B------:R-:W-:Y:S02]  /*2d40*/  VIADD R5, R31.reuse, 0x57 ;  /* 0x000000571f057836 */ /* 0x040fe40000000000 */
[----:B------:R-:W-:Y:S02]  /*2d50*/  VIADD R2, R31, 0x59 ;  /* 0x000000591f027836 */ /* 0x000fe40000000000 */
[----:B------:R-:W-:Y:S01]  /*2d60*/  IMAD R93, R22, R4, R93 ;  /* 0x00000004165d7224 */ /* 0x000fe200078e025d */
[----:B0-----:R-:W-:Y:S01]  /*2d70*/  IABS R8, R8 ;  /* 0x0000000800087213 */ /* 0x001fe20000000000 */
[----:B------:R-:W-:Y:S01]  /*2d80*/  IMAD.HI.U32 R11, R21, R10, RZ ;  /* 0x0000000a150b7227 */ /* 0x000fe200078e00ff */
[----:B------:R-:W-:Y:S01]  /*2d90*/  IABS R0, R5 ;  /* 0x0000000500007213 */ /* 0x000fe20000000000 */
[----:B------:R0:W-:Y:S01]  /*2da0*/  STL [R1+0x1c8c], R5 ;  /* 0x001c8c0501007387 */ /* 0x0001e20000100800 */
[----:B------:R-:W-:Y:S01]  /*2db0*/  IABS R60, R2 ;  /* 0x00000002003c7213 */ /* 0x000fe20000000000 */
[----:B------:R-:W-:-:S02]  /*2dc0*/  VIADD R4, R31, 0x58 ;  /* 0x000000581f047836 */ /* 0x000fc40000000000 */
[----:B------:R-:W-:-:S03]  /*2dd0*/  IMAD.HI.U32 R9, R21, R8, RZ ;  /* 0x0000000815097227 */ /* 0x000fc600078e00ff */
[----:B------:R-:W-:Y:S01]  /*2de0*/  IABS R42, R4 ;  /* 0x00000004002a7213 */ /* 0x000fe20000000000 */
[----:B------:R-:W-:Y:S01]  /*2df0*/  IMAD.MOV R11, RZ, RZ, -R11 ;  /* 0x000000ffff0b7224 */ /* 0x000fe200078e0a0b */
[----:B------:R2:W-:Y:S01]  /*2e00*/  STL [R1+0x1c98], R4 ;  /* 0x001c980401007387 */ /* 0x0005e20000100800 */
[----:B------:R-:W-:Y:S02]  /*2e10*/  IMAD.MOV R9, RZ, RZ, -R9 ;  /* 0x000000ffff097224 */ /* 0x000fe400078e0a09 */
[----:B0-----:R-:W-:Y:S01]  /*2e20*/  IMAD.HI.U32 R5, R21, R0, RZ ;  /* 0x0000000015057227 */ /* 0x001fe200078e00ff */
[----:B------:R0:W-:Y:S03]  /*2e30*/  STL [R1+0x1ca0], R2 ;  /* 0x001ca00201007387 */ /* 0x0001e60000100800 */
[C---:B------:R-:W-:Y:S02]  /*2e40*/  IMAD R10, R22.reuse, R11, R10 ;  /* 0x0000000b160a7224 */ /* 0x040fe400078e020a */
[----:B------:R-:W-:-:S02]  /*2e50*/  IMAD R8, R22, R9, R8 ;  /* 0x0000000916087224 */ /* 0x000fc400078e0208 */
[C---:B--2---:R-:W-:Y:S01]  /*2e60*/  IMAD.HI.U32 R4, R21.reuse, R60, RZ ;  /* 0x0000003c15047227 */ /* 0x044fe200078e00ff */
[----:B------:R-:W-:Y:S03]  /*2e70*/  STL [R1+0x1c0], R10 ;  /* 0x0001c00a01007387 */ /* 0x000fe60000100800 */
[----:B------:R-:W-:Y:S01]  /*2e80*/  IMAD.MOV R5, RZ, RZ, -R5 ;  /* 0x000000ffff057224 */ /* 0x000fe200078e0a05 */
[----:B------:R2:W-:Y:S01]  /*2e90*/  STL [R1+0x1bc], R8 ;  /* 0x0001bc0801007387 */ /* 0x0005e20000100800 */
[----:B0-----:R-:W-:-:S04]  /*2ea0*/  IMAD.HI.U32 R2, R21, R42, RZ ;  /* 0x0000002a15027227 */ /* 0x001fc800078e00ff */
[----:B------:R-:W-:Y:S02]  /*2eb0*/  IMAD.MOV R4, RZ, RZ, -R4 ;  /* 0x000000ffff047224 */ /* 0x000fe400078e0a04 */
[C---:B------:R-:W-:Y:S02]  /*2ec0*/  IMAD R0, R22.reuse, R5, R0 ;  /* 0x0000000516007224 */ /* 0x040fe400078e0200 */
[----:B------:R-:W-:Y:S02]  /*2ed0*/  IMAD.MOV R2, RZ, RZ, -R2 ;  /* 0x000000ffff027224 */ /* 0x000fe400078e0a02 */
[C---:B------:R-:W-:Y:S01]  /*2ee0*/  VIADD R9, R31.reuse, 0x5a ;  /* 0x0000005a1f097836 */ /* 0x040fe20000000000 */
[----:B------:R0:W-:Y:S01]  /*2ef0*/  STL [R1+0x1b4], R0 ;  /* 0x0001b40001007387 */ /* 0x0001e20000100800 */
[C---:B--2---:R-:W-:Y:S02]  /*2f00*/  VIADD R8, R31.reuse, 0x5b ;  /* 0x0000005b1f087836 */ /* 0x044fe40000000000 */
[C---:B------:R-:W-:Y:S01]  /*2f10*/  IMAD R60, R22.reuse, R4, R60 ;  /* 0x00000004163c7224 */ /* 0x040fe200078e023c */
[----:B------:R-:W-:Y:S01]  /*2f20*/  STL [R1+0x1ca4], R9 ;  /* 0x001ca40901007387 */ /* 0x000fe20000100800 */
[C---:B------:R-:W-:Y:S01]  /*2f30*/  VIADD R5, R31.reuse, 0x5c ;  /* 0x0000005c1f057836 */ /* 0x040fe20000000000 */
[----:B------:R-:W-:Y:S01]  /*2f40*/  IABS R76, R9 ;  /* 0x00000009004c7213 */ /* 0x000fe20000000000 */
[C---:B------:R-:W-:Y:S01]  /*2f50*/  VIADD R4, R31.reuse, 0x5d ;  /* 0x0000005d1f047836 */ /* 0x040fe20000000000 */
[----:B------:R2:W-:Y:S01]  /*2f60*/  STL [R1+0x1ca8], R8 ;  /* 0x001ca80801007387 */ /* 0x0005e20000100800 */
[----:B------:R-:W-:Y:S01]  /*2f70*/  IMAD R42, R22, R2, R42 ;  /* 0x00000002162a7224 */ /* 0x000fe200078e022a */
[----:B------:R-:W-:Y:S01]  /*2f80*/  IABS R2, R8 ;  /* 0x0000000800027213 */ /* 0x000fe20000000000 */
[----:B0-----:R-:W-:Y:S01]  /*2f90*/  VIADD R0, R31, 0x5e ;  /* 0x0000005e1f007836 */ /* 0x001fe20000000000 */
[----:B------:R-:W-:Y:S01]  /*2fa0*/  STL [R1+0x1cac], R5 ;  /* 0x001cac0501007387 */ /* 0x000fe20000100800 */
[----:B------:R-:W-:-:S03]  /*2fb0*/  IMAD.HI.U32 R11, R21, R76, RZ ;  /* 0x0000004c150b7227 */ /* 0x000fc600078e00ff */
[----:B------:R0:W-:Y:S01]  /*2fc0*/  STL [R1+0x1cb0], R4 ;  /* 0x001cb00401007387 */ /* 0x0001e20000100800 */
[C---:B------:R-:W-:Y:S01]  /*2fd0*/  IMAD.HI.U32 R10, R21.reuse, R2, RZ ;  /* 0x00000002150a7227 */ /* 0x040fe200078e00ff */
[----:B--2---:R-:W-:Y:S02]  /*2fe0*/  IABS R8, R5 ;  /* 0x0000000500087213 */ /* 0x004fe40000000000 */
[----:B------:R2:W-:Y:S01]  /*2ff0*/  STL [R1+0x1cb4], R0 ;  /* 0x001cb40001007387 */ /* 0x0005e20000100800 */
[----:B------:R-:W-:Y:S02]  /*3000*/  IMAD.MOV R10, RZ, RZ, -R10 ;  /* 0x000000ffff0a7224 */ /* 0x000fe400078e0a0a */
[----:B------:R-:W-:Y:S01]  /*3010*/  IMAD.HI.U32 R9, R21, R8, RZ ;  /* 0x0000000815097227 */ /* 0x000fe200078e00ff */
[----:B0-----:R-:W-:-:S03]  /*3020*/  IABS R4, R4 ;  /* 0x0000000400047213 */ /* 0x001fc60000000000 */
[----:B------:R-:W-:Y:S02]  /*3030*/  IMAD R10, R22, R10, R2 ;  /* 0x0000000a160a7224 */ /* 0x000fe400078e0202 */
[----:B------:R-:W-:Y:S01]  /*3040*/  IMAD.MOV R11, RZ, RZ, -R11 ;  /* 0x000000ffff0b7224 */ /* 0x000fe200078e0a0b */
[----:B--2---:R-:W-:Y:S01]  /*3050*/  IABS R0, R0 ;  /* 0x0000000000007213 */ /* 0x004fe20000000000 */
[C---:B------:R-:W-:Y:S01]  /*3060*/  IMAD.HI.U32 R5, R21.reuse, R4, RZ ;  /* 0x0000000415057227 */ /* 0x040fe200078e00ff */
[----:B------:R-:W-:Y:S03]  /*3070*/  STL [R1+0x14], R10 ;  /* 0x0000140a01007387 */ /* 0x000fe60000100800 */
[----:B------:R-:W-:Y:S01]  /*3080*/  IMAD.MOV R5, RZ, RZ, -R5 ;  /* 0x000000ffff057224 */ /* 0x000fe200078e0a05 */
[----:B------:R-:W-:Y:S01]  /*3090*/  STL [R1+0x1cb8], R12 ;  /* 0x001cb80c01007387 */ /* 0x000fe20000100800 */
[----:B------:R-:W-:-:S04]  /*30a0*/  IMAD.HI.U32 R2, R21, R0, RZ ;  /* 0x0000000015027227 */ /* 0x000fc800078e00ff */
[C---:B------:R-:W-:Y:S01]  /*30b0*/  IMAD R5, R22.reuse, R5, R4 ;  /* 0x0000000516057224 */ /* 0x040fe200078e0204 */
[----:B------:R-:W-:Y:S01]  /*30c0*/  IABS R4, R12 ;  /* 0x0000000c00047213 */ /* 0x000fe20000000000 */
[----:B------:R-:W-:Y:S02]  /*30d0*/  IMAD.MOV R2, RZ, RZ, -R2 ;  /* 0x000000ffff027224 */ /* 0x000fe400078e0a02 */
[----:B------:R-:W-:Y:S02]  /*30e0*/  IMAD.MOV R9, RZ, RZ, -R9 ;  /* 0x000000ffff097224 */ /* 0x000fe400078e0a09 */
[C---:B------:R-:W-:Y:S02]  /*30f0*/  IMAD R2, R22.reuse, R2, R0 ;  /* 0x0000000216027224 */ /* 0x040fe400078e0200 */
[----:B------:R-:W-:Y:S02]  /*3100*/  IMAD.MOV.U32 R0, RZ, RZ, R4 ;  /* 0x000000ffff007224 */ /* 0x000fe400078e0004 */
[----:B------:R-:W-:-:S02]  /*3110*/  IMAD R76, R22, R11, R76 ;  /* 0x0000000b164c7224 */ /* 0x000fc400078e024c */
[----:B------:R-:W-:Y:S02]  /*3120*/  IMAD R8, R22, R9, R8 ;  /* 0x0000000916087224 */ /* 0x000fe400078e0208 */
[----:B------:R-:W-:Y:S02]  /*3130*/  VIADD R11, R31, 0x60 ;  /* 0x000000601f0b7836 */ /* 0x000fe40000000000 */
[----:B------:R-:W-:Y:S01]  /*3140*/  IMAD.HI.U32 R4, R21, R0, RZ ;  /* 0x0000000015047227 */ /* 0x000fe200078e00ff */
[----:B------:R0:W-:Y:S02]  /*3150*/  STL [R1+0x68], R8 ;  /* 0x0000680801007387 */ /* 0x0001e40000100800 */
[----:B------:R-:W-:Y:S01]  /*3160*/  IABS R41, R11 ;  /* 0x0000000b00297213 */ /* 0x000fe20000000000 */
[----:B------:R-:W-:Y:S01]  /*3170*/  IMAD.MOV R4, RZ, RZ, -R4 ;  /* 0x000000ffff047224 */ /* 0x000fe200078e0a04 */
[----:B------:R-:W-:Y:S01]  /*3180*/  STL [R1+0x1cc8], R11 ;  /* 0x001cc80b01007387 */ /* 0x000fe20000100800 */
[----:B------:R-:W-:-:S02]  /*3190*/  VIADD R9, R31, 0x62 ;  /* 0x000000621f097836 */ /* 0x000fc40000000000 */
[----:B------:R-:W-:Y:S01]  /*31a0*/  IMAD R0, R22, R4, R0 ;  /* 0x0000000416007224 */ /* 0x000fe200078e0200 */
[----:B------:R2:W-:Y:S01]  /*31b0*/  STL [R1+0x194], R5 ;  /* 0x0001940501007387 */ /* 0x0005e20000100800 */
[C---:B0-----:R-:W-:Y:S01]  /*31c0*/  VIADD R8, R31.reuse, 0x63 ;  /* 0x000000631f087836 */ /* 0x041fe20000000000 */
[----:B------:R-:W-:Y:S02]  /*31d0*/  IABS R79, R9 ;  /* 0x00000009004f7213 */ /* 0x000fe40000000000 */
[----:B------:R0:W-:Y:S01]  /*31e0*/  STL [R1+0x190], R2 ;  /* 0x0001900201007387 */ /* 0x0001e20000100800 */
[----:B--2---:R-:W-:Y:S01]  /*31f0*/  VIADD R5, R31, 0x61 ;  /* 0x000000611f057836 */ /* 0x004fe20000000000 */
[----:B0-----:R-:W-:-:S04]  /*3200*/  IABS R2, R8 ;  /* 0x0000000800027213 */ /* 0x001fc80000000000 */
[----:B------:R0:W-:Y:S01]  /*3210*/  STL [R1+0x1cc0], R5 ;  /* 0x001cc00501007387 */ /* 0x0001e20000100800 */
[----:B------:R-:W-:-:S03]  /*3220*/  IABS R59, R5 ;  /* 0x00000005003b7213 */ /* 0x000fc60000000000 */
[----:B------:R2:W-:Y:S01]  /*3230*/  STL [R1+0x1cd0], R9 ;  /* 0x001cd00901007387 */ /* 0x0005e20000100800 */
[----:B------:R-:W-:-:S03]  /*3240*/  IMAD.HI.U32 R4, R21, R2, RZ ;  /* 0x0000000215047227 */ /* 0x000fc600078e00ff */
[----:B------:R-:W-:Y:S01]  /*3250*/  STL [R1+0x1cd4], R8 ;  /* 0x001cd40801007387 */ /* 0x000fe20000100800 */
[----:B------:R-:W-:Y:S02]  /*3260*/  IMAD.MOV R4, RZ, RZ, -R4 ;  /* 0x000000ffff047224 */ /* 0x000fe400078e0a04 */
[----:B0-----:R-:W-:Y:S01]  /*3270*/  IMAD.HI.U32 R5, R21, R41, RZ ;  /* 0x0000002915057227 */ /* 0x001fe200078e00ff */
[----:B------:R0:W-:Y:S03]  /*3280*/  STL [R1+0x180], R0 ;  /* 0x0001800001007387 */ /* 0x0001e60000100800 */
[----:B------:R-:W-:Y:S02]  /*3290*/  IMAD.MOV R5, RZ, RZ, -R5 ;  /* 0x000000ffff057224 */ /* 0x000fe400078e0a05 */
[----:B--2---:R-:W-:Y:S02]  /*32a0*/  VIADD R9, R31, 0x64 ;  /* 0x000000641f097836 */ /* 0x004fe40000000000 */
[----:B------:R-:W-:-:S02]  /*32b0*/  IMAD R41, R22, R5, R41 ;  /* 0x0000000516297224 */ /* 0x000fc400078e0229 */
[----:B------:R-:W-:Y:S01]  /*32c0*/  IMAD.HI.U32 R5, R21, R79, RZ ;  /* 0x0000004f15057227 */ /* 0x000fe200078e00ff */
[----:B0-----:R-:W-:Y:S01]  /*32d0*/  LOP3.LUT R0, R14, 0x7f, RZ, 0xc0, !PT ;  /* 0x0000007f0e007812 */ /* 0x001fe200078ec0ff */
[----:B------:R-:W-:Y:S01]  /*32e0*/  STL [R1+0x1cd8], R9 ;  /* 0x001cd80901007387 */ /* 0x000fe20000100800 */
[----:B------:R-:W-:Y:S01]  /*32f0*/  IABS R11, R9 ;  /* 0x00000009000b7213 */ /* 0x000fe20000000000 */
[----:B------:R-:W-:Y:S02]  /*3300*/  IMAD.MOV R5, RZ, RZ, -R5 ;  /* 0x000000ffff057224 */ /* 0x000fe400078e0a05 */
[----:B------:R-:W-:Y:S02]  /*3310*/  IMAD R19, R6, 0x200, R0 ;  /* 0x0000020006137824 */ /* 0x000fe400078e0200 */
[----:B------:R-:W-:Y:S02]  /*3320*/  IMAD R2, R22, R4, R2 ;  /* 0x0000000416027224 */ /* 0x000fe400078e0202 */
[C---:B------:R-:W-:Y:S01]  /*3330*/  VIADD R18, R19.reuse, 0x80 ;  /* 0x0000008013127836 */ /* 0x040fe20000000000 */
[----:B------:R-:W-:Y:S01]  /*3340*/  IABS R6, R19 ;  /* 0x0000001300067213 */ /* 0x000fe20000000000 */
[----:B------:R-:W-:Y:S01]  /*3350*/  VIADD R17, R19, 0x100 ;  /* 0x0000010013117836 */ /* 0x000fe20000000000 */
[----:B------:R-:W-:Y:S01]  /*3360*/  STL [R1+0x700], R19 ;  /* 0x0007001301007387 */ /* 0x000fe20000100800 */
[----:B------:R-:W-:-:S03]  /*3370*/  IMAD.HI.U32 R8, R21, R59, RZ ;  /* 0x0000003b15087227 */ /* 0x000fc600078e00ff */
[----:B------:R0:W-:Y:S01]  /*3380*/  STL [R1+0x10], R2 ;  /* 0x0000100201007387 */ /* 0x0001e20000100800 */
[----:B------:R-:W-:Y:S01]  /*3390*/  VIADD R16, R19, 0x180 ;  /* 0x0000018013107836 */ /* 0x000fe20000000000 */
[----:B------:R-:W-:Y:S01]  /*33a0*/  IABS R4, R17 ;  /* 0x0000001100047213 */ /* 0x000fe20000000000 */
[----:B------:R-:W-:Y:S01]  /*33b0*/  IMAD.HI.U32 R10, R7, R6, RZ ;  /* 0x00000006070a7227 */ /* 0x000fe200078e00ff */
[----:B------:R-:W-:Y:S03]  /*33c0*/  STL [R1+0x70c], R18 ;  /* 0x00070c1201007387 */ /* 0x000fe60000100800 */
[C---:B------:R-:W-:Y:S01]  /*33d0*/  IMAD R79, R22.reuse, R5, R79 ;  /* 0x00000005164f7224 */ /* 0x040fe200078e024f */
[----:B------:R-:W-:Y:S01]  /*33e0*/  IABS R5, R18 ;  /* 0x0000001200057213 */ /* 0x000fe20000000000 */
[----:B------:R-:W-:Y:S01]  /*33f0*/  IMAD.MOV R8, RZ, RZ, -R8 ;  /* 0x000000ffff087224 */ /* 0x000fe200078e0a08 */
[----:B0-----:R-:W-:Y:S01]  /*3400*/  IABS R2, R16 ;  /* 0x0000001000027213 */ /* 0x001fe20000000000 */
[----:B------:R-:W-:Y:S01]  /*3410*/  IMAD.MOV R10, RZ, RZ, -R10 ;  /* 0x000000ffff0a7224 */ /* 0x000fe200078e0a0a */
[----:B------:R-:W-:Y:S01]  /*3420*/  STL [R1+0x708], R17 ;  /* 0x0007081101007387 */ /* 0x000fe20000100800 */
[----:B------:R-:W-:-:S02]  /*3430*/  IMAD R59, R22, R8, R59 ;  /* 0x00000008163b7224 */ /* 0x000fc400078e023b */
[----:B------:R-:W-:Y:S01]  /*3440*/  IMAD.HI.U32 R12, R21, R11, RZ ;  /* 0x0000000b150c7227 */ /* 0x000fe200078e00ff */
[----:B------:R-:W-:Y:S03]  /*3450*/  STL [R1+0x704], R16 ;  /* 0x0007041001007387 */ /* 0x000fe60000100800 */
[----:B------:R-:W-:-:S04]  /*3460*/  IMAD.HI.U32 R9, R7, R5, RZ ;  /* 0x0000000507097227 */ /* 0x000fc800078e00ff */
[----:B------:R-:W-:-:S04]  /*3470*/  IMAD.HI.U32 R8, R7, R4, RZ ;  /* 0x0000000407087227 */ /* 0x000fc800078e00ff */
[----:B------:R-:W-:-:S04]  /*3480*/  IMAD.HI.U32 R7, R7, R2, RZ ;  /* 0x0000000207077227 */ /* 0x000fc800078e00ff */
[C---:B------:R-:W-:Y:S02]  /*3490*/  IMAD R6, R3.reuse, R10, R6 ;  /* 0x0000000a03067224 */ /* 0x040fe400078e0206 */
[----:B------:R-:W-:Y:S02]  /*34a0*/  IMAD.MOV R12, RZ, RZ, -R12 ;  /* 0x000000ffff0c7224 */ /* 0x000fe400078e0a0c */
[----:B------:R-:W-:Y:S01]  /*34b0*/  IMAD.MOV R7, RZ, RZ, -R7 ;  /* 0x000000ffff077224 */ /* 0x000fe200078e0a07 */
[----:B------:R-:W-:Y:S01]  /*34c0*/  ISETP.GT.U32.AND P0, PT, R3, R6, PT ;  /* 0x000000060300720c */ /* 0x000fe20003f04070 */
[----:B------:R-:W-:Y:S02]  /*34d0*/  IMAD.MOV R9, RZ, RZ, -R9 ;  /* 0x000000ffff097224 */ /* 0x000fe400078e0a09 */
[----:B------:R-:W-:Y:S02]  /*34e0*/  IMAD R11, R22, R12, R11 ;  /* 0x0000000c160b7224 */ /* 0x000fe400078e020b */
[----:B------:R-:W-:-:S02]  /*34f0*/  IMAD.MOV R8, RZ, RZ, -R8 ;  /* 0x000000ffff087224 */ /* 0x000fc400078e0a08 */
[----:B------:R-:W-:Y:S01]  /*3500*/  IMAD R2, R3, R7, R2 ;  /* 0x0000000703027224 */ /* 0x000fe200078e0202 */
[----:B------:R0:W-:Y:S01]  /*3510*/  STL [R1+0x70], R11 ;  /* 0x0000700b01007387 */ /* 0x0001e20000100800 */
[----:B------:R-:W-:Y:S02]  /*3520*/  VIADD R14, R31, 0x65 ;  /* 0x000000651f0e7836 */ /* 0x000fe40000000000 */
[C---:B------:R-:W-:Y:S01]  /*3530*/  IMAD R5, R3.reuse, R9, R5 ;  /* 0x0000000903057224 */ /* 0x040fe200078e0205 */
[C---:B------:R-:W-:Y:S01]  /*3540*/  ISETP.GT.U32.AND P3, PT, R3.reuse, R2, PT ;  /* 0x000000020300720c */ /* 0x040fe20003f64070 */
[----:B------:R-:W-:Y:S01]  /*3550*/  IMAD R4, R3, R8, R4 ;  /* 0x0000000803047224 */ /* 0x000fe200078e0204 */
[----:B------:R2:W-:Y:S01]  /*3560*/  STL [R1+0x1cbc], R14 ;  /* 0x001cbc0e01007387 */ /* 0x0005e20000100800 */
[C---:B------:R-:W-:Y:S01]  /*3570*/  VIADD R9, R31.reuse, 0x67 ;  /* 0x000000671f097836 */ /* 0x040fe20000000000 */
[----:B------:R-:W-:Y:S01]  /*3580*/  IABS R7, R14 ;  /* 0x0000000e00077213 */ /* 0x000fe20000000000 */
[C---:B------:R-:W-:Y:S01]  /*3590*/  VIADD R10, R31.reuse, 0x69 ;  /* 0x000000691f0a7836 */ /* 0x040fe20000000000 */
[----:B------:R-:W-:Y:S01]  /*35a0*/  STL [R1+0x1cc4], R13 ;  /* 0x001cc40d01007387 */ /* 0x000fe20000100800 */
[----:B0-----:R-:W-:Y:S01]  /*35b0*/  VIADD R11, R31, 0x68 ;  /* 0x000000681f0b7836 */ /* 0x001fe20000000000 */
[C---:B------:R-:W-:Y:S01]  /*35c0*/  ISETP.GT.U32.AND P1, PT, R3.reuse, R5, PT ;  /* 0x000000050300720c */ /* 0x040fe20003f24070 */
[----:B------:R-:W-:Y:S01]  /*35d0*/  @!P0 IMAD.IADD R6, R6, 0x1, -R3 ;  /* 0x0000000106068824 */ /* 0x000fe200078e0a03 */
[----:B------:R0:W-:Y:S01]  /*35e0*/  STL [R1+0x1ccc], R9 ;  /* 0x001ccc0901007387 */ /* 0x0001e20000100800 */
[----:B------:R-:W-:-:S02]  /*35f0*/  ISETP.GT.U32.AND P2, PT, R3, R4, PT ;  /* 0x000000040300720c */ /* 0x000fc40003f44070 */
[----:B------:R-:W-:Y:S01]  /*3600*/  IABS R58, R10 ;  /* 0x0000000a003a7213 */ /* 0x000fe20000000000 */
[----:B------:R5:W-:Y:S01]  /*3610*/  STL [R1+0x1cdc], R11 ;  /* 0x001cdc0b01007387 */ /* 0x000be20000100800 */
[----:B------:R-:W-:Y:S01]  /*3620*/  IABS R8, R13 ;  /* 0x0000000d00087213 */ /* 0x000fe20000000000 */
[----:B------:R-:W-:Y:S01]  /*3630*/  @!P3 IMAD.IADD R2, R2, 0x1, -R3 ;  /* 0x000000010202b824 */ /* 0x000fe200078e0a03 */
[----:B------:R-:W-:Y:S01]  /*3640*/  IABS R39, R11 ;  /* 0x0000000b00277213 */ /* 0x000fe20000000000 */
[----:B------:R1:W-:Y:S01]  /*3650*/  STL [R1+0x1ce0], R10 ;  /* 0x001ce00a01007387 */ /* 0x0003e20000100800 */
[----:B------:R-:W-:Y:S01]  /*3660*/  ISETP.GT.U32.AND P0, PT, R3, R6, PT ;  /* 0x000000060300720c */ /* 0x000fe20003f04070 */
[----:B--2---:R-:W-:Y:S01]  /*3670*/  IMAD.HI.U32 R14, R21, R58, RZ ;  /* 0x0000003a150e7227 */ /* 0x004fe200078e00ff */
[----:B0-----:R-:W-:Y:S02]  /*3680*/  IABS R9, R9 ;  /* 0x0000000900097213 */ /* 0x001fe40000000000 */
[----:B------:R-:W-:Y:S01]  /*3690*/  ISETP.GE.AND P3, PT, R19, RZ, PT ;  /* 0x000000ff1300720c */ /* 0x000fe20003f66270 */
[----:B-----5:R-:W-:Y:S01]  /*36a0*/  IMAD.HI.U32 R11, R21, R8, RZ ;  /* 0x00000008150b7227 */ /* 0x020fe200078e00ff */
[----:B------:R-:W-:-:S03]  /*36b0*/  ISETP.GT.U32.AND P5, PT, R3, R2, PT ;  /* 0x000000020300720c */ /* 0x000fc60003fa4070 */
[----:B-1----:R-:W-:-:S04]  /*36c0*/  IMAD.HI.U32 R10, R21, R7, RZ ;  /* 0x00000007150a7227 */ /* 0x002fc800078e00ff */
[----:B------:R-:W-:Y:S02]  /*36d0*/  IMAD.MOV R10, RZ, RZ, -R10 ;  /* 0x000000ffff0a7224 */ /* 0x000fe400078e0a0a */
[----:B------:R-:W-:-:S04]  /*36e0*/  IMAD.HI.U32 R12, R21, R9, RZ ;  /* 0x00000009150c7227 */ /* 0x000fc800078e00ff */
[----:B------:R-:W-:Y:S02]  /*36f0*/  IMAD R7, R22, R10, R7 ;  /* 0x0000000a16077224 */ /* 0x000fe400078e0207 */
[----:B------:R-:W-:Y:S02]  /*3700*/  IMAD.MOV R11, RZ, RZ, -R11 ;  /* 0x000000ffff0b7224 */ /* 0x000fe400078e0a0b */
[----:B------:R-:W-:Y:S01]  /*3710*/  IMAD.MOV R12, RZ, RZ, -R12 ;  /* 0x000000ffff0c7224 */ /* 0x000fe200078e0a0c */
[----:B------:R0:W-:Y:S01]  /*3720*/  STL [R1+0x118], R7 ;  /* 0x0001180701007387 */ /* 0x0001e20000100800 */
[--C-:B------:R-:W-:Y:S02]  /*3730*/  @!P1 IMAD.IADD R5, R5, 0x1, -R3.reuse ;  /* 0x0000000105059824 */ /* 0x100fe400078e0a03 */
[--C-:B------:R-:W-:Y:S01]  /*3740*/  @!P2 IMAD.IADD R4, R4, 0x1, -R3.reuse ;  /* 0x000000010404a824 */ /* 0x100fe200078e0a03 */
[----:B------:R-:W-:Y:S01]  /*3750*/  ISETP.GE.AND P2, PT, R18, RZ, PT ;  /* 0x000000ff1200720c */ /* 0x000fe20003f46270 */
[----:B------:R-:W-:Y:S01]  /*3760*/  IMAD R8, R22, R11, R8 ;  /* 0x0000000b16087224 */ /* 0x000fe200078e0208 */
[C---:B------:R-:W-:Y:S01]  /*3770*/  ISETP.GT.U32.AND P1, PT, R3.reuse, R5, PT ;  /* 0x000000050300720c */ /* 0x040fe20003f24070 */
[----:B------:R-:W-:Y:S01]  /*3780*/  @!P0 IMAD.IADD R6, R6, 0x1, -R3 ;  /* 0x0000000106068824 */ /* 0x000fe200078e0a03 */
[----:B------:R-:W-:Y:S01]  /*3790*/  ISETP.GT.U32.AND P4, PT, R3, R4, PT ;  /* 0x000000040300720c */ /* 0x000fe20003f84070 */
[----:B------:R-:W1:Y:S01]  /*37a0*/  LDC.64 R18, c[0x0][0x3a8] ;  /* 0x0000ea00ff127b82 */ /* 0x000e620000000a00 */
[----:B0-----:R-:W-:Y:S01]  /*37b0*/  IMAD R7, R22, R12, R9 ;  /* 0x0000000c16077224 */ /* 0x001fe200078e0209 */
[----:B------:R-:W-:Y:S01]  /*37c0*/  PRMT R11, RZ, 0x7610, R11 ;  /* 0x00007610ff0b7816 */ /* 0x000fe2000000000b */
[----:B------:R-:W-:Y:S01]  /*37d0*/  STL [R1+0x108], R8 ;  /* 0x0001080801007387 */ /* 0x000fe20000100800 */
[----:B------:R-:W-:Y:S01]  /*37e0*/  ISETP.GE.AND P0, PT, R17, RZ, PT ;  /* 0x000000ff1100720c */ /* 0x000fe20003f06270 */
[----:B------:R-:W-:Y:S01]  /*37f0*/  @!P3 IMAD.MOV R6, RZ, RZ, -R6 ;  /* 0x000000ffff06b224 */ /* 0x000fe200078e0a06 */
[----:B------:R-:W-:Y:S01]  /*3800*/  ISETP.GE.AND P3, PT, R16, RZ, PT ;  /* 0x000000ff1000720c */ /* 0x000fe20003f66270 */
[----:B------:R0:W-:Y:S01]  /*3810*/  STL [R1+0x104], R7 ;  /* 0x0001040701007387 */ /* 0x0001e20000100800 */
[----:B------:R-:W-:-:S02]  /*3820*/  @!P5 IMAD.IADD R2, R2, 0x1, -R3 ;  /* 0x000000010202d824 */ /* 0x000fc400078e0a03 */
[--C-:B------:R-:W-:Y:S01]  /*3830*/  @!P1 IMAD.IADD R5, R5, 0x1, -R3.reuse ;  /* 0x0000000105059824 */ /* 0x100fe200078e0a03 */
[----:B------:R2:W-:Y:S01]  /*3840*/  STL.S16 [R1+0x3e4], R11 ;  /* 0x0003e40b01007387 */ /* 0x0005e20000100600 */
[----:B------:R-:W-:Y:S02]  /*3850*/  @!P4 IMAD.IADD R4, R4, 0x1, -R3 ;  /* 0x000000010404c824 */ /* 0x000fe400078e0a03 */
[C---:B------:R-:W-:Y:S02]  /*3860*/  VIADD R9, R15.reuse, 0xffffffff ;  /* 0xffffffff0f097836 */ /* 0x040fe40000000000 */
[----:B------:R-:W-:Y:S02]  /*3870*/  VIADD R3, R15, 0xfffffffe ;  /* 0xfffffffe0f037836 */ /* 0x000fe40000000000 */
[----:B------:R-:W-:Y:S01]  /*3880*/  IMAD.HI.U32 R13, R21, R39, RZ ;  /* 0x00000027150d7227 */ /* 0x000fe200078e00ff */
[----:B------:R-:W-:Y:S02]  /*3890*/  ISETP.GE.U32.AND P6, PT, R9, 0x7fffff80, PT ;  /* 0x7fffff800900780c */ /* 0x000fe40003fc6070 */
[----:B------:R-:W-:Y:S01]  /*38a0*/  ISETP.GE.U32.AND P5, PT, R3, 0x7fffff7f, PT ;  /* 0x7fffff7f0300780c */ /* 0x000fe20003fa6070 */
[----:B0-----:R-:W-:Y:S01]  /*38b0*/  VIADD R7, R15, 0xfffffffc ;  /* 0xfffffffc0f077836 */ /* 0x001fe20000000000 */
[----:B------:R-:W-:Y:S01]  /*38c0*/  LOP3.LUT R9, RZ, R24, RZ, 0x33, !PT ;  /* 0x00000018ff097212 */ /* 0x000fe200078e33ff */
[----:B------:R-:W-:-:S02]  /*38d0*/  @!P2 IMAD.MOV R5, RZ, RZ, -R5 ;  /* 0x000000ffff05a224 */ /* 0x000fc400078e0a05 */
[----:B------:R-:W-:Y:S01]  /*38e0*/  @!P0 IMAD.MOV R4, RZ, RZ, -R4 ;  /* 0x000000ffff048224 */ /* 0x000fe200078e0a04 */
[----:B------:R-:W-:Y:S01]  /*38f0*/  ISETP.NE.AND P0, PT, R24, RZ, PT ;  /* 0x000000ff1800720c */ /* 0x000fe20003f05270 */
[----:B------:R-:W-:Y:S01]  /*3900*/  VIADD R8, R15, 0xfffffffd ;  /* 0xfffffffd0f087836 */ /* 0x000fe20000000000 */
[----:B------:R-:W-:Y:S01]  /*3910*/  ISETP.GE.U32.AND P1, PT, R7, 0x7fffff7d, PT ;  /* 0x7fffff7d0700780c */ /* 0x000fe20003f26070 */
[----:B------:R-:W-:Y:S01]  /*3920*/  VIADD R3, R15, 0xffffff85 ;  /* 0xffffff850f037836 */ /* 0x000fe20000000000 */
[C---:B------:R-:W-:Y:S01]  /*3930*/  SEL R6, R9.reuse, R6, !P0 ;  /* 0x0000000609067207 */ /* 0x040fe20004000000 */
[----:B------:R-:W-:Y:S01]  /*3940*/  @!P3 IMAD.MOV R2, RZ, RZ, -R2 ;  /* 0x000000ffff02b224 */ /* 0x000fe200078e0a02 */
[C---:B------:R-:W-:Y:S01]  /*3950*/  SEL R5, R9.reuse, R5, !P0 ;  /* 0x0000000509057207 */ /* 0x040fe20004000000 */
[----:B------:R-:W-:Y:S01]  /*3960*/  IMAD.MOV R13, RZ, RZ, -R13 ;  /* 0x000000ffff0d7224 */ /* 0x000fe200078e0a0d */
[----:B------:R-:W-:Y:S01]  /*3970*/  SEL R7, R9, R4, !P0 ;  /* 0x0000000409077207 */ /* 0x000fe20004000000 */
[----:B------:R-:W-:Y:S01]  /*3980*/  IMAD.MOV R14, RZ, RZ, -R14 ;  /* 0x000000ffff0e7224 */ /* 0x000fe200078e0a0e */
[----:B------:R-:W-:Y:S01]  /*3990*/  ISETP.GE.U32.AND P4, PT, R8, 0x7fffff7e, PT ;  /* 0x7fffff7e0800780c */ /* 0x000fe20003f86070 */
[C---:B------:R-:W-:Y:S01]  /*39a0*/  IMAD R39, R22.reuse, R13, R39 ;  /* 0x0000000d16277224 */ /* 0x040fe200078e0227 */
[----:B------:R-:W-:Y:S01]  /*39b0*/  ISETP.GE.U32.AND P2, PT, R3, 0x7fffff06, PT ;  /* 0x7fffff060300780c */ /* 0x000fe20003f46070 */
[----:B------:R-:W-:Y:S01]  /*39c0*/  IMAD R58, R22, R14, R58 ;  /* 0x0000000e163a7224 */ /* 0x000fe200078e023a */
[----:B------:R-:W-:-:S02]  /*39d0*/  ISETP.NE.U32.AND P3, PT, R0, RZ, PT ;  /* 0x000000ff0000720c */ /* 0x000fc40003f65070 */
[----:B------:R-:W-:Y:S01]  /*39e0*/  SEL R9, R9, R2, !P0 ;  /* 0x0000000209097207 */ /* 0x000fe20004000000 */
[----:B--234-:R-:W-:Y:S10]  /*39f0*/  BRA.U UP0, `(.L_x_5) ;  /* 0x0000000100187547 */ /* 0x01cff4000b800000 */
[----:B------:R-:W-:Y:S01]  /*3a00*/  ELECT P0, URZ, PT ;  /* 0x0000000000ff782f */ /* 0x000fe20003800000 */
[----:B------:R-:W-:Y:S01]  /*3a10*/  IMAD.MOV.U32 R2, RZ, RZ, 0x1 ;  /* 0x00000001ff027424 */ /* 0x000fe200078e00ff */
[----:B------:R-:W-:Y:S01]  /*3a20*/  UMOV UR9, 0x40 ;  /* 0x0000004000097882 */ /* 0x000fe20000000000 */
[----:B------:R-:W-:Y:S01]  /*3a30*/  UVIRTCOUNT.DEALLOC.SMPOOL 0x80 ;  /* 0x000000800000784c */ /* 0x000fe20000000000 */
[----:B------:R-:W-:-:S09]  /*3a40*/  ULEA UR9, UR8, UR9, 0x18 ;  /* 0x0000000908097291 */ /* 0x000fd2000f8ec0ff */
[----:B------:R0:W-:Y:S03]  /*3a50*/  @P0 STS.U8 [UR9], R2 ;  /* 0x00000002ff000988 */ /* 0x0001e60008000009 */
.L_x_5:
[----:B------:R-:W-:Y:S01]  /*3a60*/  STTM.x64 tmem[UR7], RZ ;  /* 0x000000ff000079ed */ /* 0x000fe20008340007 */
[----:B------:R-:W-:Y:S01]  /*3a70*/  STTM.x64 tmem[UR7+0x40], RZ ;  /* 0x000040ff000079ed */ /* 0x000fe20008340007 */
[----:B------:R-:W-:Y:S01]  /*3a80*/  STTM.x64 tmem[UR7+0x80], RZ ;  /* 0x000080ff000079ed */ /* 0x000fe20008340007 */
[----:B------:R-:W-:Y:S01]  /*3a90*/  STTM.x64 tmem[UR7+0xc0], RZ ;  /* 0x0000c0ff000079ed */ /* 0x000fe20008340007 */
[----:B------:R-:W-:Y:S01]  /*3aa0*/  STTM.x64 tmem[UR7+0x100], RZ ;  /* 0x000100ff000079ed */ /* 0x000fe20008340007 */
[----:B------:R-:W-:Y:S01]  /*3ab0*/  STTM.x64 tmem[UR7+0x140], RZ ;  /* 0x000140ff000079ed */ /* 0x000fe20008340007 */
[----:B------:R-:W-:Y:S01]  /*3ac0*/  STTM.x64 tmem[UR7+0x180], RZ ;  /* 0x000180ff000079ed */ /* 0x000fe20008340007 */
[----:B------:R-:W-:Y:S01]  /*3ad0*/  STTM.x64 tmem[UR7+0x1c0], RZ ;  /* 0x0001c0ff000079ed */ /* 0x000fe20008340007 */
[----:B------:R-:W2:Y:S02]  /*3ae0*/  FENCE.VIEW.ASYNC.T ;  /* 0x00000000000073c6 */ /* 0x000ea40000000200 */
[----:B--2---:R-:W-:Y:S01]  /*3af0*/  VOTEU.ALL UP1, P3 ;  /* 0x0000000000ff7886 */ /* 0x004fe20001820000 */
[----:B------:R-:W-:Y:S01]  /*3b00*/  VOTEU.ALL UP2, P3 ;  /* 0x0000000000ff7886 */ /* 0x000fe20001840000 */
[----:B------:R-:W-:Y:S01]  /*3b10*/  IMAD R6, R6, UR12, RZ ;  /* 0x0000000c06067c24 */ /* 0x000fe2000f8e02ff */
[----:B------:R-:W-:Y:S01]  /*3b20*/  STL [R1+0x2664], R81 ;  /* 0x0026645101007387 */ /* 0x000fe20000100800 */
[----:B------:R-:W-:Y:S01]  /*3b30*/  IMAD R5, R5, UR12, RZ ;  /* 0x0000000c05057c24 */ /* 0x000fe2000f8e02ff */
[----:B------:R-:W-:-:S04]  /*3b40*/  @!UP1 UIADD3 UR8, UPT, UPT, -UR10, 0x100000, URZ ;  /* 0x001000000a089890 */ /* 0x000fc8000fffe1ff */
[----:B------:R-:W-:Y:S02]  /*3b50*/  @!UP1 USHF.L.U32 UR9, UR8, 0xb, URZ ;  /* 0x0000000b08099899 */ /* 0x000fe400080006ff */
[----:B------:R-:W-:Y:S01]  /*3b60*/  @!UP1 USHF.L.U32 UR8, UR8, 0x1, URZ ;  /* 0x0000000108089899 */ /* 0x000fe200080006ff */
[----:B------:R-:W-:Y:S01]  /*3b70*/  IMAD R7, R7, UR12, RZ ;  /* 0x0000000c07077c24 */ /* 0x000fe2000f8e02ff */
[----:B------:R-:W-:Y:S01]  /*3b80*/  BAR.SYNC.DEFER_BLOCKING 0x0 ;  /* 0x0000000000007b1d */ /* 0x000fe20000010000 */
[----:B0-----:R-:W-:-:S04]  /*3b90*/  IADD3 R2, P0, PT, R6, UR16, RZ ;  /* 0x0000001006027c10 */ /* 0x001fc8000ff1e0ff */
[----:B------:R-:W-:Y:S02]  /*3ba0*/  LEA.HI.X.SX32 R3, R6, UR17, 0x1, P0 ;  /* 0x0000001106037c11 */ /* 0x000fe400080f0eff */
[----:B------:R-:W-:Y:S01]  /*3bb0*/  PRMT R8, RZ, 0x7610, R8 ;  /* 0x00007610ff087816 */ /* 0x000fe20000000008 */
[----:B------:R-:W-:Y:S01]  /*3bc0*/  STL [R1+0x2660], R80 ;  /* 0x0026605001007387 */ /* 0x000fe20000100800 */
[C---:B------:R-:W-:Y:S02]  /*3bd0*/  IADD3 R4, P0, PT, R5.reuse, UR16, RZ ;  /* 0x0000001005047c10 */ /* 0x040fe4000ff1e0ff */
[----:B------:R-:W-:Y:S01]  /*3be0*/  PRMT R10, RZ, 0x7610, R10 ;  /* 0x00007610ff0a7816 */ /* 0x000fe2000000000a */
[----:B------:R-:W-:Y:S01]  /*3bf0*/  STL [R1+0x2668], R80 ;  /* 0x0026685001007387 */ /* 0x000fe20000100800 */
[----:B------:R-:W-:Y:S01]  /*3c00*/  LEA.HI.X.SX32 R5, R5, UR17, 0x1, P0 ;  /* 0x0000001105057c11 */ /* 0x000fe200080f0eff */
[----:B------:R-:W-:Y:S01]  /*3c10*/  IMAD R9, R9, UR12, RZ ;  /* 0x0000000c09097c24 */ /* 0x000fe2000f8e02ff */
[----:B------:R-:W-:Y:S01]  /*3c20*/  IADD3 R6, P0, PT, R7, UR16, RZ ;  /* 0x0000001007067c10 */ /* 0x000fe2000ff1e0ff */
[----:B------:R-:W-:Y:S01]  /*3c30*/  STL [R1+0x2674], R80 ;  /* 0x0026745001007387 */ /* 0x000fe20000100800 */
[----:B------:R-:W-:Y:S01]  /*3c40*/  PRMT R20, RZ, 0x7610, R20 ;  /* 0x00007610ff147816 */ /* 0x000fe20000000014 */
[----:B-1----:R-:W-:Y:S01]  /*3c50*/  IMAD.SHL.U32 R13, R18, 0x2, RZ ;  /* 0x00000002120d7824 */ /* 0x002fe200078e00ff */
[----:B------:R-:W-:Y:S01]  /*3c60*/  PRMT R16, RZ, 0x7610, R16 ;  /* 0x00007610ff107816 */ /* 0x000fe20000000010 */
[----:B------:R-:W-:Y:S01]  /*3c70*/  STL [R1+0x2678], R80 ;  /* 0x0026785001007387 */ /* 0x000fe20000100800 */
[----:B------:R-:W-:Y:S01]  /*3c80*/  PRMT R17, RZ, 0x7610, R17 ;  /* 0x00007610ff117816 */ /* 0x000fe20000000011 */
[----:B------:R-:W0:Y:S02]  /*3c90*/  LDCU UR12, c[0x0][0x3b0] ;  /* 0x00007600ff0c77ac */ /* 0x000e240008000800 */
[----:B------:R-:W1:Y:S02]  /*3ca0*/  FENCE.VIEW.ASYNC.S ;  /* 0x00000000000073c6 */ /* 0x000e640000000000 */
[----:B-1----:R1:W2:Y:S02]  /*3cb0*/  @!UP2 SYNCS.EXCH.64 URZ, [UR6], UR8 ;  /* 0x0000000806ffa5b2 */ /* 0x0022a40008000100 */
[----:B--2---:R-:W-:Y:S01]  /*3cc0*/  BAR.SYNC.DEFER_BLOCKING 0x0 ;  /* 0x0000000000007b1d */ /* 0x004fe20000010000 */
[----:B------:R-:W-:-:S02]  /*3cd0*/  PRMT R15, RZ, 0x7610, R15 ;  /* 0x00007610ff0f7816 */ /* 0x000fc4000000000f */
[----:B------:R-:W-:Y:S02]  /*3ce0*/  PRMT R14, RZ, 0x7610, R14 ;  /* 0x00007610ff0e7816 */ /* 0x000fe4000000000e */
[----:B------:R-:W-:Y:S01]  /*3cf0*/  PRMT R0, RZ, 0x7610, R0 ;  /* 0x00007610ff007816 */ /* 0x000fe20000000000 */
[----:B------:R-:W2:Y:S01]  /*3d00*/  LDCU UR27, c[0x0][0x3b0] ;  /* 0x00007600ff1b77ac */ /* 0x000ea20008000800 */
[----:B------:R-:W-:Y:S01]  /*3d10*/  STL [R1+0x2680], R80 ;  /* 0x0026805001007387 */ /* 0x000fe20000100800 */
[----:B------:R-:W3:Y:S03]  /*3d20*/  LDCU UR48, c[0x0][0x3b0] ;  /* 0x00007600ff3077ac */ /* 0x000ee60008000800 */
[----:B------:R-:W-:Y:S01]  /*3d30*/  STL [R1+0x2684], R80 ;  /* 0x0026845001007387 */ /* 0x000fe20000100800 */
[----:B------:R-:W4:Y:S03]  /*3d40*/  LDCU UR13, c[0x0][0x3b0] ;  /* 0x00007600ff0d77ac */ /* 0x000f260008000800 */
[----:B------:R-:W-:Y:S01]  /*3d50*/  STL [R1+0x268c], R80 ;  /* 0x00268c5001007387 */ /* 0x000fe20000100800 */
[----:B------:R-:W0:Y:S03]  /*3d60*/  LDCU UR20, c[0x0][0x3b0] ;  /* 0x00007600ff1477ac */ /* 0x000e260008000800 */
[----:B------:R-:W-:Y:S01]  /*3d70*/  STL [R1+0x2690], R80 ;  /* 0x0026905001007387 */ /* 0x000fe20000100800 */
[----:B------:R-:W0:Y:S03]  /*3d80*/  LDCU UR21, c[0x0][0x3b0] ;  /* 0x00007600ff1577ac */ /* 0x000e260008000800 */
[----:B------:R-:W2:Y:S01]  /*3d90*/  @!P6 LDG.E.U8 R8, desc[UR14][R4.64] ;  /* 0x0000000e0408e981 */ /* 0x000ea2000c1e1100 */
[----:B------:R-:W0:Y:S03]  /*3da0*/  LDCU UR22, c[0x0][0x3b0] ;  /* 0x00007600ff1677ac */ /* 0x000e260008000800 */
[----:B------:R-:W-:Y:S01]  /*3db0*/  STL [R1+0x2698], R80 ;  /* 0x0026985001007387 */ /* 0x000fe20000100800 */
        /* <DEDUP_REMOVED lines=47> */
[----:B------:R-:W-:Y:S04]  /*40b0*/  STL [R1+0x1e10], R27 ;  /* 0x001e101b01007387 */ /* 0x000fe80000100800 */
        /* <DEDUP_REMOVED lines=19> */
[----:B------:R-:W-:Y:S04]  /*41f0*/  STL.64 [R1+0x2010], R32 ;  /* 0x0020102001007387 */ /* 0x000fe80000100a00 */
[----:B------:R-:W-:Y:S04]  /*4200*/  STL [R1+0x23a8], R32 ;  /* 0x0023a82001007387 */ /* 0x000fe80000100800 */
[----:B------:R-:W-:Y:S04]  /*4210*/  STL [R1+0x1ddc], R37 ;  /* 0x001ddc2501007387 */ /* 0x000fe80000100800 */
[----:B------:R-:W-:Y:S04]  /*4220*/  STL [R1+0x1dd8], R36 ;  /* 0x001dd82401007387 */ /* 0x000fe80000100800 */
[----:B------:R-:W-:Y:S04]  /*4230*/  STL.64 [R1+0x2018], R36 ;  /* 0x0020182401007387 */ /* 0x000fe80000100a00 */
[----:B------:R-:W-:Y:S04]  /*4240*/  STL [R1+0x23b0], R36 ;  /* 0x0023b02401007387 */ /* 0x000fe80000100800 */
[----:B------:R-:W-:Y:S04]  /*4250*/  STL [R1+0x23ac], R37 ;  /* 0x0023ac2501007387 */ /* 0x000fe80000100800 */
[----:B------:R-:W-:Y:S04]  /*4260*/  STL [R1+0x1dd4], R35 ;  /* 0x001dd42301007387 */ /* 0x000fe80000100800 */
[----:B------:R0:W-:Y:S04]  /*4270*/  STL.64 [R1+0x2020], R34 ;  /* 0x0020202201007387 */ /* 0x0001e80000100a00 */
[----:B------:R-:W-:Y:S04]  /*4280*/  STL [R1+0x23c8], R34 ;  /* 0x0023c82201007387 */ /* 0x000fe80000100800 */
[----:B------:R-:W-:Y:S04]  /*4290*/  STL [R1+0x1dd0], R42 ;  /* 0x001dd02a01007387 */ /* 0x000fe80000100800 */
[----:B------:R-:W-:Y:S01]  /*42a0*/  STL [R1+0x2030], R42 ;  /* 0x0020302a01007387 */ /* 0x000fe20000100800 */
[----:B------:R-:W-:Y:S01]  /*42b0*/  LEA.HI.X.SX32 R7, R7, UR17, 0x1, P0 ;  /* 0x0000001107077c11 */ /* 0x000fe200080f0eff */
[----:B0-----:R-:W0:Y:S02]  /*42c0*/  LDC R35, c[0x0][0x3a0] ;  /* 0x0000e800ff237b82 */ /* 0x001e240000000800 */
        /* <DEDUP_REMOVED lines=116> */
[----:B------:R-:W3:Y:S04]  /*4a10*/  @!P6 LDG.E.U8 R10, desc[UR14][R6.64] ;  /* 0x0000000e060ae981 */ /* 0x000ee8000c1e1100 */
[----:B------:R-:W-:Y:S04]  /*4a20*/  STL [R1+0x1d44], R88 ;  /* 0x001d445801007387 */ /* 0x000fe80000100800 */
[----:B------:R-:W4:Y:S04]  /*4a30*/  @!P6 LDG.E.U8 R11, desc[UR14][R2.64] ;  /* 0x0000000e020be981 */ /* 0x000f28000c1e1100 */
[----:B------:R-:W-:Y:S04]  /*4a40*/  STL [R1+0x1d40], R90 ;  /* 0x001d405a01007387 */ /* 0x000fe80000100800 */
[----:B------:R-:W-:Y:S04]  /*4a50*/  STL [R1+0x1d3c], R91 ;  /* 0x001d3c5b01007387 */ /* 0x000fe80000100800 */
[----:B------:R-:W-:Y:S04]  /*4a60*/  STL [R1+0x1d38], R92 ;  /* 0x001d385c01007387 */ /* 0x000fe80000100800 */
[----:B------:R-:W-:Y:S04]  /*4a70*/  STL [R1+0x1d34], R93 ;  /* 0x001d345d01007387 */ /* 0x000fe80000100800 */
[----:B--2---:R2:W-:Y:S02]  /*4a80*/  STL [R1+0x3e0], R8 ;  /* 0x0003e00801007387 */ /* 0x0045e40000100800 */
[----:B--2---:R-:W-:-:S02]  /*4a90*/  IADD3 R8, P0, PT, R9, UR16, RZ ;  /* 0x0000001009087c10 */ /* 0x004fc4000ff1e0ff */
[----:B------:R-:W-:Y:S02]  /*4aa0*/  SHF.R.S32.HI R12, RZ, 0x1f, R13 ;  /* 0x0000001fff0c7819 */ /* 0x000fe4000001140d */
[----:B------:R-:W-:Y:S02]  /*4ab0*/  PRMT R22, RZ, 0x7610, R22 ;  /* 0x00007610ff167816 */ /* 0x000fe40000000016 */
[----:B------:R-:W-:Y:S01]  /*4ac0*/  PRMT R19, RZ, 0x7610, R19 ;  /* 0x00007610ff137816 */ /* 0x000fe20000000013 */
[----:B------:R-:W-:Y:S01]  /*4ad0*/  IMAD R33, R18, 0xb, RZ ;  /* 0x0000000b12217824 */ /* 0x000fe200078e02ff */
[----:B------:R-:W-:Y:S01]  /*4ae0*/  LEA.HI.X.SX32 R9, R9, UR17, 0x1, P0 ;  /* 0x0000001109097c11 */ /* 0x000fe200080f0eff */
[----:B------:R-:W2:Y:S04]  /*4af0*/  LDCU UR16, c[0x0][0x3b0] ;  /* 0x00007600ff1077ac */ /* 0x000ea80008000800 */
[----:B------:R-:W2:Y:S04]  /*4b00*/  @!P6 LDG.E.U8 R20, desc[UR14][R8.64] ;  /* 0x0000000e0814e981 */ /* 0x000ea8000c1e1100 */
[----:B---3--:R0:W-:Y:S01]  /*4b10*/  STL [R1+0x3dc], R10 ;  /* 0x0003dc0a01007387 */ /* 0x0081e20000100800 */
[----:B------:R-:W-:Y:S01]  /*4b20*/  SHF.R.S32.HI R28, RZ, 0x1f, R33 ;  /* 0x0000001fff1c7819 */ /* 0x000fe20000011421 */
[----:B------:R-:W3:Y:S02]  /*4b30*/  LDCU UR17, c[0x0][0x3b0] ;  /* 0x00007600ff1177ac */ /* 0x000ee40008000800 */
[----:B----4-:R4:W-:Y:S01]  /*4b40*/  @!P6 STL [R1+0x3e4], R11 ;  /* 0x0003e40b0100e387 */ /* 0x0109e20000100800 */
[----:B0-----:R-:W-:Y:S01]  /*4b50*/  VIADD R10, R35, 0xffffff86 ;  /* 0xffffff86230a7836 */ /* 0x001fe20000000000 */
[----:B------:R-:W-:-:S02]  /*4b60*/  IADD3 R23, P6, PT, R13, R4, RZ ;  /* 0x000000040d177210 */ /* 0x000fc40007fde0ff */
[----:B----4-:R-:W-:-:S05]  /*4b70*/  IADD3 R11, P0, PT, R13, R2, RZ ;  /* 0x000000020d0b7210 */ /* 0x010fca0007f1e0ff */
[----:B------:R-:W-:Y:S01]  /*4b80*/  IMAD.X R21, R12, 0x1, R3, P0 ;  /* 0x000000010c157824 */ /* 0x000fe200000e0603 */
[----:B------:R-:W-:Y:S01]  /*4b90*/  ISETP.GE.U32.AND P0, PT, R10, 0x7fffff07, PT ;  /* 0x7fffff070a00780c */ /* 0x000fe20003f06070 */
[----:B------:R0:W-:Y:S01]  /*4ba0*/  STL [R1+0x710], R11 ;  /* 0x0007100b01007387 */ /* 0x0001e20000100800 */
[----:B------:R-:W-:-:S03]  /*4bb0*/  @!P4 IMAD.MOV.U32 R10, RZ, RZ, R11 ;  /* 0x000000ffff0ac224 */ /* 0x000fc600078e000b */
[----:B------:R-:W-:Y:S01]  /*4bc0*/  STL [R1+0x718], R23 ;  /* 0x0007181701007387 */ /* 0x000fe20000100800 */
[----:B------:R-:W-:Y:S02]  /*4bd0*/  IMAD.X R24, R12, 0x1, R5, P6 ;  /* 0x000000010c187824 */ /* 0x000fe400030e0605 */
[----:B0-----:R-:W-:Y:S01]  /*4be0*/  @!P4 IMAD.MOV.U32 R11, RZ, RZ, R21 ;  /* 0x000000ffff0bc224 */ /* 0x001fe200078e0015 */
[----:B------:R-:W-:Y:S04]  /*4bf0*/  STL [R1+0x6fc], R21 ;  /* 0x0006fc1501007387 */ /* 0x000fe80000100800 */
[----:B------:R0:W4:Y:S04]  /*4c00*/  @!P4 LDG.E.U8 R16, desc[UR14][R10.64] ;  /* 0x0000000e0a10c981 */ /* 0x000128000c1e1100 */
[----:B--2---:R2:W-:Y:S01]  /*4c10*/  STL [R1+0x3d0], R20 ;  /* 0x0003d01401007387 */ /* 0x0045e20000100800 */
[----:B0-----:R-:W-:-:S02]  /*4c20*/  @!P4 IMAD.MOV.U32 R10, RZ, RZ, R23 ;  /* 0x000000ffff0ac224 */ /* 0x001fc400078e0017 */
[----:B------:R-:W-:-:S05]  /*4c30*/  @!P4 IMAD.MOV.U32 R11, RZ, RZ, R24 ;  /* 0x000000ffff0bc224 */ /* 0x000fca00078e0018 */
[----:B------:R0:W3:Y:S01]  /*4c40*/  @!P4 LDG.E.U8 R22, desc[UR14][R10.64] ;  /* 0x0000000e0a16c981 */ /* 0x0000e2000c1e1100 */
[----:B--2---:R-:W-:-:S05]  /*4c50*/  IADD3 R20, P6, PT, R13, R6, RZ ;  /* 0x000000060d147210 */ /* 0x004fca0007fde0ff */
[----:B------:R-:W-:Y:S02]  /*4c60*/  IMAD.X R21, R12, 0x1, R7, P6 ;  /* 0x000000010c157824 */ /* 0x000fe400030e0607 */
[----:B0-----:R-:W-:Y:S02]  /*4c70*/  @!P4 IMAD.MOV.U32 R10, RZ, RZ, R20 ;  /* 0x000000ffff0ac224 */ /* 0x001fe400078e0014 */
[----:B------:R-:W-:-:S05]  /*4c80*/  @!P4 IMAD.MOV.U32 R11, RZ, RZ, R21 ;  /* 0x000000ffff0bc224 */ /* 0x000fca00078e0015 */
[----:B------:R0:W2:Y:S04]  /*4c90*/  @!P4 LDG.E.U8 R17, desc[UR14][R10.64] ;  /* 0x0000000e0a11c981 */ /* 0x0000a8000c1e1100 */
[----:B------:R-:W-:Y:S04]  /*4ca0*/  STL [R1+0x714], R24 ;  /* 0x0007141801007387 */ /* 0x000fe80000100800 */
[----:B------:R-:W-:Y:S01]  /*4cb0*/  STL [R1+0x720], R20 ;  /* 0x0007201401007387 */ /* 0x000fe20000100800 */
[----:B------:R-:W-:-:S03]  /*4cc0*/  IMAD R23, R18, 0x3, RZ ;  /* 0x0000000312177824 */ /* 0x000fc600078e02ff */
[----:B----4-:R4:W-:Y:S02]  /*4cd0*/  STL [R1+0x3d8], R16 ;  /* 0x0003d81001007387 */ /* 0x0109e40000100800 */
[----:B----4-:R-:W-:-:S05]  /*4ce0*/  IADD3 R16, P6, PT, R13, R8, RZ ;  /* 0x000000080d107210 */ /* 0x010fca0007fde0ff */
[----:B------:R-:W-:Y:S02]  /*4cf0*/  IMAD.X R12, R12, 0x1, R9, P6 ;  /* 0x000000010c0c7824 */ /* 0x000fe400030e0609 */
[----:B0-----:R-:W-:Y:S02]  /*4d00*/  @!P4 IMAD.MOV.U32 R10, RZ, RZ, R16 ;  /* 0x000000ffff0ac224 */ /* 0x001fe400078e0010 */
[----:B------:R-:W-:Y:S01]  /*4d10*/  @!P4 IMAD.MOV.U32 R11, RZ, RZ, R12 ;  /* 0x000000ffff0bc224 */ /* 0x000fe200078e000c */
[----:B------:R-:W-:Y:S01]  /*4d20*/  STL [R1+0x71c], R21 ;  /* 0x00071c1501007387 */ /* 0x000fe20000100800 */
[----:B------:R-:W-:-:S03]  /*4d30*/  IADD3 R32, P6, PT, R23, R2, RZ ;  /* 0x0000000217207210 */ /* 0x000fc60007fde0ff */
[----:B------:R-:W-:Y:S04]  /*4d40*/  STL [R1+0x728], R16 ;  /* 0x0007281001007387 */ /* 0x000fe80000100800 */
[----:B------:R0:W-:Y:S04]  /*4d50*/  STL [R1+0x724], R12 ;  /* 0x0007240c01007387 */ /* 0x0001e80000100800 */
[----:B------:R4:W3:Y:S04]  /*4d60*/  @!P4 LDG.E.U8 R15, desc[UR14][R10.64] ;  /* 0x0000000e0a0fc981 */ /* 0x0008e8000c1e1100 */
[----:B--2---:R2:W-:Y:S01]  /*4d70*/  STL [R1+0x3cc], R17 ;  /* 0x0003cc1101007387 */ /* 0x0045e20000100800 */
[----:B0-----:R-:W-:-:S03]  /*4d80*/  SHF.R.S32.HI R12, RZ, 0x1f, R18 ;  /* 0x0000001fff0c7819 */ /* 0x001fc60000011412 */
[----:B------:R-:W-:Y:S01]  /*4d90*/  STL [R1+0x730], R32 ;  /* 0x0007302001007387 */ /* 0x000fe20000100800 */
[----:B--2---:R-:W-:-:S03]  /*4da0*/  IADD3 R17, P4, PT, R2, R18, RZ ;  /* 0x0000001202117210 */ /* 0x004fc60007f9e0ff */
[----:B------:R-:W-:Y:S01]  /*4db0*/  STL [R1+0x2414], R32 ;  /* 0x0024142001007387 */ /* 0x000fe20000100800 */
[----:B----4-:R-:W-:-:S03]  /*4dc0*/  VIADD R10, R35, 0xfffffff7 ;  /* 0xfffffff7230a7836 */ /* 0x010fc60000000000 */
[----:B------:R-:W-:Y:S04]  /*4dd0*/  STL [R1+0x6d0], R17 ;  /* 0x0006d01101007387 */ /* 0x000fe80000100800 */
[----:B---3--:R0:W-:Y:S01]  /*4de0*/  STL [R1+0x3d4], R22 ;  /* 0x0003d41601007387 */ /* 0x0081e20000100800 */
[----:B------:R-:W-:Y:S01]  /*4df0*/  PRMT R13, RZ, 0x7610, R13 ;  /* 0x00007610ff0d7816 */ /* 0x000fe2000000000d */
[----:B0-----:R-:W-:Y:S01]  /*4e00*/  IMAD.X R22, R12, 0x1, R3, P4 ;  /* 0x000000010c167824 */ /* 0x001fe200020e0603 */
[----:B------:R-:W-:Y:S01]  /*4e10*/  ISETP.GE.U32.AND P4, PT, R10, 0x7fffff78, PT ;  /* 0x7fffff780a00780c */ /* 0x000fe20003f86070 */
[----:B------:R-:W-:Y:S02]  /*4e20*/  @!P5 IMAD.MOV.U32 R10, RZ, RZ, R17 ;  /* 0x000000ffff0ad224 */ /* 0x000fe400078e0011 */
[----:B------:R-:W-:-:S05]  /*4e30*/  @!P5 IMAD.MOV.U32 R11, RZ, RZ, R22 ;  /* 0x000000ffff0bd224 */ /* 0x000fca00078e0016 */
[----:B------:R0:W2:Y:S01]  /*4e40*/  @!P5 LDG.E.U8 R13, desc[UR14][R10.64] ;  /* 0x0000000e0a0dd981 */ /* 0x0000a2000c1e1100 */
[----:B------:R-:W-:-:S05]  /*4e50*/  SHF.R.S32.HI R16, RZ, 0x1f, R23 ;  /* 0x0000001fff107819 */ /* 0x000fca0000011417 */
[----:B------:R-:W-:Y:S01]  /*4e60*/  IMAD.X R37, R16, 0x1, R3, P6 ;  /* 0x0000000110257824 */ /* 0x000fe200030e0603 */
[----:B------:R-:W-:-:S04]  /*4e70*/  IADD3 R20, P6, PT, R4, R18, RZ ;  /* 0x0000001204147210 */ /* 0x000fc80007fde0ff */
[----:B------:R-:W-:Y:S01]  /*4e80*/  STL [R1+0x72c], R37 ;  /* 0x00072c2501007387 */ /* 0x000fe20000100800 */
[----:B------:R-:W-:-:S03]  /*4e90*/  IMAD.X R21, R12, 0x1, R5, P6 ;  /* 0x000000010c157824 */ /* 0x000fc600030e0605 */
[----:B------:R-:W-:Y:S04]  /*4ea0*/  STL [R1+0x6e8], R20 ;  /* 0x0006e81401007387 */ /* 0x000fe80000100800 */
[----:B------:R-:W-:Y:S04]  /*4eb0*/  STL [R1+0x6cc], R22 ;  /* 0x0006cc1601007387 */ /* 0x000fe80000100800 */
[----:B------:R-:W-:Y:S01]  /*4ec0*/  STL [R1+0x241c], R37 ;  /* 0x00241c2501007387 */ /* 0x000fe20000100800 */
[----:B0-----:R-:W-:Y:S02]  /*4ed0*/  @!P5 IMAD.MOV.U32 R10, RZ, RZ, R20 ;  /* 0x000000ffff0ad224 */ /* 0x001fe400078e0014 */
[----:B------:R-:W-:-:S05]  /*4ee0*/  @!P5 IMAD.MOV.U32 R11, RZ, RZ, R21 ;  /* 0x000000ffff0bd224 */ /* 0x000fca00078e0015 */
[----:B------:R0:W3:Y:S04]  /*4ef0*/  @!P5 LDG.E.U8 R19, desc[UR14][R10.64] ;  /* 0x0000000e0a13d981 */ /* 0x0000e8000c1e1100 */
[----:B------:R4:W-:Y:S04]  /*4f00*/  STL [R1+0x3c8], R15 ;  /* 0x0003c80f01007387 */ /* 0x0009e80000100800 */
[----:B------:R-:W-:Y:S01]  /*4f10*/  STL [R1+0x6d4], R21 ;  /* 0x0006d41501007387 */ /* 0x000fe20000100800 */
[----:B----4-:R-:W-:-:S05]  /*4f20*/  IADD3 R15, P6, PT, R6, R18, RZ ;  /* 0x00000012060f7210 */ /* 0x010fca0007fde0ff */
[----:B------:R-:W-:Y:S01]  /*4f30*/  STL [R1+0x6f0], R15 ;  /* 0x0006f00f01007387 */ /* 0x000fe20000100800 */
[----:B------:R-:W-:Y:S02]  /*4f40*/  IMAD.X R17, R12, 0x1, R7, P6 ;  /* 0x000000010c117824 */ /* 0x000fe400030e0607 */
[----:B0-----:R-:W-:Y:S02]  /*4f50*/  @!P5 IMAD.MOV.U32 R10, RZ, RZ, R15 ;  /* 0x000000ffff0ad224 */ /* 0x001fe400078e000f */
[----:B------:R-:W-:-:S05]  /*4f60*/  @!P5 IMAD.MOV.U32 R11, RZ, RZ, R17 ;  /* 0x000000ffff0bd224 */ /* 0x000fca00078e0011 */
[----:B------:R0:W4:Y:S04]  /*4f70*/  @!P5 LDG.E.U8 R14, desc[UR14][R10.64] ;  /* 0x0000000e0a0ed981 */ /* 0x000128000c1e1100 */
[----:B--2---:R2:W-:Y:S02]  /*4f80*/  STL [R1+0x3c4], R13 ;  /* 0x0003c40d01007387 */ /* 0x0045e40000100800 */
[----:B--2---:R-:W-:-:S05]  /*4f90*/  IADD3 R13, P6, PT, R8, R18, RZ ;  /* 0x00000012080d7210 */ /* 0x004fca0007fde0ff */
[----:B------:R-:W-:Y:S02]  /*4fa0*/  IMAD.X R12, R12, 0x1, R9, P6 ;  /* 0x000000010c0c7824 */ /* 0x000fe400030e0609 */
[----:B0-----:R-:W-:Y:S02]  /*4fb0*/  @!P5 IMAD.MOV.U32 R10, RZ, RZ, R13 ;  /* 0x000000ffff0ad224 */ /* 0x001fe400078e000d */
[----:B------:R-:W-:-:S05]  /*4fc0*/  @!P5 IMAD.MOV.U32 R11, RZ, RZ, R12 ;  /* 0x000000ffff0bd224 */ /* 0x000fca00078e000c */
[----:B------:R0:W2:Y:S01]  /*4fd0*/  @!P5 LDG.E.U8 R0, desc[UR14][R10.64] ;  /* 0x0000000e0a00d981 */ /* 0x0000a2000c1e1100 */
[----:B------:R-:W-:-:S03]  /*4fe0*/  IADD3 R92, P6, PT, R23, R4, RZ ;  /* 0x00000004175c7210 */ /* 0x000fc60007fde0ff */
[----:B------:R-:W-:Y:S02]  /*4ff0*/  STL [R1+0x6ec], R17 ;  /* 0x0006ec1101007387 */ /* 0x000fe40000100800 */
[----:B------:R-:W-:Y:S02]  /*5000*/  IMAD.X R93, R16, 0x1, R5, P6 ;  /* 0x00000001105d7824 */ /* 0x000fe400030e0605 */
[----:B------:R0:W-:Y:S01]  /*5010*/  STL [R1+0x6f8], R13 ;  /* 0x0006f80d01007387 */ /* 0x0001e20000100800 */
[----:B------:R-:W-:-:S03]  /*5020*/  IADD3 R90, P5, PT, R23, R6, RZ ;  /* 0x00000006175a7210 */ /* 0x000fc60007fbe0ff */
[----:B------:R-:W-:Y:S04]  /*5030*/  STL [R1+0x6f4], R12 ;  /* 0x0006f40c01007387 */ /* 0x000fe80000100800 */
[----:B------:R-:W-:Y:S04]  /*5040*/  STL [R1+0x738], R92 ;  /* 0x0007385c01007387 */ /* 0x000fe80000100800 */
[----:B------:R-:W-:Y:S01]  /*5050*/  STL [R1+0x2424], R92 ;  /* 0x0024245c01007387 */ /* 0x000fe20000100800 */
[----:B0-----:R-:W-:-:S03]  /*5060*/  IMAD.SHL.U32 R13, R18, 0x8, RZ ;  /* 0x00000008120d7824 */ /* 0x001fc600078e00ff */
[----:B------:R-:W-:Y:S04]  /*5070*/  STL [R1+0x242c], R23 ;  /* 0x00242c1701007387 */ /* 0x000fe80000100800 */
[----:B------:R0:W-:Y:S04]  /*5080*/  STL [R1+0x26f4], R35 ;  /* 0x0026f42301007387 */ /* 0x0001e80000100800 */
[----:B------:R-:W-:Y:S04]  /*5090*/  STL [R1+0x734], R93 ;  /* 0x0007345d01007387 */ /* 0x000fe80000100800 */
[----:B------:R-:W-:Y:S04]  /*50a0*/  STL [R1+0x2434], R93 ;  /* 0x0024345d01007387 */ /* 0x000fe80000100800 */
[----:B------:R-:W-:Y:S01]  /*50b0*/  STL [R1+0xb40], R90 ;  /* 0x000b405a01007387 */ /* 0x000fe20000100800 */
[----:B------:R-:W-:-:S03]  /*50c0*/  SHF.R.S32.HI R11, RZ, 0x1f, R13 ;  /* 0x0000001fff0b7819 */ /* 0x000fc6000001140d */
[----:B------:R-:W-:Y:S04]  /*50d0*/  STL [R1+0x243c], R90 ;  /* 0x00243c5a01007387 */ /* 0x000fe80000100800 */
[----:B------:R-:W-:Y:S01]  /*50e0*/  STL [R1+0x2444], R16 ;  /* 0x0024441001007387 */ /* 0x000fe20000100800 */
[----:B------:R-:W-:Y:S02]  /*50f0*/  IMAD.X R91, R16, 0x1, R7, P5 ;  /* 0x00000001105b7824 */ /* 0x000fe400028e0607 */
[C---:B------:R-:W-:Y:S02]  /*5100*/  VIADD R15, R35.reuse, 0xffffff87 ;  /* 0xffffff87230f7836 */ /* 0x040fe40000000000 */
[----:B------:R-:W-:Y:S01]  /*5110*/  VIADD R24, R35, 0xffffffef ;  /* 0xffffffef23187836 */ /* 0x000fe20000000000 */
[----:B0-----:R-:W-:Y:S01]  /*5120*/  IADD3 R35, P5, PT, R13, R4, RZ ;  /* 0x000000040d237210 */ /* 0x001fe20007fbe0ff */
[----:B------:R-:W-:-:S02]  /*5130*/  IMAD R10, R18, 0x9, RZ ;  /* 0x00000009120a7824 */ /* 0x000fc400078e02ff */
[----:B------:R-:W-:Y:S01]  /*5140*/  IMAD R12, R18, 0xa, RZ ;  /* 0x0000000a120c7824 */ /* 0x000fe200078e02ff */
[----:B--2---:R0:W-:Y:S02]  /*5150*/  STL [R1+0x3b8], R0 ;  /* 0x0003b80001007387 */ /* 0x0041e40000100800 */
[----:B0-----:R-:W-:-:S05]  /*5160*/  IADD3 R0, P6, PT, R13, R2, RZ ;  /* 0x000000020d007210 */ /* 0x001fca0007fde0ff */
[----:B------:R0:W-:Y:S01]  /*5170*/  STL [R1+0xbd0], R0 ;  /* 0x000bd00001007387 */ /* 0x0001e20000100800 */
[----:B------:R-:W-:-:S03]  /*5180*/  IMAD.X R16, R11, 0x1, R3, P6 ;  /* 0x000000010b107824 */ /* 0x000fc600030e0603 */
[----:B---3--:R-:W-:Y:S04]  /*5190*/  STL [R1+0x3c0], R19 ;  /* 0x0003c01301007387 */ /* 0x008fe80000100800 */
[----:B------:R-:W-:Y:S01]  /*51a0*/  STL [R1+0xb3c], R91 ;  /* 0x000b3c5b01007387 */ /* 0x000fe20000100800 */
[----:B0-----:R-:W-:-:S03]  /*51b0*/  IADD3 R0, P6, PT, R13, R6, RZ ;  /* 0x000000060d007210 */ /* 0x001fc60007fde0ff */
[----:B------:R-:W-:Y:S04]  /*51c0*/  STL [R1+0x244c], R91 ;  /* 0x00244c5b01007387 */ /* 0x000fe80000100800 */
[----:B----4-:R-:W-:Y:S04]  /*51d0*/  STL [R1+0x3bc], R14 ;  /* 0x0003bc0e01007387 */ /* 0x010fe80000100800 */
[----:B------:R0:W-:Y:S04]  /*51e0*/  STL [R1+0xbcc], R16 ;  /* 0x000bcc1001007387 */ /* 0x0001e80000100800 */
[----:B------:R-:W-:Y:S04]  /*51f0*/  STL [R1+0xbd8], R35 ;  /* 0x000bd82301007387 */ /* 0x000fe80000100800 */
[----:B------:R2:W-:Y:S01]  /*5200*/  STL [R1+0xbe0], R0 ;  /* 0x000be00001007387 */ /* 0x0005e20000100800 */
[----:B0-----:R-:W-:-:S03]  /*5210*/  IMAD.X R16, R11, 0x1, R7, P6 ;  /* 0x000000010b107824 */ /* 0x001fc600030e0607 */
[----:B------:R-:W-:Y:S01]  /*5220*/  STL [R1+0x26f8], R35 ;  /* 0x0026f82301007387 */ /* 0x000fe20000100800 */
[----:B--2---:R-:W-:Y:S01]  /*5230*/  IMAD.X R0, R11, 0x1, R5, P5 ;  /* 0x000000010b007824 */ /* 0x004fe200028e0605 */
[----:B------:R-:W-:Y:S02]  /*5240*/  IADD3 R13, P5, PT, R13, R8, RZ ;  /* 0x000000080d0d7210 */ /* 0x000fe40007fbe0ff */
[----:B------:R-:W-:Y:S02]  /*5250*/  SHF.R.S32.HI R14, RZ, 0x1f, R10 ;  /* 0x0000001fff0e7819 */ /* 0x000fe4000001140a */
[----:B------:R0:W-:Y:S04]  /*5260*/  STL [R1+0xbd4], R0 ;  /* 0x000bd40001007387 */ /* 0x0001e80000100800 */
[----:B------:R-:W-:Y:S01]  /*5270*/  STL [R1+0xbe8], R13 ;  /* 0x000be80d01007387 */ /* 0x000fe20000100800 */
[----:B0-----:R-:W-:-:S03]  /*5280*/  IADD3 R0, P6, PT, R10, R2, RZ ;  /* 0x000000020a007210 */ /* 0x001fc60007fde0ff */
[----:B------:R0:W-:Y:S04]  /*5290*/  STL [R1+0xbdc], R16 ;  /* 0x000bdc1001007387 */ /* 0x0001e80000100800 */
[----:B------:R2:W-:Y:S01]  /*52a0*/  STL [R1+0xbf0], R0 ;  /* 0x000bf00001007387 */ /* 0x0005e20000100800 */
[----:B0-----:R-:W-:Y:S01]  /*52b0*/  IMAD.X R16, R11, 0x1, R9, P5 ;  /* 0x000000010b107824 */ /* 0x001fe200028e0609 */
[----:B------:R-:W-:Y:S01]  /*52c0*/  IADD3 R11, P5, PT, R10, R4, RZ ;  /* 0x000000040a0b7210 */ /* 0x000fe20007fbe0ff */
[----:B--2---:R-:W-:-:S03]  /*52d0*/  IMAD.X R0, R14, 0x1, R3, P6 ;  /* 0x000000010e007824 */ /* 0x004fc600030e0603 */
[----:B------:R0:W-:Y:S04]  /*52e0*/  STL [R1+0xbe4], R16 ;  /* 0x000be41001007387 */ /* 0x0001e80000100800 */
[----:B------:R-:W-:Y:S04]  /*52f0*/  STL [R1+0xbf8], R11 ;  /* 0x000bf80b01007387 */ /* 0x000fe80000100800 */
[----:B------:R2:W-:Y:S01]  /*5300*/  STL [R1+0xbec], R0 ;  /* 0x000bec0001007387 */ /* 0x0005e20000100800 */
[----:B0-----:R-:W-:Y:S01]  /*5310*/  IADD3 R16, P6, PT, R10, R6, RZ ;  /* 0x000000060a107210 */ /* 0x001fe20007fde0ff */
[----:B--2---:R-:W-:Y:S01]  /*5320*/  IMAD.X R0, R14, 0x1, R5, P5 ;  /* 0x000000010e007824 */ /* 0x004fe200028e0605 */
[----:B------:R-:W-:-:S03]  /*5330*/  IADD3 R10, P5, PT, R10, R8, RZ ;  /* 0x000000080a0a7210 */ /* 0x000fc60007fbe0ff */
[----:B------:R0:W-:Y:S01]  /*5340*/  STL [R1+0xc00], R16 ;  /* 0x000c001001007387 */ /* 0x0001e20000100800 */
[----:B------:R-:W-:-:S03]  /*5350*/  SHF.R.S32.HI R11, RZ, 0x1f, R12 ;  /* 0x0000001fff0b7819 */ /* 0x000fc6000001140c */
[----:B------:R2:W-:Y:S01]  /*5360*/  STL [R1+0xbf4], R0 ;  /* 0x000bf40001007387 */ /* 0x0005e20000100800 */
[C---:B0-----:R-:W-:Y:S02]  /*5370*/  IMAD.X R16, R14.reuse, 0x1, R7, P6 ;  /* 0x000000010e107824 */ /* 0x041fe400030e0607 */
[----:B------:R-:W-:Y:S01]  /*5380*/  IMAD.X R14, R14, 0x1, R9, P5 ;  /* 0x000000010e0e7824 */ /* 0x000fe200028e0609 */
[C---:B--2---:R-:W-:Y:S01]  /*5390*/  IADD3 R0, P6, PT, R12.reuse, R2, RZ ;  /* 0x000000020c007210 */ /* 0x044fe20007fde0ff */
[----:B------:R-:W-:Y:S04]  /*53a0*/  STL [R1+0xc08], R10 ;  /* 0x000c080a01007387 */ /* 0x000fe80000100800 */
[----:B------:R0:W-:Y:S04]  /*53b0*/  STL [R1+0xbfc], R16 ;  /* 0x000bfc1001007387 */ /* 0x0001e80000100800 */
[----:B------:R2:W-:Y:S04]  /*53c0*/  STL [R1+0xc10], R0 ;  /* 0x000c100001007387 */ /* 0x0005e80000100800 */
[----:B------:R3:W-:Y:S01]  /*53d0*/  STL [R1+0xc04], R14 ;  /* 0x000c040e01007387 */ /* 0x0007e20000100800 */
[----:B0-----:R-:W-:Y:S01]  /*53e0*/  IADD3 R16, P5, PT, R12, R4, RZ ;  /* 0x000000040c107210 */ /* 0x001fe20007fbe0ff */
[----:B--2---:R-:W-:-:S04]  /*53f0*/  IMAD.X R0, R11, 0x1, R3, P6 ;  /* 0x000000010b007824 */ /* 0x004fc800030e0603 */
[----:B------:R-:W-:Y:S01]  /*5400*/  STL [R1+0xc18], R16 ;  /* 0x000c181001007387 */ /* 0x000fe20000100800 */
[----:B---3--:R-:W-:-:S03]  /*5410*/  IADD3 R14, P6, PT, R12, R6, RZ ;  /* 0x000000060c0e7210 */ /* 0x008fc60007fde0ff */
[----:B------:R0:W-:Y:S04]  /*5420*/  STL [R1+0xc0c], R0 ;  /* 0x000c0c0001007387 */ /* 0x0001e80000100800 */
[----:B------:R2:W-:Y:S01]  /*5430*/  STL [R1+0xc20], R14 ;  /* 0x000c200e01007387 */ /* 0x0005e20000100800 */
[C---:B0-----:R-:W-:Y:S01]  /*5440*/  IMAD.X R0, R11.reuse, 0x1, R5, P5 ;  /* 0x000000010b007824 */ /* 0x041fe200028e0605 */
[----:B--2---:R-:W-:Y:S01]  /*5450*/  IADD3 R14, P5, PT, R12, R8, RZ ;  /* 0x000000080c0e7210 */ /* 0x004fe20007fbe0ff */
[----:B------:R-:W-:-:S03]  /*5460*/  IMAD.X R12, R11, 0x1, R7, P6 ;  /* 0x000000010b0c7824 */ /* 0x000fc600030e0607 */
[----:B------:R0:W-:Y:S01]  /*5470*/  STL [R1+0xc14], R0 ;  /* 0x000c140001007387 */ /* 0x0001e20000100800 */
[----:B------:R-:W-:-:S03]  /*5480*/  IMAD.SHL.U32 R13, R18, 0x10, RZ ;  /* 0x00000010120d7824 */ /* 0x000fc600078e00ff */
[----:B------:R2:W-:Y:S01]  /*5490*/  STL [R1+0xc28], R14 ;  /* 0x000c280e01007387 */ /* 0x0005e20000100800 */
[----:B0-----:R-:W-:-:S03]  /*54a0*/  IADD3 R0, P6, PT, R33, R2, RZ ;  /* 0x0000000221007210 */ /* 0x001fc60007fde0ff */
[----:B------:R-:W-:Y:S01]  /*54b0*/  STL [R1+0x2454], R33 ;  /* 0x0024542101007387 */ /* 0x000fe20000100800 */
[----:B--2---:R-:W-:-:S03]  /*54c0*/  IMAD.X R14, R11, 0x1, R9, P5 ;  /* 0x000000010b0e7824 */ /* 0x004fc600028e0609 */
[----:B------:R0:W-:Y:S01]  /*54d0*/  STL [R1+0xc1c], R12 ;  /* 0x000c1c0c01007387 */ /* 0x0001e20000100800 */
[----:B------:R-:W-:Y:S01]  /*54e0*/  IADD3 R11, P5, PT, R13, R2, RZ ;  /* 0x000000020d0b7210 */ /* 0x000fe20007fbe0ff */
[----:B------:R-:W-:Y:S02]  /*54f0*/  IMAD.X R19, R28, 0x1, R3, P6 ;  /* 0x000000011c137824 */ /* 0x000fe400030e0603 */
[----:B------:R-:W-:Y:S04]  /*5500*/  STL [R1+0xc30], R0 ;  /* 0x000c300001007387 */ /* 0x000fe80000100800 */
[----:B------:R2:W-:Y:S01]  /*5510*/  STL [R1+0xc24], R14 ;  /* 0x000c240e01007387 */ /* 0x0005e20000100800 */
[----:B0-----:R-:W-:-:S03]  /*5520*/  SHF.R.S32.HI R12, RZ, 0x1f, R13 ;  /* 0x0000001fff0c7819 */ /* 0x001fc6000001140d */
[----:B------:R0:W-:Y:S01]  /*5530*/  STL [R1+0x245c], R0 ;  /* 0x00245c0001007387 */ /* 0x0001e20000100800 */
[----:B--2---:R-:W-:-:S03]  /*5540*/  IADD3 R14, P6, PT, R13, R4, RZ ;  /* 0x000000040d0e7210 */ /* 0x004fc60007fde0ff */
[----:B------:R-:W-:Y:S01]  /*5550*/  STL [R1+0xcd0], R11 ;  /* 0x000cd00b01007387 */ /* 0x000fe20000100800 */
[----:B0-----:R-:W-:-:S03]  /*5560*/  IMAD.X R0, R12, 0x1, R3, P5 ;  /* 0x000000010c007824 */ /* 0x001fc600028e0603 */
[----:B------:R-:W-:Y:S04]  /*5570*/  STL [R1+0x2464], R28 ;  /* 0x0024641c01007387 */ /* 0x000fe80000100800 */
[----:B------:R0:W-:Y:S04]  /*5580*/  STL [R1+0xcd8], R14 ;  /* 0x000cd80e01007387 */ /* 0x0001e80000100800 */
[----:B------:R-:W-:Y:S04]  /*5590*/  STL [R1+0xc2c], R19 ;  /* 0x000c2c1301007387 */ /* 0x000fe80000100800 */
[----:B------:R-:W-:Y:S04]  /*55a0*/  STL [R1+0x2468], R19 ;  /* 0x0024681301007387 */ /* 0x000fe80000100800 */
[----:B------:R2:W-:Y:S04]  /*55b0*/  STL [R1+0xccc], R0 ;  /* 0x000ccc0001007387 */ /* 0x0005e80000100800 */
        /* <DEDUP_REMOVED lines=33> */
[----:B------:R-:W-:Y:S01]  /*57d0*/  STL [R1+0x25d0], R19 ;  /* 0x0025d01301007387 */ /* 0x000fe20000100800 */
[----:B------:R-:W-:-:S03]  /*57e0*/  IADD3 R16, P5, PT, R13, R6, RZ ;  /* 0x000000060d107210 */ /* 0x000fc60007fbe0ff */
[----:B------:R-:W-:Y:S01]  /*57f0*/  STL [R1+0x25d4], R19 ;  /* 0x0025d41301007387 */ /* 0x000fe20000100800 */
[----:B0-----:R-:W-:-:S03]  /*5800*/  IMAD.X R14, R12, 0x1, R5, P6 ;  /* 0x000000010c0e7824 */ /* 0x001fc600030e0605 */
[----:B------:R-:W-:Y:S04]  /*5810*/  STL [R1+0x25dc], R19 ;  /* 0x0025dc1301007387 */ /* 0x000fe80000100800 */
[----:B------:R-:W-:Y:S01]  /*5820*/  STL [R1+0x25e0], R19 ;  /* 0x0025e01301007387 */ /* 0x000fe20000100800 */
[----:B------:R-:W-:-:S03]  /*5830*/  IMAD R10, R18, 0x11, RZ ;  /* 0x00000011120a7824 */ /* 0x000fc600078e02ff */
[----:B------:R-:W-:Y:S01]  /*5840*/  STL [R1+0x25e8], R19 ;  /* 0x0025e81301007387 */ /* 0x000fe20000100800 */
[----:B--2---:R-:W-:-:S03]  /*5850*/  IADD3 R0, P6, PT, R13, R8, RZ ;  /* 0x000000080d007210 */ /* 0x004fc60007fde0ff */
[----:B------:R-:W-:Y:S04]  /*5860*/  STL [R1+0x25ec], R19 ;  /* 0x0025ec1301007387 */ /* 0x000fe80000100800 */
[----:B------:R-:W-:Y:S04]  /*5870*/  STL [R1+0x25f4], R19 ;  /* 0x0025f41301007387 */ /* 0x000fe80000100800 */
[----:B------:R-:W-:Y:S04]  /*5880*/  STL [R1+0x2608], R19 ;  /* 0x0026081301007387 */ /* 0x000fe80000100800 */
[----:B------:R-:W-:Y:S04]  /*5890*/  STL [R1+0x2630], R19 ;  /* 0x0026301301007387 */ /* 0x000fe80000100800 */
[----:B------:R-:W-:Y:S04]  /*58a0*/  STL [R1+0xce0], R16 ;  /* 0x000ce01001007387 */ /* 0x000fe80000100800 */
[----:B------:R0:W-:Y:S01]  /*58b0*/  STL [R1+0xcd4], R14 ;  /* 0x000cd40e01007387 */ /* 0x0001e20000100800 */
[----:B------:R-:W-:-:S03]  /*58c0*/  SHF.R.S32.HI R13, RZ, 0x1f, R10 ;  /* 0x0000001fff0d7819 */ /* 0x000fc6000001140a */
        /* <DEDUP_REMOVED lines=8> */
[----:B------:R-:W-:-:S04]  /*5950*/  IMAD R11, R18, 0x12, RZ ;  /* 0x00000012120b7824 */ /* 0x000fc800078e02ff */
[----:B------:R0:W-:Y:S01]  /*5960*/  STL [R1+0xcf8], R14 ;  /* 0x000cf80e01007387 */ /* 0x0001e20000100800 */
[----:B--2---:R-:W-:Y:S01]  /*5970*/  IMAD.X R0, R13, 0x1, R3, P5 ;  /* 0x000000010d007824 */ /* 0x004fe200028e0603 */
[----:B------:R-:W-:-:S04]  /*5980*/  IADD3 R16, P5, PT, R10, R6, RZ ;  /* 0x000000060a107210 */ /* 0x000fc80007fbe0ff */
[----:B------:R2:W-:Y:S01]  /*5990*/  STL [R1+0xcec], R0 ;  /* 0x000cec0001007387 */ /* 0x0005e20000100800 */
[----:B0-----:R-:W-:-:S03]  /*59a0*/  IMAD.X R14, R13, 0x1, R5, P6 ;  /* 0x000000010d0e7824 */ /* 0x001fc600030e0605 */
[----:B------:R-:W-:Y:S01]  /*59b0*/  STL [R1+0xd00], R16 ;  /* 0x000d001001007387 */ /* 0x000fe20000100800 */
[----:B--2---:R-:W-:-:S03]  /*59c0*/  IADD3 R0, P6, PT, R10, R8, RZ ;  /* 0x000000080a007210 */ /* 0x004fc60007fde0ff */
        /* <DEDUP_REMOVED lines=10> */
[----:B------:R-:W-:-:S02]  /*5a70*/  IMAD R12, R18, 0x18, RZ ;  /* 0x00000018120c7824 */ /* 0x000fc400078e02ff */
[----:B--2---:R-:W-:Y:S02]  /*5a80*/  IMAD.X R0, R10, 0x1, R3, P5 ;  /* 0x000000010a007824 */ /* 0x004fe400028e0603 */
[----:B------:R0:W-:Y:S01]  /*5a90*/  STL [R1+0xd18], R14 ;  /* 0x000d180e01007387 */ /* 0x0001e20000100800 */
[----:B------:R-:W-:-:S03]  /*5aa0*/  IADD3 R16, P5, PT, R11, R6, RZ ;  /* 0x000000060b107210 */ /* 0x000fc60007fbe0ff */
[----:B------:R2:W-:Y:S01]  /*5ab0*/  STL [R1+0xd0c], R0 ;  /* 0x000d0c0001007387 */ /* 0x0005e20000100800 */
[----:B0-----:R-:W-:-:S03]  /*5ac0*/  IMAD.X R14, R10, 0x1, R5, P6 ;  /* 0x000000010a0e7824 */ /* 0x001fc600030e0605 */
[----:B------:R0:W-:Y:S01]  /*5ad0*/  STL [R1+0xd20], R16 ;  /* 0x000d201001007387 */ /* 0x0001e20000100800 */
[----:B--2---:R-:W-:-:S03]  /*5ae0*/  IADD3 R0, P6, PT, R11, R8, RZ ;  /* 0x000000080b007210 */ /* 0x004fc60007fde0ff */
[----:B------:R2:W-:Y:S01]  /*5af0*/  STL [R1+0xd14], R14 ;  /* 0x000d140e01007387 */ /* 0x0005e20000100800 */
[----:B------:R-:W-:-:S03]  /*5b00*/  SHF.R.S32.HI R11, RZ, 0x1f, R12 ;  /* 0x0000001fff0b7819 */ /* 0x000fc6000001140c */
[----:B------:R3:W-:Y:S01]  /*5b10*/  STL [R1+0xd28], R0 ;  /* 0x000d280001007387 */ /* 0x0007e20000100800 */
[----:B0-----:R-:W-:Y:S01]  /*5b20*/  IMAD.X R16, R10, 0x1, R7, P5 ;  /* 0x000000010a107824 */ /* 0x001fe200028e0607 */
[----:B--2---:R-:W-:-:S04]  /*5b30*/  IADD3 R14, P5, PT, R12, R2, RZ ;  /* 0x000000020c0e7210 */ /* 0x004fc80007fbe0ff */
[----:B------:R0:W-:Y:S01]  /*5b40*/  STL [R1+0xd1c], R16 ;  /* 0x000d1c1001007387 */ /* 0x0001e20000100800 */
[----:B---3--:R-:W-:Y:S01]  /*5b50*/  IMAD.X R0, R10, 0x1, R9, P6 ;  /* 0x000000010a007824 */ /* 0x008fe200030e0609 */
[----:B------:R-:W-:Y:S02]  /*5b60*/  IADD3 R10, P6, PT, R12, R4, RZ ;  /* 0x000000040c0a7210 */ /* 0x000fe40007fde0ff */
[----:B------:R-:W-:Y:S04]  /*5b70*/  STL [R1+0x1ab0], R14 ;  /* 0x001ab00e01007387 */ /* 0x000fe80000100800 */
[----:B------:R2:W-:Y:S01]  /*5b80*/  STL [R1+0xd24], R0 ;  /* 0x000d240001007387 */ /* 0x0005e20000100800 */
[----:B0-----:R-:W-:-:S03]  /*5b90*/  IMAD.X R16, R11, 0x1, R5, P6 ;  /* 0x000000010b107824 */ /* 0x001fc600030e0605 */
[----:B------:R0:W-:Y:S01]  /*5ba0*/  STL [R1+0x1ab8], R10 ;  /* 0x001ab80a01007387 */ /* 0x0001e20000100800 */
[----:B--2---:R-:W-:Y:S01]  /*5bb0*/  IMAD.X R0, R11, 0x1, R3, P5 ;  /* 0x000000010b007824 */ /* 0x004fe200028e0603 */
[----:B0-----:R-:W-:-:S04]  /*5bc0*/  IADD3 R10, P5, PT, R12, R6, RZ ;  /* 0x000000060c0a7210 */ /* 0x001fc80007fbe0ff */
[----:B------:R0:W-:Y:S01]  /*5bd0*/  STL [R1+0x1aac], R0 ;  /* 0x001aac0001007387 */ /* 0x0001e20000100800 */
[----:B------:R-:W-:-:S03]  /*5be0*/  IMAD R13, R18, 0x19, RZ ;  /* 0x00000019120d7824 */ /* 0x000fc600078e02ff */
[----:B------:R2:W-:Y:S01]  /*5bf0*/  STL [R1+0x1ac0], R10 ;  /* 0x001ac00a01007387 */ /* 0x0005e20000100800 */
[----:B0-----:R-:W-:-:S03]  /*5c00*/  IADD3 R0, P6, PT, R12, R8, RZ ;  /* 0x000000080c007210 */ /* 0x001fc60007fde0ff */
[----:B------:R0:W-:Y:S04]  /*5c10*/  STL [R1+0x1ab4], R16 ;  /* 0x001ab41001007387 */ /* 0x0001e80000100800 */
[----:B------:R3:W-:Y:S01]  /*5c20*/  STL [R1+0x1ac4], R0 ;  /* 0x001ac40001007387 */ /* 0x0007e20000100800 */
[----:B--2---:R-:W-:Y:S01]  /*5c30*/  SHF.R.S32.HI R10, RZ, 0x1f, R13 ;  /* 0x0000001fff0a7819 */ /* 0x004fe2000001140d */
[----:B0-----:R-:W-:Y:S01]  /*5c40*/  IMAD.X R16, R11, 0x1, R7, P5 ;  /* 0x000000010b107824 */ /* 0x001fe200028e0607 */
[----:B------:R-:W-:Y:S01]  /*5c50*/  IADD3 R12, P5, PT, R13, R2, RZ ;  /* 0x000000020d0c7210 */ /* 0x000fe20007fbe0ff */
[----:B---3--:R-:W-:-:S03]  /*5c60*/  IMAD.X R0, R11, 0x1, R9, P6 ;  /* 0x000000010b007824 */ /* 0x008fc600030e0609 */
[----:B------:R0:W-:Y:S01]  /*5c70*/  STL [R1+0x1abc], R16 ;  /* 0x001abc1001007387 */ /* 0x0001e20000100800 */
[----:B------:R-:W-:-:S03]  /*5c80*/  IADD3 R11, P6, PT, R13, R4, RZ ;  /* 0x000000040d0b7210 */ /* 0x000fc60007fde0ff */
        /* <DEDUP_REMOVED lines=25> */
[----:B------:R-:W-:-:S03]  /*5e20*/  IMAD.SHL.U32 R12, R18, 0x20, RZ ;  /* 0x00000020120c7824 */ /* 0x000fc600078e00ff */
[----:B------:R2:W-:Y:S01]  /*5e30*/  STL [R1+0x1a80], R10 ;  /* 0x001a800a01007387 */ /* 0x0005e20000100800 */
[----:B0-----:R-:W-:-:S03]  /*5e40*/  IADD3 R0, P6, PT, R14, R8, RZ ;  /* 0x000000080e007210 */ /* 0x001fc60007fde0ff */
[----:B------:R0:W-:Y:S04]  /*5e50*/  STL [R1+0x1a74], R16 ;  /* 0x001a741001007387 */ /* 0x0001e80000100800 */
[----:B------:R3:W-:Y:S01]  /*5e60*/  STL [R1+0x1a84], R0 ;  /* 0x001a840001007387 */ /* 0x0007e20000100800 */
[----:B--2---:R-:W-:Y:S01]  /*5e70*/  SHF.R.S32.HI R10, RZ, 0x1f, R12 ;  /* 0x0000001fff0a7819 */ /* 0x004fe2000001140c */
[C---:B0-----:R-:W-:Y:S01]  /*5e80*/  IMAD.X R16, R11.reuse, 0x1, R7, P5 ;  /* 0x000000010b107824 */ /* 0x041fe200028e0607 */
        /* <DEDUP_REMOVED lines=146> */
[----:B------:R-:W-:Y:S01]  /*67b0*/  STL [R1+0x197c], R16 ;  /* 0x00197c1001007387 */ /* 0x000fe20000100800 */
[----:B------:R-:W-:-:S03]  /*67c0*/  IADD3 R41, P6, PT, R14, R4, RZ ;  /* 0x000000040e297210 */ /* 0x000fc60007fde0ff */
[----:B------:R-:W-:Y:S04]  /*67d0*/  STL [R1+0x1988], R13 ;  /* 0x0019880d01007387 */ /* 0x000fe80000100800 */
[----:B------:R0:W-:Y:S04]  /*67e0*/  STL [R1+0xfac], R0 ;  /* 0x000fac0001007387 */ /* 0x0001e80000100800 */
[----:B------:R-:W-:Y:S01]  /*67f0*/  STL [R1+0x1958], R41 ;  /* 0x0019582901007387 */ /* 0x000fe20000100800 */
[----:B0-----:R-:W-:Y:S01]  /*6800*/  IMAD.X R0, R10, 0x1, R3, P5 ;  /* 0x000000010a007824 */ /* 0x001fe200028e0603 */
[----:B------:R-:W-:-:S04]  /*6810*/  IADD3 R89, P5, PT, R14, R6, RZ ;  /* 0x000000060e597210 */ /* 0x000fc80007fbe0ff */
[----:B------:R0:W-:Y:S01]  /*6820*/  STL [R1+0x1950], R0 ;  /* 0x0019500001007387 */ /* 0x0001e20000100800 */
[----:B------:R-:W-:-:S03]  /*6830*/  IMAD R12, R18, 0x38, RZ ;  /* 0x00000038120c7824 */ /* 0x000fc600078e02ff */
[----:B------:R-:W-:Y:S01]  /*6840*/  STL [R1+0x246c], R41 ;  /* 0x00246c2901007387 */ /* 0x000fe20000100800 */
[----:B------:R-:W-:-:S03]  /*6850*/  IMAD.X R28, R10, 0x1, R5, P6 ;  /* 0x000000010a1c7824 */ /* 0x000fc600030e0605 */
[----:B------:R-:W-:Y:S04]  /*6860*/  STL [R1+0x2474], R41 ;  /* 0x0024742901007387 */ /* 0x000fe80000100800 */
[----:B------:R-:W-:Y:S01]  /*6870*/  STL [R1+0x2480], R41 ;  /* 0x0024802901007387 */ /* 0x000fe20000100800 */
[----:B------:R-:W-:-:S03]  /*6880*/  IADD3 R85, P6, PT, R14, R8, RZ ;  /* 0x000000080e557210 */ /* 0x000fc60007fde0ff */
[----:B------:R-:W-:Y:S01]  /*6890*/  STL [R1+0x248c], R41 ;  /* 0x00248c2901007387 */ /* 0x000fe20000100800 */
[----:B0-----:R-:W-:-:S03]  /*68a0*/  IMAD.X R0, R10, 0x1, R7, P5 ;  /* 0x000000010a007824 */ /* 0x001fc600028e0607 */
[----:B------:R-:W-:Y:S01]  /*68b0*/  STL [R1+0x2498], R41 ;  /* 0x0024982901007387 */ /* 0x000fe20000100800 */
[----:B------:R-:W-:-:S03]  /*68c0*/  IADD3 R14, P5, PT, R12, R2, RZ ;  /* 0x000000020c0e7210 */ /* 0x000fc60007fbe0ff */
[----:B------:R-:W-:Y:S04]  /*68d0*/  STL [R1+0x24a4], R41 ;  /* 0x0024a42901007387 */ /* 0x000fe80000100800 */
[----:B------:R-:W-:Y:S04]  /*68e0*/  STL [R1+0x24c0], R41 ;  /* 0x0024c02901007387 */ /* 0x000fe80000100800 */
[----:B------:R-:W-:Y:S01]  /*68f0*/  STL [R1+0x1960], R89 ;  /* 0x0019605901007387 */ /* 0x000fe20000100800 */
[----:B------:R-:W-:-:S03]  /*6900*/  SHF.R.S32.HI R11, RZ, 0x1f, R12 ;  /* 0x0000001fff0b7819 */ /* 0x000fc6000001140c */
[----:B------:R-:W-:Y:S01]  /*6910*/  STL [R1+0x24ac], R89 ;  /* 0x0024ac5901007387 */ /* 0x000fe20000100800 */
[----:B------:R-:W-:-:S03]  /*6920*/  IMAD.X R33, R10, 0x1, R9, P6 ;  /* 0x000000010a217824 */ /* 0x000fc600030e0609 */
[----:B------:R-:W-:Y:S01]  /*6930*/  STL [R1+0x1954], R28 ;  /* 0x0019541c01007387 */ /* 0x000fe20000100800 */
[----:B------:R-:W-:-:S03]  /*6940*/  IADD3 R10, P6, PT, R12, R4, RZ ;  /* 0x000000040c0a7210 */ /* 0x000fc60007fde0ff */
[----:B------:R-:W-:Y:S04]  /*6950*/  STL [R1+0x24b0], R28 ;  /* 0x0024b01c01007387 */ /* 0x000fe80000100800 */
[----:B------:R-:W-:Y:S04]  /*6960*/  STL [R1+0x1964], R85 ;  /* 0x0019645501007387 */ /* 0x000fe80000100800 */
[----:B------:R-:W-:Y:S04]  /*6970*/  STL [R1+0x24b4], R85 ;  /* 0x0024b45501007387 */ /* 0x000fe80000100800 */
[----:B------:R-:W-:Y:S04]  /*6980*/  STL [R1+0x1968], R14 ;  /* 0x0019680e01007387 */ /* 0x000fe80000100800 */
[----:B------:R-:W-:Y:S04]  /*6990*/  STL [R1+0x195c], R0 ;  /* 0x00195c0001007387 */ /* 0x000fe80000100800 */
[----:B------:R0:W-:Y:S01]  /*69a0*/  STL [R1+0x24b8], R0 ;  /* 0x0024b80001007387 */ /* 0x0001e20000100800 */
[----:B------:R-:W-:-:S03]  /*69b0*/  IMAD.X R16, R11, 0x1, R5, P6 ;  /* 0x000000010b107824 */ /* 0x000fc600030e0605 */
[----:B------:R2:W-:Y:S01]  /*69c0*/  STL [R1+0x105c], R10 ;  /* 0x00105c0a01007387 */ /* 0x0005e20000100800 */
[----:B0-----:R-:W-:-:S03]  /*69d0*/  IMAD.X R0, R11, 0x1, R3, P5 ;  /* 0x000000010b007824 */ /* 0x001fc600028e0603 */
[----:B------:R-:W-:Y:S01]  /*69e0*/  STL [R1+0xfb0], R33 ;  /* 0x000fb02101007387 */ /* 0x000fe20000100800 */
[----:B--2---:R-:W-:-:S03]  /*69f0*/  IADD3 R10, P5, PT, R12, R6, RZ ;  /* 0x000000060c0a7210 */ /* 0x004fc60007fbe0ff */
[----:B------:R-:W-:Y:S01]  /*6a00*/  STL [R1+0x24c4], R33 ;  /* 0x0024c42101007387 */ /* 0x000fe20000100800 */
[----:B------:R-:W-:-:S03]  /*6a10*/  IMAD R13, R18, 0x39, RZ ;  /* 0x00000039120d7824 */ /* 0x000fc600078e02ff */
[----:B------:R0:W-:Y:S04]  /*6a20*/  STL [R1+0x1054], R0 ;  /* 0x0010540001007387 */ /* 0x0001e80000100800 */
        /* <DEDUP_REMOVED lines=20> */
[----:B------:R-:W-:Y:S01]  /*6b70*/  STL [R1+0x1078], R16 ;  /* 0x0010781001007387 */ /* 0x000fe20000100800 */
[----:B------:R-:W-:Y:S01]  /*6b80*/  IMAD.X R13, R10, 0x1, R7, P5 ;  /* 0x000000010a0d7824 */ /* 0x000fe200028e0607 */
[----:B------:R-:W-:Y:S02]  /*6b90*/  IADD3 R82, P5, PT, R14, R2, RZ ;  /* 0x000000020e527210 */ /* 0x000fe40007fbe0ff */
[----:B------:R0:W-:Y:S01]  /*6ba0*/  STL [R1+0x108c], R0 ;  /* 0x00108c0001007387 */ /* 0x0001e20000100800 */
[----:B--2---:R-:W-:-:S03]  /*6bb0*/  SHF.R.S32.HI R11, RZ, 0x1f, R14 ;  /* 0x0000001fff0b7819 */ /* 0x004fc6000001140e */
[----:B------:R-:W-:Y:S01]  /*6bc0*/  STL [R1+0x1080], R13 ;  /* 0x0010800d01007387 */ /* 0x000fe20000100800 */
[----:B0-----:R-:W-:Y:S01]  /*6bd0*/  IMAD.X R0, R10, 0x1, R9, P6 ;  /* 0x000000010a007824 */ /* 0x001fe200030e0609 */
[----:B------:R-:W-:Y:S01]  /*6be0*/  IADD3 R79, P6, PT, R14, R4, RZ ;  /* 0x000000040e4f7210 */ /* 0x000fe20007fde0ff */
[----:B------:R-:W-:-:S03]  /*6bf0*/  IMAD.X R91, R11, 0x1, R3, P5 ;  /* 0x000000010b5b7824 */ /* 0x000fc600028e0603 */
[----:B------:R0:W-:Y:S01]  /*6c00*/  STL [R1+0x1088], R0 ;  /* 0x0010880001007387 */ /* 0x0001e20000100800 */
[----:B------:R-:W-:-:S03]  /*6c10*/  IADD3 R77, P5, PT, R14, R6, RZ ;  /* 0x000000060e4d7210 */ /* 0x000fc60007fbe0ff */
[----:B------:R-:W-:Y:S01]  /*6c20*/  STL [R1+0x1094], R82 ;  /* 0x0010945201007387 */ /* 0x000fe20000100800 */
[----:B------:R-:W-:-:S03]  /*6c30*/  IMAD.SHL.U32 R12, R18, 0x40, RZ ;  /* 0x00000040120c7824 */ /* 0x000fc600078e00ff */
[----:B------:R-:W-:Y:S01]  /*6c40*/  STL [R1+0x24c8], R82 ;  /* 0x0024c85201007387 */ /* 0x000fe20000100800 */
[----:B------:R-:W-:-:S03]  /*6c50*/  IMAD.X R16, R11, 0x1, R5, P6 ;  /* 0x000000010b107824 */ /* 0x000fc600030e0605 */
[----:B------:R-:W-:Y:S01]  /*6c60*/  STL [R1+0x24ec], R82 ;  /* 0x0024ec5201007387 */ /* 0x000fe20000100800 */
[----:B------:R-:W-:-:S03]  /*6c70*/  IADD3 R76, P6, PT, R14, R8, RZ ;  /* 0x000000080e4c7210 */ /* 0x000fc60007fde0ff */
[----:B------:R-:W-:Y:S01]  /*6c80*/  STL [R1+0x109c], R79 ;  /* 0x00109c4f01007387 */ /* 0x000fe20000100800 */
[----:B------:R-:W-:-:S03]  /*6c90*/  IMAD.X R90, R11, 0x1, R7, P5 ;  /* 0x000000010b5a7824 */ /* 0x000fc600028e0607 */
[----:B------:R-:W-:Y:S01]  /*6ca0*/  STL [R1+0x24cc], R79 ;  /* 0x0024cc4f01007387 */ /* 0x000fe20000100800 */
[----:B0-----:R-:W-:-:S03]  /*6cb0*/  IADD3 R0, P5, PT, R12, R2, RZ ;  /* 0x000000020c007210 */ /* 0x001fc60007fbe0ff */
        /* <DEDUP_REMOVED lines=8> */
[----:B------:R0:W-:Y:S04]  /*6d40*/  STL [R1+0x24dc], R16 ;  /* 0x0024dc1001007387 */ /* 0x0001e80000100800 */
[----:B------:R-:W-:Y:S04]  /*6d50*/  STL [R1+0x10ac], R76 ;  /* 0x0010ac4c01007387 */ /* 0x000fe80000100800 */
[----:B------:R-:W-:Y:S04]  /*6d60*/  STL [R1+0x24e0], R76 ;  /* 0x0024e04c01007387 */ /* 0x000fe80000100800 */
[----:B------:R2:W-:Y:S04]  /*6d70*/  STL [R1+0x1154], R0 ;  /* 0x0011540001007387 */ /* 0x0005e80000100800 */
[----:B------:R-:W-:Y:S01]  /*6d80*/  STL [R1+0x10a0], R90 ;  /* 0x0010a05a01007387 */ /* 0x000fe20000100800 */
[----:B0-----:R-:W-:-:S03]  /*6d90*/  IMAD.X R16, R10, 0x1, R5, P6 ;  /* 0x000000010a107824 */ /* 0x001fc600030e0605 */
[----:B------:R-:W-:Y:S01]  /*6da0*/  STL [R1+0x24e4], R90 ;  /* 0x0024e45a01007387 */ /* 0x000fe20000100800 */
[----:B--2---:R-:W-:-:S03]  /*6db0*/  IMAD.X R0, R10, 0x1, R3, P5 ;  /* 0x000000010a007824 */ /* 0x004fc600028e0603 */
[----:B------:R0:W-:Y:S01]  /*6dc0*/  STL [R1+0x115c], R11 ;  /* 0x00115c0b01007387 */ /* 0x0001e20000100800 */
[----:B------:R-:W-:-:S03]  /*6dd0*/  IMAD R13, R18, 0x41, RZ ;  /* 0x00000041120d7824 */ /* 0x000fc600078e02ff */
[----:B------:R-:W-:Y:S04]  /*6de0*/  STL [R1+0x10a8], R93 ;  /* 0x0010a85d01007387 */ /* 0x000fe80000100800 */
[----:B------:R-:W-:Y:S01]  /*6df0*/  STL [R1+0x24f0], R93 ;  /* 0x0024f05d01007387 */ /* 0x000fe20000100800 */
[----:B0-----:R-:W-:-:S03]  /*6e00*/  IADD3 R11, P5, PT, R12, R6, RZ ;  /* 0x000000060c0b7210 */ /* 0x001fc60007fbe0ff */
[----:B------:R0:W-:Y:S04]  /*6e10*/  STL [R1+0x1150], R0 ;  /* 0x0011500001007387 */ /* 0x0001e80000100800 */
        /* <DEDUP_REMOVED lines=32> */
[----:B------:R-:W-:-:S03]  /*7020*/  IMAD R12, R18, 0x48, RZ ;  /* 0x00000048120c7824 */ /* 0x000fc600078e02ff */
        /* <DEDUP_REMOVED lines=19> */
[----:B------:R0:W-:Y:S04]  /*7160*/  STL [R1+0x1254], R0 ;  /* 0x0012540001007387 */ /* 0x0001e80000100800 */
[----:B------:R-:W-:Y:S01]  /*7170*/  STL [R1+0x11a0], R37 ;  /* 0x0011a02501007387 */ /* 0x000fe20000100800 */
[----:B------:R-:W-:-:S03]  /*7180*/  IMAD.X R16, R11, 0x1, R5, P6 ;  /* 0x000000010b107824 */ /* 0x000fc600030e0605 */
[----:B------:R-:W-:Y:S01]  /*7190*/  STL [R1+0x2510], R37 ;  /* 0x0025102501007387 */ /* 0x000fe20000100800 */
[----:B0-----:R-:W-:-:S03]  /*71a0*/  IMAD.X R0, R11, 0x1, R3, P5 ;  /* 0x000000010b007824 */ /* 0x001fc600028e0603 */
        /* <DEDUP_REMOVED lines=140> */
[----:B------:R-:W-:Y:S01]  /*7a70*/  STL [R1+0x1460], R16 ;  /* 0x0014601001007387 */ /* 0x000fe20000100800 */
[----:B------:R-:W-:-:S03]  /*7a80*/  IADD3 R57, P6, PT, R13, R4, RZ ;  /* 0x000000040d397210 */ /* 0x000fc60007fde0ff */
[----:B------:R-:W-:Y:S04]  /*7a90*/  STL [R1+0x1474], R12 ;  /* 0x0014740c01007387 */ /* 0x000fe80000100800 */
[----:B------:R0:W-:Y:S04]  /*7aa0*/  STL [R1+0x1468], R0 ;  /* 0x0014680001007387 */ /* 0x0001e80000100800 */
[----:B------:R-:W-:Y:S01]  /*7ab0*/  STL [R1+0x147c], R57 ;  /* 0x00147c3901007387 */ /* 0x000fe20000100800 */
[----:B0-----:R-:W-:-:S05]  /*7ac0*/  IMAD.X R0, R10, 0x1, R3, P5 ;  /* 0x000000010a007824 */ /* 0x001fca00028e0603 */
[----:B------:R0:W-:Y:S04]  /*7ad0*/  STL [R1+0x1470], R0 ;  /* 0x0014700001007387 */ /* 0x0001e80000100800 */
[----:B------:R-:W-:Y:S04]  /*7ae0*/  STL [R1+0x2578], R57 ;  /* 0x0025783901007387 */ /* 0x000fe80000100800 */
[----:B------:R-:W-:Y:S04]  /*7af0*/  STL [R1+0x2584], R57 ;  /* 0x0025843901007387 */ /* 0x000fe80000100800 */
[----:B------:R-:W-:Y:S04]  /*7b00*/  STL [R1+0x2590], R57 ;  /* 0x0025903901007387 */ /* 0x000fe80000100800 */
[----:B------:R-:W-:Y:S01]  /*7b10*/  STL [R1+0x259c], R57 ;  /* 0x00259c3901007387 */ /* 0x000fe20000100800 */
[----:B------:R-:W-:-:S03]  /*7b20*/  IADD3 R48, P5, PT, R13, R6, RZ ;  /* 0x000000060d307210 */ /* 0x000fc60007fbe0ff */
[----:B------:R-:W-:Y:S04]  /*7b30*/  STL [R1+0x25a8], R57 ;  /* 0x0025a83901007387 */ /* 0x000fe80000100800 */
[----:B------:R-:W-:Y:S01]  /*7b40*/  STL [R1+0x25b4], R57 ;  /* 0x0025b43901007387 */ /* 0x000fe20000100800 */
[----:B------:R-:W-:-:S03]  /*7b50*/  IMAD.X R49, R10, 0x1, R5, P6 ;  /* 0x000000010a317824 */ /* 0x000fc600030e0605 */
[----:B------:R-:W-:Y:S01]  /*7b60*/  STL [R1+0x25c0], R57 ;  /* 0x0025c03901007387 */ /* 0x000fe20000100800 */
[----:B------:R-:W-:-:S03]  /*7b70*/  IMAD R14, R18, 0x5a, RZ ;  /* 0x0000005a120e7824 */ /* 0x000fc600078e02ff */
[----:B------:R-:W-:Y:S01]  /*7b80*/  STL [R1+0x25cc], R57 ;  /* 0x0025cc3901007387 */ /* 0x000fe20000100800 */
[----:B------:R-:W-:-:S03]  /*7b90*/  IADD3 R51, P6, PT, R13, R8, RZ ;  /* 0x000000080d337210 */ /* 0x000fc60007fde0ff */
[----:B------:R-:W-:Y:S04]  /*7ba0*/  STL [R1+0x25d8], R57 ;  /* 0x0025d83901007387 */ /* 0x000fe80000100800 */
[----:B------:R-:W-:Y:S01]  /*7bb0*/  STL [R1+0x25e4], R57 ;  /* 0x0025e43901007387 */ /* 0x000fe20000100800 */
[----:B------:R-:W-:-:S03]  /*7bc0*/  IMAD.X R52, R10, 0x1, R7, P5 ;  /* 0x000000010a347824 */ /* 0x000fc600028e0607 */
[----:B------:R-:W-:Y:S04]  /*7bd0*/  STL [R1+0x25f0], R57 ;  /* 0x0025f03901007387 */ /* 0x000fe80000100800 */
[----:B------:R-:W-:Y:S01]  /*7be0*/  STL [R1+0x260c], R57 ;  /* 0x00260c3901007387 */ /* 0x000fe20000100800 */
[----:B------:R-:W-:-:S03]  /*7bf0*/  IADD3 R34, P5, PT, R14, R2, RZ ;  /* 0x000000020e227210 */ /* 0x000fc60007fbe0ff */
[----:B------:R-:W-:Y:S04]  /*7c00*/  STL [R1+0x1484], R48 ;  /* 0x0014843001007387 */ /* 0x000fe80000100800 */
[----:B------:R-:W-:Y:S01]  /*7c10*/  STL [R1+0x25f8], R48 ;  /* 0x0025f83001007387 */ /* 0x000fe20000100800 */
[----:B------:R-:W-:-:S03]  /*7c20*/  SHF.R.S32.HI R11, RZ, 0x1f, R14 ;  /* 0x0000001fff0b7819 */ /* 0x000fc6000001140e */
[----:B------:R-:W-:Y:S01]  /*7c30*/  STL [R1+0x1478], R49 ;  /* 0x0014783101007387 */ /* 0x000fe20000100800 */
[----:B------:R-:W-:-:S03]  /*7c40*/  IMAD.X R55, R10, 0x1, R9, P6 ;  /* 0x000000010a377824 */ /* 0x000fc600030e0609 */
[----:B------:R-:W-:Y:S04]  /*7c50*/  STL [R1+0x25fc], R49 ;  /* 0x0025fc3101007387 */ /* 0x000fe80000100800 */
        /* <DEDUP_REMOVED lines=8> */
[----:B------:R-:W-:Y:S01]  /*7ce0*/  STL [R1+0x2610], R34 ;  /* 0x0026102201007387 */ /* 0x000fe20000100800 */
[----:B------:R-:W-:-:S03]  /*7cf0*/  IMAD R12, R18, 0x60, RZ ;  /* 0x00000060120c7824 */ /* 0x000fc600078e02ff */
[----:B------:R-:W-:Y:S01]  /*7d00*/  STL [R1+0x1488], R55 ;  /* 0x0014883701007387 */ /* 0x000fe20000100800 */
[----:B------:R-:W-:-:S03]  /*7d10*/  IMAD.X R45, R11, 0x1, R5, P6 ;  /* 0x000000010b2d7824 */ /* 0x000fc600030e0605 */
[----:B------:R-:W-:Y:S04]  /*7d20*/  STL [R1+0x2614], R55 ;  /* 0x0026143701007387 */ /* 0x000fe80000100800 */
        /* <DEDUP_REMOVED lines=8> */
[----:B------:R-:W-:Y:S04]  /*7db0*/  STL [R1+0x261c], R47 ;  /* 0x00261c2f01007387 */ /* 0x000fe80000100800 */
[----:B------:R-:W-:Y:S04]  /*7dc0*/  STL [R1+0x14a4], R39 ;  /* 0x0014a42701007387 */ /* 0x000fe80000100800 */
[----:B------:R-:W-:Y:S01]  /*7dd0*/  STL [R1+0x2620], R39 ;  /* 0x0026202701007387 */ /* 0x000fe20000100800 */
[----:B------:R-:W-:-:S03]  /*7de0*/  IMAD.X R42, R11, 0x1, R9, P6 ;  /* 0x000000010b2a7824 */ /* 0x000fc600030e0609 */
[----:B------:R-:W-:Y:S01]  /*7df0*/  STL [R1+0x1498], R45 ;  /* 0x0014982d01007387 */ /* 0x000fe20000100800 */
[----:B------:R-:W-:-:S03]  /*7e00*/  IADD3 R78, P6, PT, R12, R4, RZ ;  /* 0x000000040c4e7210 */ /* 0x000fc60007fde0ff */
[----:B------:R-:W-:Y:S04]  /*7e10*/  STL [R1+0x2624], R45 ;  /* 0x0026242d01007387 */ /* 0x000fe80000100800 */
[----:B------:R-:W-:Y:S04]  /*7e20*/  STL [R1+0x14ac], R36 ;  /* 0x0014ac2401007387 */ /* 0x000fe80000100800 */
[----:B------:R-:W-:Y:S04]  /*7e30*/  STL [R1+0x2628], R36 ;  /* 0x0026282401007387 */ /* 0x000fe80000100800 */
[----:B------:R0:W-:Y:S04]  /*7e40*/  STL [R1+0x1554], R0 ;  /* 0x0015540001007387 */ /* 0x0001e80000100800 */
[----:B------:R-:W-:Y:S04]  /*7e50*/  STL [R1+0x14a0], R44 ;  /* 0x0014a02c01007387 */ /* 0x000fe80000100800 */
[----:B------:R-:W-:Y:S01]  /*7e60*/  STL [R1+0x262c], R44 ;  /* 0x00262c2c01007387 */ /* 0x000fe20000100800 */
[----:B0-----:R-:W-:-:S03]  /*7e70*/  IMAD.X R0, R10, 0x1, R3, P5 ;  /* 0x000000010a007824 */ /* 0x001fc600028e0603 */
[----:B------:R-:W-:Y:S04]  /*7e80*/  STL [R1+0x14a8], R42 ;  /* 0x0014a82a01007387 */ /* 0x000fe80000100800 */
[----:B------:R-:W-:Y:S04]  /*7e90*/  STL [R1+0x155c], R78 ;  /* 0x00155c4e01007387 */ /* 0x000fe80000100800 */
[----:B------:R0:W-:Y:S04]  /*7ea0*/  STL [R1+0x1550], R0 ;  /* 0x0015500001007387 */ /* 0x0001e80000100800 */
        /* <DEDUP_REMOVED lines=8> */
[----:B------:R-:W-:Y:S04]  /*7f30*/  STL [R1+0x26b8], R78 ;  /* 0x0026b84e01007387 */ /* 0x000fe80000100800 */
[----:B------:R-:W-:Y:S04]  /*7f40*/  STL [R1+0x26c4], R78 ;  /* 0x0026c44e01007387 */ /* 0x000fe80000100800 */
[----:B------:R-:W-:Y:S04]  /*7f50*/  STL [R1+0x26d0], R78 ;  /* 0x0026d04e01007387 */ /* 0x000fe80000100800 */
[----:B------:R-:W-:Y:S01]  /*7f60*/  STL [R1+0x26dc], R78 ;  /* 0x0026dc4e01007387 */ /* 0x000fe20000100800 */
[----:B------:R-:W-:-:S03]  /*7f70*/  IMAD R13, R18, 0x61, RZ ;  /* 0x00000061120d7824 */ /* 0x000fc600078e02ff */
[----:B------:R-:W-:Y:S01]  /*7f80*/  STL [R1+0x26e8], R78 ;  /* 0x0026e84e01007387 */ /* 0x000fe20000100800 */
[----:B------:R-:W-:-:S03]  /*7f90*/  IADD3 R81, P6, PT, R12, R8, RZ ;  /* 0x000000080c517210 */ /* 0x000fc60007fde0ff */
[----:B------:R-:W-:Y:S04]  /*7fa0*/  STL [R1+0x2634], R42 ;  /* 0x0026342a01007387 */ /* 0x000fe80000100800 */
[----:B------:R0:W-:Y:S04]  /*7fb0*/  STL [R1+0x1564], R11 ;  /* 0x0015640b01007387 */ /* 0x0001e80000100800 */
[----:B------:R2:W-:Y:S04]  /*7fc0*/  STL [R1+0x1558], R0 ;  /* 0x0015580001007387 */ /* 0x0005e80000100800 */
[----:B------:R-:W-:Y:S01]  /*7fd0*/  STL [R1+0x156c], R81 ;  /* 0x00156c5101007387 */ /* 0x000fe20000100800 */
[----:B0-----:R-:W-:Y:S01]  /*7fe0*/  SHF.R.S32.HI R11, RZ, 0x1f, R13 ;  /* 0x0000001fff0b7819 */ /* 0x001fe2000001140d */
[----:B--2---:R-:W-:Y:S01]  /*7ff0*/  IMAD.X R0, R10, 0x1, R7, P5 ;  /* 0x000000010a007824 */ /* 0x004fe200028e0607 */
[----:B------:R-:W-:-:S04]  /*8000*/  IADD3 R54, P5, PT, R13, R2, RZ ;  /* 0x000000020d367210 */ /* 0x000fc80007fbe0ff */
[----:B------:R0:W-:Y:S01]  /*8010*/  STL [R1+0x1560], R0 ;  /* 0x0015600001007387 */ /* 0x0001e20000100800 */
[----:B------:R-:W-:Y:S01]  /*8020*/  IMAD.X R60, R11, 0x1, R3, P5 ;  /* 0x000000010b3c7824 */ /* 0x000fe200028e0603 */
[C---:B------:R-:W-:Y:S01]  /*8030*/  IADD3 R59, P5, PT, R13.reuse, R6, RZ ;  /* 0x000000060d3b7210 */ /* 0x040fe20007fbe0ff */
[----:B------:R-:W-:Y:S02]  /*8040*/  IMAD R14, R18, 0x62, RZ ;  /* 0x00000062120e7824 */ /* 0x000fe400078e02ff */
[----:B0-----:R-:W-:Y:S01]  /*8050*/  IMAD.X R0, R10, 0x1, R9, P6 ;  /* 0x000000010a007824 */ /* 0x001fe200030e0609 */
[----:B------:R-:W-:Y:S01]  /*8060*/  IADD3 R70, P6, PT, R13, R4, RZ ;  /* 0x000000040d467210 */ /* 0x000fe20007fde0ff */
[----:B------:R-:W-:-:S04]  /*8070*/  IMAD.X R64, R11, 0x1, R7, P5 ;  /* 0x000000010b407824 */ /* 0x000fc800028e0607 */
[----:B------:R-:W-:Y:S01]  /*8080*/  IMAD.X R58, R11, 0x1, R5, P6 ;  /* 0x000000010b3a7824 */ /* 0x000fe200030e0605 */
[----:B------:R-:W-:Y:S02]  /*8090*/  IADD3 R62, P6, PT, R13, R8, RZ ;  /* 0x000000080d3e7210 */ /* 0x000fe40007fde0ff */
[----:B------:R-:W-:Y:S02]  /*80a0*/  SHF.R.S32.HI R10, RZ, 0x1f, R14 ;  /* 0x0000001fff0a7819 */ /* 0x000fe4000001140e */
[C---:B------:R-:W-:Y:S01]  /*80b0*/  IADD3 R27, P5, PT, R14.reuse, R2, RZ ;  /* 0x000000020e1b7210 */ /* 0x040fe20007fbe0ff */
[----:B------:R-:W-:Y:S01]  /*80c0*/  IMAD.X R68, R11, 0x1, R9, P6 ;  /* 0x000000010b447824 */ /* 0x000fe200030e0609 */
[----:B------:R-:W-:Y:S01]  /*80d0*/  IADD3 R87, P6, PT, R14, R4, RZ ;  /* 0x000000040e577210 */ /* 0x000fe20007fde0ff */
[----:B------:R0:W-:Y:S02]  /*80e0*/  STL [R1+0x1568], R0 ;  /* 0x0015680001007387 */ /* 0x0001e40000100800 */
[----:B------:R-:W-:Y:S01]  /*80f0*/  IMAD.X R29, R10, 0x1, R3, P5 ;  /* 0x000000010a1d7824 */ /* 0x000fe200028e0603 */
[----:B------:R-:W-:Y:S01]  /*8100*/  IADD3 R84, P5, PT, R14, R6, RZ ;  /* 0x000000060e547210 */ /* 0x000fe20007fbe0ff */
[----:B------:R-:W-:Y:S01]  /*8110*/  STL [R1+0x1574], R54 ;  /* 0x0015743601007387 */ /* 0x000fe20000100800 */
[----:B------:R-:W-:-:S03]  /*8120*/  IMAD R12, R18, 0x68, RZ ;  /* 0x00000068120c7824 */ /* 0x000fc600078e02ff */
[----:B------:R-:W-:Y:S01]  /*8130*/  STL [R1+0x263c], R54 ;  /* 0x00263c3601007387 */ /* 0x000fe20000100800 */
[----:B------:R-:W-:Y:S01]  /*8140*/  IMAD.X R88, R10, 0x1, R5, P6 ;  /* 0x000000010a587824 */ /* 0x000fe200030e0605 */
[----:B------:R-:W-:Y:S02]  /*8150*/  IADD3 R69, P6, PT, R14, R8, RZ ;  /* 0x000000080e457210 */ /* 0x000fe40007fde0ff */
[----:B------:R-:W-:Y:S01]  /*8160*/  STL [R1+0x157c], R70 ;  /* 0x00157c4601007387 */ /* 0x000fe20000100800 */
[----:B------:R-:W-:-:S03]  /*8170*/  IMAD.X R86, R10, 0x1, R7, P5 ;  /* 0x000000010a567824 */ /* 0x000fc600028e0607 */
[----:B------:R-:W-:Y:S01]  /*8180*/  STL [R1+0x2640], R70 ;  /* 0x0026404601007387 */ /* 0x000fe20000100800 */
[----:B------:R-:W-:-:S03]  /*8190*/  SHF.R.S32.HI R11, RZ, 0x1f, R12 ;  /* 0x0000001fff0b7819 */ /* 0x000fc6000001140c */
[----:B------:R-:W-:Y:S01]  /*81a0*/  STL [R1+0x1570], R60 ;  /* 0x0015703c01007387 */ /* 0x000fe20000100800 */
[----:B0-----:R-:W-:-:S03]  /*81b0*/  IADD3 R0, P5, PT, R12, R2, RZ ;  /* 0x000000020c007210 */ /* 0x001fc60007fbe0ff */
[----:B------:R-:W-:Y:S01]  /*81c0*/  STL [R1+0x2644], R60 ;  /* 0x0026443c01007387 */ /* 0x000fe20000100800 */
[----:B------:R-:W-:-:S03]  /*81d0*/  IMAD.X R83, R10, 0x1, R9, P6 ;  /* 0x000000010a537824 */ /* 0x000fc600030e0609 */
[----:B------:R-:W-:Y:S01]  /*81e0*/  STL [R1+0x1584], R59 ;  /* 0x0015843b01007387 */ /* 0x000fe20000100800 */
[----:B------:R-:W-:-:S03]  /*81f0*/  IADD3 R67, P6, PT, R12, R4, RZ ;  /* 0x000000040c437210 */ /* 0x000fc60007fde0ff */
[----:B------:R-:W-:Y:S04]  /*8200*/  STL [R1+0x264c], R59 ;  /* 0x00264c3b01007387 */ /* 0x000fe80000100800 */
[----:B------:R-:W-:Y:S04]  /*8210*/  STL [R1+0x1578], R58 ;  /* 0x0015783a01007387 */ /* 0x000fe80000100800 */
[----:B------:R0:W-:Y:S04]  /*8220*/  STL [R1+0x2654], R58 ;  /* 0x0026543a01007387 */ /* 0x0001e80000100800 */
[----:B------:R-:W-:Y:S01]  /*8230*/  STL [R1+0x158c], R62 ;  /* 0x00158c3e01007387 */ /* 0x000fe20000100800 */
[----:B------:R-:W-:-:S03]  /*8240*/  IMAD R13, R18, 0x69, RZ ;  /* 0x00000069120d7824 */ /* 0x000fc600078e02ff */
[----:B------:R2:W-:Y:S01]  /*8250*/  STL [R1+0x265c], R62 ;  /* 0x00265c3e01007387 */ /* 0x0005e20000100800 */
[C---:B0-----:R-:W-:Y:S01]  /*8260*/  IMAD.X R58, R11.reuse, 0x1, R5, P6 ;  /* 0x000000010b3a7824 */ /* 0x041fe200030e0605 */
[C---:B------:R-:W-:Y:S01]  /*8270*/  IADD3 R70, P6, PT, R12.reuse, R8, RZ ;  /* 0x000000080c467210 */ /* 0x040fe20007fde0ff */
[----:B--2---:R-:W-:Y:S01]  /*8280*/  IMAD.X R62, R11, 0x1, R3, P5 ;  /* 0x000000010b3e7824 */ /* 0x004fe200028e0603 */
[----:B------:R-:W-:Y:S02]  /*8290*/  IADD3 R61, P5, PT, R12, R6, RZ ;  /* 0x000000060c3d7210 */ /* 0x000fe40007fbe0ff */
[----:B------:R-:W-:-:S03]  /*82a0*/  SHF.R.S32.HI R10, RZ, 0x1f, R13 ;  /* 0x0000001fff0a7819 */ /* 0x000fc6000001140d */
[----:B------:R-:W-:Y:S01]  /*82b0*/  IMAD.X R59, R11, 0x1, R7, P5 ;  /* 0x000000010b3b7824 */ /* 0x000fe200028e0607 */
[----:B------:R-:W-:Y:S01]  /*82c0*/  IADD3 R66, P5, PT, R13, R2, RZ ;  /* 0x000000020d427210 */ /* 0x000fe20007fbe0ff */
[----:B------:R-:W-:Y:S01]  /*82d0*/  IMAD.X R60, R11, 0x1, R9, P6 ;  /* 0x000000010b3c7824 */ /* 0x000fe200030e0609 */
[C---:B------:R-:W-:Y:S01]  /*82e0*/  IADD3 R75, P6, PT, R13.reuse, R4, RZ ;  /* 0x000000040d4b7210 */ /* 0x040fe20007fde0ff */
[----:B------:R-:W-:Y:S02]  /*82f0*/  IMAD R14, R18, 0x6a, RZ ;  /* 0x0000006a120e7824 */ /* 0x000fe400078e02ff */
[C---:B------:R-:W-:Y:S01]  /*8300*/  IMAD.X R71, R10.reuse, 0x1, R3, P5 ;  /* 0x000000010a477824 */ /* 0x040fe200028e0603 */
[C---:B------:R-:W-:Y:S01]  /*8310*/  IADD3 R72, P5, PT, R13.reuse, R6, RZ ;  /* 0x000000060d487210 */ /* 0x040fe20007fbe0ff */
[C---:B------:R-:W-:Y:S01]  /*8320*/  IMAD.X R32, R10.reuse, 0x1, R5, P6 ;  /* 0x000000010a207824 */ /* 0x040fe200030e0605 */
[----:B------:R-:W-:Y:S01]  /*8330*/  IADD3 R73, P6, PT, R13, R8, RZ ;  /* 0x000000080d497210 */ /* 0x000fe20007fde0ff */
[----:B------:R-:W-:Y:S01]  /*8340*/  STL [R1+0x1580], R64 ;  /* 0x0015804001007387 */ /* 0x000fe20000100800 */
[----:B------:R-:W-:Y:S01]  /*8350*/  SHF.R.S32.HI R11, RZ, 0x1f, R14 ;  /* 0x0000001fff0b7819 */ /* 0x000fe2000001140e */
[----:B------:R-:W-:Y:S01]  /*8360*/  IMAD.X R37, R10, 0x1, R7, P5 ;  /* 0x000000010a257824 */ /* 0x000fe200028e0607 */
[----:B------:R-:W-:Y:S01]  /*8370*/  IADD3 R30, P5, PT, R14, R2, RZ ;  /* 0x000000020e1e7210 */ /* 0x000fe20007fbe0ff */
[----:B------:R-:W-:Y:S01]  /*8380*/  STL [R1+0x1594], R27 ;  /* 0x0015941b01007387 */ /* 0x000fe20000100800 */
[----:B------:R-:W-:Y:S01]  /*8390*/  IMAD.X R92, R10, 0x1, R9, P6 ;  /* 0x000000010a5c7824 */ /* 0x000fe200030e0609 */
[----:B------:R-:W-:-:S02]  /*83a0*/  IADD3 R63, P6, PT, R14, R4, RZ ;  /* 0x000000040e3f7210 */ /* 0x000fc40007fde0ff */
[----:B------:R-:W-:Y:S01]  /*83b0*/  STL [R1+0x1588], R68 ;  /* 0x0015884401007387 */ /* 0x000fe20000100800 */
[----:B------:R-:W-:-:S03]  /*83c0*/  IMAD.X R25, R11, 0x1, R3, P5 ;  /* 0x000000010b197824 */ /* 0x000fc600028e0603 */
[----:B------:R-:W-:Y:S01]  /*83d0*/  STL [R1+0x159c], R87 ;  /* 0x00159c5701007387 */ /* 0x000fe20000100800 */
[----:B------:R-:W-:-:S03]  /*83e0*/  IADD3 R53, P5, PT, R14, R6, RZ ;  /* 0x000000060e357210 */ /* 0x000fc60007fbe0ff */
[----:B------:R-:W-:Y:S01]  /*83f0*/  STL [R1+0x1590], R29 ;  /* 0x0015901d01007387 */ /* 0x000fe20000100800 */
[----:B------:R-:W-:-:S03]  /*8400*/  IMAD R12, R18, 0x70, RZ ;  /* 0x00000070120c7824 */ /* 0x000fc600078e02ff */
[----:B------:R-:W-:Y:S01]  /*8410*/  STL [R1+0x15a4], R84 ;  /* 0x0015a45401007387 */ /* 0x000fe20000100800 */
[----:B------:R-:W-:-:S03]  /*8420*/  IMAD.X R65, R11, 0x1, R5, P6 ;  /* 0x000000010b417824 */ /* 0x000fc600030e0605 */
[----:B------:R-:W-:Y:S01]  /*8430*/  STL [R1+0x1598], R88 ;  /* 0x0015985801007387 */ /* 0x000fe20000100800 */
[----:B------:R-:W-:-:S03]  /*8440*/  IADD3 R38, P6, PT, R14, R8, RZ ;  /* 0x000000080e267210 */ /* 0x000fc60007fde0ff */
[----:B------:R-:W-:Y:S04]  /*8450*/  STL [R1+0x15ac], R69 ;  /* 0x0015ac4501007387 */ /* 0x000fe80000100800 */
[----:B------:R0:W-:Y:S01]  /*8460*/  STL [R1+0x1654], R0 ;  /* 0x0016540001007387 */ /* 0x0001e20000100800 */
[----:B------:R-:W-:-:S03]  /*8470*/  IMAD.X R56, R11, 0x1, R7, P5 ;  /* 0x000000010b387824 */ /* 0x000fc600028e0607 */
[----:B------:R-:W-:Y:S01]  /*8480*/  STL [R1+0x15a0], R86 ;  /* 0x0015a05601007387 */ /* 0x000fe20000100800 */
[----:B------:R-:W-:-:S03]  /*8490*/  SHF.R.S32.HI R10, RZ, 0x1f, R12 ;  /* 0x0000001fff0a7819 */ /* 0x000fc6000001140c */
[----:B------:R-:W-:Y:S01]  /*84a0*/  STL [R1+0x15a8], R83 ;  /* 0x0015a85301007387 */ /* 0x000fe20000100800 */
[----:B------:R-:W-:-:S03]  /*84b0*/  IADD3 R55, P5, PT, R12, R2, RZ ;  /* 0x000000020c377210 */ /* 0x000fc60007fbe0ff */
[----:B------:R-:W-:Y:S01]  /*84c0*/  STL [R1+0x165c], R67 ;  /* 0x00165c4301007387 */ /* 0x000fe20000100800 */
[----:B------:R-:W-:-:S03]  /*84d0*/  IMAD.X R50, R11, 0x1, R9, P6 ;  /* 0x000000010b327824 */ /* 0x000fc600030e0609 */
[----:B------:R-:W-:Y:S01]  /*84e0*/  STL [R1+0x1650], R62 ;  /* 0x0016503e01007387 */ /* 0x000fe20000100800 */
[----:B------:R-:W-:-:S03]  /*84f0*/  IADD3 R19, P6, PT, R12, R4, RZ ;  /* 0x000000040c137210 */ /* 0x000fc60007fde0ff */
[----:B------:R-:W-:Y:S04]  /*8500*/  STL [R1+0x1664], R61 ;  /* 0x0016643d01007387 */ /* 0x000fe80000100800 */
        /* <DEDUP_REMOVED lines=82> */
[----:B------:R-:W-:Y:S04]  /*8a30*/  STL [R1+0x1858], R34 ;  /* 0x0018582201007387 */ /* 0x000fe80000100800 */
[----:B------:R-:W-:Y:S01]  /*8a40*/  STL [R1+0x186c], R48 ;  /* 0x00186c3001007387 */ /* 0x000fe20000100800 */
[----:B------:R-:W-:-:S03]  /*8a50*/  IMAD.X R33, R11, 0x1, R5, P6 ;  /* 0x000000010b217824 */ /* 0x000fc600030e0605 */
[----:B------:R-:W2:Y:S01]  /*8a60*/  LDL R10, [R1+0xbd0] ;  /* 0x000bd000010a7983 */ /* 0x000ea20000100800 */
[----:B------:R-:W-:-:S03]  /*8a70*/  IADD3 R89, P6, PT, R13, R8, RZ ;  /* 0x000000080d597210 */ /* 0x000fc60007fde0ff */
[----:B------:R-:W-:Y:S04]  /*8a80*/  STL [R1+0x1860], R52 ;  /* 0x0018603401007387 */ /* 0x000fe80000100800 */
[----:B------:R-:W-:Y:S01]  /*8a90*/  STL [R1+0x1874], R79 ;  /* 0x0018744f01007387 */ /* 0x000fe20000100800 */
[----:B0-----:R-:W-:-:S03]  /*8aa0*/  IMAD.X R0, R11, 0x1, R7, P5 ;  /* 0x000000010b007824 */ /* 0x001fc600028e0607 */
[----:B------:R-:W-:Y:S04]  /*8ab0*/  STL [R1+0x1868], R49 ;  /* 0x0018683101007387 */ /* 0x000fe80000100800 */
[----:B------:R-:W-:Y:S04]  /*8ac0*/  STL [R1+0x2378], R18 ;  /* 0x0023781201007387 */ /* 0x000fe80000100800 */
[----:B------:R-:W-:Y:S04]  /*8ad0*/  STL [R1+0x187c], R41 ;  /* 0x00187c2901007387 */ /* 0x000fe80000100800 */
[----:B------:R-:W-:Y:S04]  /*8ae0*/  STL [R1+0x1870], R91 ;  /* 0x0018705b01007387 */ /* 0x000fe80000100800 */
[----:B------:R-:W-:Y:S01]  /*8af0*/  STL [R1+0x1884], R85 ;  /* 0x0018845501007387 */ /* 0x000fe20000100800 */
[----:B------:R-:W-:-:S03]  /*8b00*/  IMAD.X R28, R11, 0x1, R9, P6 ;  /* 0x000000010b1c7824 */ /* 0x000fc600030e0609 */
[----:B------:R-:W-:Y:S04]  /*8b10*/  STL [R1+0x1878], R33 ;  /* 0x0018782101007387 */ /* 0x000fe80000100800 */
[----:B------:R-:W-:Y:S04]  /*8b20*/  STL [R1+0x188c], R89 ;  /* 0x00188c5901007387 */ /* 0x000fe80000100800 */
[----:B------:R-:W-:Y:S04]  /*8b30*/  STL [R1+0x237c], R2 ;  /* 0x00237c0201007387 */ /* 0x000fe80000100800 */
[----:B------:R-:W-:Y:S04]  /*8b40*/  STL [R1+0x1880], R0 ;  /* 0x0018800001007387 */ /* 0x000fe80000100800 */
[----:B------:R-:W2:Y:S01]  /*8b50*/  LDL R11, [R1+0xbcc] ;  /* 0x000bcc00010b7983 */ /* 0x000ea20000100800 */
[----:B------:R-:W-:Y:S01]  /*8b60*/  PRMT R35, RZ, 0x7610, R35 ;  /* 0x00007610ff237816 */ /* 0x000fe20000000023 */
[----:B------:R-:W-:-:S05]  /*8b70*/  IMAD R20, R18, 0x7a, RZ ;  /* 0x0000007a12147824 */ /* 0x000fca00078e02ff */
[----:B------:R-:W-:Y:S02]  /*8b80*/  SHF.R.S32.HI R12, RZ, 0x1f, R20 ;  /* 0x0000001fff0c7819 */ /* 0x000fe40000011414 */
[----:B------:R-:W-:Y:S01]  /*8b90*/  IADD3 R22, P5, PT, R20, R2, RZ ;  /* 0x0000000214167210 */ /* 0x000fe20007fbe0ff */
[----:B--2---:R-:W2:Y:S04]  /*8ba0*/  @!P4 LDG.E.U8 R35, desc[UR14][R10.64] ;  /* 0x0000000e0a23c981 */ /* 0x004ea8000c1e1100 */
[----:B------:R-:W-:Y:S01]  /*8bb0*/  IMAD.X R21, R12, 0x1, R3, P5 ;  /* 0x000000010c157824 */ /* 0x000fe200028e0603 */
[----:B------:R-:W-:Y:S04]  /*8bc0*/  STL [R1+0x1894], R22 ;  /* 0x0018941601007387 */ /* 0x000fe80000100800 */
[----:B------:R-:W-:Y:S04]  /*8bd0*/  STL [R1+0x1888], R28 ;  /* 0x0018881c01007387 */ /* 0x000fe80000100800 */
[----:B------:R-:W-:Y:S04]  /*8be0*/  STL [R1+0x2380], R3 ;  /* 0x0023800301007387 */ /* 0x000fe80000100800 */
[----:B------:R-:W-:Y:S04]  /*8bf0*/  STL [R1+0x1890], R21 ;  /* 0x0018901501007387 */ /* 0x000fe80000100800 */
[----:B--2---:R0:W-:Y:S04]  /*8c00*/  STL [R1+0x3b4], R35 ;  /* 0x0003b42301007387 */ /* 0x0041e80000100800 */
[----:B0-----:R-:W2:Y:S04]  /*8c10*/  LDL.LU R35, [R1+0x26f8] ;  /* 0x0026f80001237983 */ /* 0x001ea80000300800 */
[----:B------:R-:W3:Y:S01]  /*8c20*/  LDL R11, [R1+0xbd4] ;  /* 0x000bd400010b7983 */ /* 0x000ee20000100800 */
[----:B------:R-:W-:Y:S01]  /*8c30*/  PRMT R80, RZ, 0x7610, R80 ;  /* 0x00007610ff507816 */ /* 0x000fe20000000050 */
[----:B--2---:R-:W-:-:S02]  /*8c40*/  @!P4 IMAD.MOV.U32 R10, RZ, RZ, R35 ;  /* 0x000000ffff0ac224 */ /* 0x004fc400078e0023 */
[----:B------:R-:W2:Y:S04]  /*8c50*/  LDL.LU R35, [R1+0x26f4] ;  /* 0x0026f40001237983 */ /* 0x000ea80000300800 */
[----:B---3--:R-:W3:Y:S04]  /*8c60*/  @!P4 LDG.E.U8 R80, desc[UR14][R10.64] ;  /* 0x0000000e0a50c981 */ /* 0x008ee8000c1e1100 */
[----:B---3--:R0:W-:Y:S04]  /*8c70*/  STL [R1+0x3b0], R80 ;  /* 0x0003b05001007387 */ /* 0x0081e80000100800 */
[----:B0-----:R-:W3:Y:S04]  /*8c80*/  LDL.LU R80, [R1+0x26f0] ;  /* 0x0026f00001507983 */ /* 0x001ee80000300800 */
[----:B------:R-:W4:Y:S04]  /*8c90*/  LDL R10, [R1+0xbdc] ;  /* 0x000bdc00010a7983 */ /* 0x000f280000100800 */
[----:B------:R-:W4:Y:S01]  /*8ca0*/  LDL R11, [R1+0xbe0] ;  /* 0x000be000010b7983 */ /* 0x000f220000100800 */
[----:B------:R-:W-:-:S02]  /*8cb0*/  PRMT R13, RZ, 0x7610, R13 ;  /* 0x00007610ff0d7816 */ /* 0x000fc4000000000d */
[----:B----4-:R-:W-:-:S04]  /*8cc0*/  @!P4 LOP3.LUT R11, R11, R10, RZ, 0x3c, !PT ;  /* 0x0000000a0b0bc212 */ /* 0x010fc800078e3cff */
[----:B------:R-:W-:-:S04]  /*8cd0*/  @!P4 LOP3.LUT R10, R11, R10, RZ, 0x3c, !PT ;  /* 0x0000000a0b0ac212 */ /* 0x000fc800078e3cff */
[----:B------:R-:W-:-:S05]  /*8ce0*/  @!P4 LOP3.LUT R11, R11, R10, RZ, 0x3c, !PT ;  /* 0x0000000a0b0bc212 */ /* 0x000fca00078e3cff */
[----:B------:R0:W4:Y:S04]  /*8cf0*/  @!P4 LDG.E.U8 R13, desc[UR14][R10.64] ;  /* 0x0000000e0a0dc981 */ /* 0x000128000c1e1100 */
[----:B------:R-:W0:Y:S04]  /*8d00*/  LDL R10, [R1+0xbe4] ;  /* 0x000be400010a7983 */ /* 0x000e280000100800 */
[----:B------:R-:W0:Y:S01]  /*8d10*/  LDL R11, [R1+0xbe8] ;  /* 0x000be800010b7983 */ /* 0x000e220000100800 */
[----:B---3--:R-:W-:Y:S02]  /*8d20*/  PRMT R80, RZ, 0x7610, R80 ;  /* 0x00007610ff507816 */ /* 0x008fe40000000050 */
[----:B0-----:R-:W-:-:S04]  /*8d30*/  @!P4 LOP3.LUT R11, R11, R10, RZ, 0x3c, !PT ;  /* 0x0000000a0b0bc212 */ /* 0x001fc800078e3cff */
[----:B------:R-:W-:-:S04]  /*8d40*/  @!P4 LOP3.LUT R10, R11, R10, RZ, 0x3c, !PT ;  /* 0x0000000a0b0ac212 */ /* 0x000fc800078e3cff */
[----:B------:R-:W-:-:S05]  /*8d50*/  @!P4 LOP3.LUT R11, R11, R10, RZ, 0x3c, !PT ;  /* 0x0000000a0b0bc212 */ /* 0x000fca00078e3cff */
[----:B------:R-:W3:Y:S04]  /*8d60*/  @!P4 LDG.E.U8 R80, desc[UR14][R10.64] ;  /* 0x0000000e0a50c981 */ /* 0x000ee8000c1e1100 */
[----:B----4-:R-:W-:Y:S01]  /*8d70*/  STL [R1+0x3ac], R13 ;  /* 0x0003ac0d01007387 */ /* 0x010fe20000100800 */
[----:B------:R-:W-:-:S03]  /*8d80*/  ISETP.GE.U32.AND P5, PT, R24, 0x7fffff70, PT ;  /* 0x7fffff701800780c */ /* 0x000fc60003fa6070 */
        /* <DEDUP_REMOVED lines=8> */
[----:B------:R-:W4:Y:S04]  /*8e10*/  @!P5 LDG.E.U8 R78, desc[UR14][R10.64] ;  /* 0x0000000e0a4ed981 */ /* 0x000f28000c1e1100 */
[----:B----4-:R0:W-:Y:S04]  /*8e20*/  STL [R1+0x3a4], R78 ;  /* 0x0003a44e01007387 */ /* 0x0101e80000100800 */
[----:B0-----:R-:W4:Y:S04]  /*8e30*/  LDL.LU R78, [R1+0x26e8] ;  /* 0x0026e800014e7983 */ /* 0x001f280000300800 */
[----:B------:R-:W2:Y:S04]  /*8e40*/  LDL R10, [R1+0xcd4] ;  /* 0x000cd400010a7983 */ /* 0x000ea80000100800 */
[----:B------:R-:W2:Y:S01]  /*8e50*/  LDL R11, [R1+0xcd8] ;  /* 0x000cd800010b7983 */ /* 0x000ea20000100800 */
[----:B---3--:R-:W-:-:S02]  /*8e60*/  PRMT R80, RZ, 0x7610, R80 ;  /* 0x00007610ff507816 */ /* 0x008fc40000000050 */
[----:B--2---:R-:W-:-:S04]  /*8e70*/  @!P5 LOP3.LUT R11, R11, R10, RZ, 0x3c, !PT ;  /* 0x0000000a0b0bd212 */ /* 0x004fc800078e3cff */
[----:B------:R-:W-:-:S04]  /*8e80*/  @!P5 LOP3.LUT R10, R11, R10, RZ, 0x3c, !PT ;  /* 0x0000000a0b0ad212 */ /* 0x000fc800078e3cff */
[----:B------:R-:W-:-:S05]  /*8e90*/  @!P5 LOP3.LUT R11, R11, R10, RZ, 0x3c, !PT ;  /* 0x0000000a0b0bd212 */ /* 0x000fca00078e3cff */
[----:B------:R-:W2:Y:S04]  /*8ea0*/  @!P5 LDG.E.U8 R80, desc[UR14][R10.64] ;  /* 0x0000000e0a50d981 */ /* 0x000ea8000c1e1100 */
[----:B--2---:R0:W-:Y:S04]  /*8eb0*/  STL [R1+0x3a0], R80 ;  /* 0x0003a05001007387 */ /* 0x0041e80000100800 */
[----:B0-----:R-:W2:Y:S04]  /*8ec0*/  LDL.LU R80, [R1+0x26e4] ;  /* 0x0026e40001507983 */ /* 0x001ea80000300800 */
[----:B------:R-:W3:Y:S04]  /*8ed0*/  LDL R10, [R1+0xcdc] ;  /* 0x000cdc00010a7983 */ /* 0x000ee80000100800 */
[----:B------:R-:W3:Y:S01]  /*8ee0*/  LDL R11, [R1+0xce0] ;  /* 0x000ce000010b7983 */ /* 0x000ee20000100800 */
[----:B------:R-:W-:-:S05]  /*8ef0*/  VIADD R13, R35, 0xffffffe7 ;  /* 0xffffffe7230d7836 */ /* 0x000fca0000000000 */
[----:B------:R-:W-:Y:S02]  /*8f00*/  ISETP.GE.U32.AND P4, PT, R13, 0x7fffff68, PT ;  /* 0x7fffff680d00780c */ /* 0x000fe40003f86070 */
[----:B------:R-:W-:Y:S02]  /*8f10*/  PRMT R13, RZ, 0x7610, R13 ;  /* 0x00007610ff0d7816 */ /* 0x000fe4000000000d */
[----:B---3--:R-:W-:-:S04]  /*8f20*/  @!P5 LOP3.LUT R11, R11, R10, RZ, 0x3c, !PT ;  /* 0x0000000a0b0bd212 */ /* 0x008fc800078e3cff */
[----:B------:R-:W-:-:S04]  /*8f30*/  @!P5 LOP3.LUT R10, R11, R10, RZ, 0x3c, !PT ;  /* 0x0000000a0b0ad212 */ /* 0x000fc800078e3cff */
[----:B------:R-:W-:-:S05]  /*8f40*/  @!P5 LOP3.LUT R11, R11, R10, RZ, 0x3c, !PT ;  /* 0x0000000a0b0bd212 */ /* 0x000fca00078e3cff */
[----:B------:R0:W3:Y:S04]  /*8f50*/  @!P5 LDG.E.U8 R13, desc[UR14][R10.64] ;  /* 0x0000000e0a0dd981 */ /* 0x0000e8000c1e1100 */
[----:B------:R-:W0:Y:S04]  /*8f60*/  LDL R10, [R1+0xce4] ;  /* 0x000ce400010a7983 */ /* 0x000e280000100800 */
[----:B------:R-:W0:Y:S01]  /*8f70*/  LDL R11, [R1+0xce8] ;  /* 0x000ce800010b7983 */ /* 0x000e220000100800 */
[----:B--2---:R-:W-:Y:S02]  /*8f80*/  PRMT R80, RZ, 0x7610, R80 ;  /* 0x00007610ff507816 */ /* 0x004fe40000000050 */
[----:B0-----:R-:W-:-:S04]  /*8f90*/  @!P5 LOP3.LUT R11, R11, R10, RZ, 0x3c, !PT ;  /* 0x0000000a0b0bd212 */ /* 0x001fc800078e3cff */
[----:B------:R-:W-:-:S04]  /*8fa0*/  @!P5 LOP3.LUT R10, R11, R10, RZ, 0x3c, !PT ;  /* 0x0000000a0b0ad212 */ /* 0x000fc800078e3cff */
[----:B------:R-:W-:-:S05]  /*8fb0*/  @!P5 LOP3.LUT R11, R11, R10, RZ, 0x3c, !PT ;  /* 0x0000000a0b0bd212 */ /* 0x000fca00078e3cff */
[----:B------:R-:W2:Y:S04]  /*8fc0*/  @!P5 LDG.E.U8 R80, desc[UR14][R10.64] ;  /* 0x0000000e0a50d981 */ /* 0x000ea8000c1e1100 */
[----:B---3--:R-:W-:Y:S04]  /*8fd0*/  STL [R1+0x39c], R13 ;  /* 0x00039c0d01007387 */ /* 0x008fe80000100800 */
[----:B--2---:R0:W-:Y:S04]  /*8fe0*/  STL [R1+0x398], R80 ;  /* 0x0003985001007387 */ /* 0x0041e80000100800 */
[----:B0-----:R-:W2:Y:S04]  /*8ff0*/  LDL.LU R80, [R1+0x26e0] ;  /* 0x0026e00001507983 */ /* 0x001ea80000300800 */
[----:B------:R-:W3:Y:S04]  /*9000*/  LDL R10, [R1+0x1aac] ;  /* 0x001aac00010a7983 */ /* 0x000ee80000100800 */
[----:B------:R-:W3:Y:S01]  /*9010*/  LDL R11, [R1+0x1ab0] ;  /* 0x001ab000010b7983 */ /* 0x000ee20000100800 */
[----:B----4-:R-:W-:-:S02]  /*9020*/  PRMT R78, RZ, 0x7610, R78 ;  /* 0x00007610ff4e7816 */ /* 0x010fc4000000004e */
[----:B---3--:R-:W-:-:S04]  /*9030*/  @!P4 LOP3.LUT R11, R11, R10, RZ, 0x3c, !PT ;  /* 0x0000000a0b0bc212 */ /* 0x008fc800078e3cff */
[----:B------:R-:W-:-:S04]  /*9040*/  @!P4 LOP3.LUT R10, R11, R10, RZ, 0x3c, !PT ;  /* 0x0000000a0b0ac212 */ /* 0x000fc800078e3cff */
[----:B------:R-:W-:-:S05]  /*9050*/  @!P4 LOP3.LUT R11, R11, R10, RZ, 0x3c, !PT ;  /* 0x0000000a0b0bc212 */ /* 0x000fca00078e3cff */
[----:B------:R-:W3:Y:S04]  /*9060*/  @!P4 LDG.E.U8 R78, desc[UR14][R10.64] ;  /* 0x0000000e0a4ec981 */ /* 0x000ee8000c1e1100 */
[----:B---3--:R0:W-:Y:S04]  /*9070*/  STL [R1+0x394], R78 ;  /* 0x0003944e01007387 */ /* 0x0081e80000100800 */
[----:B0-----:R-:W3:Y:S04]  /*9080*/  LDL.LU R78, [R1+0x26dc] ;  /* 0x0026dc00014e7983 */ /* 0x001ee80000300800 */
[----:B------:R-:W4:Y:S04]  /*9090*/  LDL R10, [R1+0x1ab4] ;  /* 0x001ab400010a7983 */ /* 0x000f280000100800 */
[----:B------:R-:W4:Y:S01]  /*90a0*/  LDL R11, [R1+0x1ab8] ;  /* 0x001ab800010b7983 */ /* 0x000f220000100800 */
[----:B--2---:R-:W-:-:S02]  /*90b0*/  PRMT R80, RZ, 0x7610, R80 ;  /* 0x00007610ff507816 */ /* 0x004fc40000000050 */
[----:B----4-:R-:W-:-:S04]  /*90c0*/  @!P4 LOP3.LUT R11, R11, R10, RZ, 0x3c, !PT ;  /* 0x0000000a0b0bc212 */ /* 0x010fc800078e3cff */
[----:B------:R-:W-:-:S04]  /*90d0*/  @!P4 LOP3.LUT R10, R11, R10, RZ, 0x3c, !PT ;  /* 0x0000000a0b0ac212 */ /* 0x000fc800078e3cff */
[----:B------:R-:W-:-:S05]  /*90e0*/  @!P4 LOP3.LUT R11, R11, R10, RZ, 0x3c, !PT ;  /* 0x0000000a0b0bc212 */ /* 0x000fca00078e3cff */
[----:B------:R-:W2:Y:S04]  /*90f0*/  @!P4 LDG.E.U8 R80, desc[UR14][R10.64] ;  /* 0x0000000e0a50c981 */ /* 0x000ea8000c1e1100 */
[----:B--2---:R0:W-:Y:S04]  /*9100*/  STL [R1+0x390], R80 ;  /* 0x0003905001007387 */ /* 0x0041e80000100800 */
[----:B0-----:R-:W2:Y:S04]  /*9110*/  LDL.LU R80, [R1+0x26d8] ;  /* 0x0026d80001507983 */ /* 0x001ea80000300800 */
[----:B------:R-:W4:Y:S04]  /*9120*/  LDL R10, [R1+0x1abc] ;  /* 0x001abc00010a7983 */ /* 0x000f280000100800 */
[----:B------:R-:W4:Y:S01]  /*9130*/  LDL R11, [R1+0x1ac0] ;  /* 0x001ac000010b7983 */ /* 0x000f220000100800 */
[----:B------:R-:W-:-:S05]  /*9140*/  VIADD R13, R35, 0xffffffdf ;  /* 0xffffffdf230d7836 */ /* 0x000fca0000000000 */
[----:B------:R-:W-:Y:S02]  /*9150*/  ISETP.GE.U32.AND P5, PT, R13, 0x7fffff60, PT ;  /* 0x7fffff600d00780c */ /* 0x000fe40003fa6070 */
[----:B------:R-:W-:Y:S02]  /*9160*/  PRMT R13, RZ, 0x7610, R13 ;  /* 0x00007610ff0d7816 */ /* 0x000fe4000000000d */
[----:B----4-:R-:W-:-:S04]  /*9170*/  @!P4 LOP3.LUT R11, R11, R10, RZ, 0x3c, !PT ;  /* 0x0000000a0b0bc212 */ /* 0x010fc800078e3cff */
[----:B------:R-:W-:-:S04]  /*9180*/  @!P4 LOP3.LUT R10, R11, R10, RZ, 0x3c, !PT ;  /* 0x0000000a0b0ac212 */ /* 0x000fc800078e3cff */
[----:B------:R-:W-:-:S05]  /*9190*/  @!P4 LOP3.LUT R11, R11, R10, RZ, 0x3c, !PT ;  /* 0x0000000a0b0bc212 */ /* 0x000fca00078e3cff */
[----:B------:R0:W4:Y:S04]  /*91a0*/  @!P4 LDG.E.U8 R13, desc[UR14][R10.64] ;  /* 0x0000000e0a0dc981 */ /* 0x000128000c1e1100 */
[----:B------:R-:W0:Y:S04]  /*91b0*/  LDL R10, [R1+0x1a8c] ;  /* 0x001a8c00010a7983 */ /* 0x000e280000100800 */
[----:B------:R-:W0:Y:S01]  /*91c0*/  LDL R11, [R1+0x1ac4] ;  /* 0x001ac400010b7983 */ /* 0x000e220000100800 */
[----:B--2---:R-:W-:Y:S02]  /*91d0*/  PRMT R80, RZ, 0x7610, R80 ;  /* 0x00007610ff507816 */ /* 0x004fe40000000050 */
[----:B0-----:R-:W-:-:S04]  /*91e0*/  @!P4 LOP3.LUT R11, R11, R10, RZ, 0x3c, !PT ;  /* 0x0000000a0b0bc212 */ /* 0x001fc800078e3cff */
[----:B------:R-:W-:-:S04]  /*91f0*/  @!P4 LOP3.LUT R10, R11, R10, RZ, 0x3c, !PT ;  /* 0x0000000a0b0ac212 */ /* 0x000fc800078e3cff */
[----:B------:R-:W-:-:S05]  /*9200*/  @!P4 LOP3.LUT R11, R11, R10, RZ, 0x3c, !PT ;  /* 0x0000000a0b0bc212 */ /* 0x000fca00078e3cff */
[----:B------:R-:W2:Y:S04]  /*9210*/  @!P4 LDG.E.U8 R80, desc[UR14][R10.64] ;  /* 0x0000000e0a50c981 */ /* 0x000ea8000c1e1100 */
[----:B----4-:R-:W-:Y:S04]  /*9220*/  STL [R1+0x38c], R13 ;  /* 0x00038c0d01007387 */ /* 0x010fe80000100800 */
[----:B--2---:R0:W-:Y:S04]  /*9230*/  STL [R1+0x388], R80 ;  /* 0x0003885001007387 */ /* 0x0041e80000100800 */
[----:B0-----:R-:W2:Y:S04]  /*9240*/  LDL.LU R80, [R1+0x26d4] ;  /* 0x0026d40001507983 */ /* 0x001ea80000300800 */
[----:B------:R-:W4:Y:S04]  /*9250*/  LDL R10, [R1+0x1a50] ;  /* 0x001a5000010a7983 */ /* 0x000f280000100800 */
[----:B------:R-:W4:Y:S01]  /*9260*/  LDL R11, [R1+0x1a88] ;  /* 0x001a8800010b7983 */ /* 0x000f220000100800 */
[----:B---3--:R-:W-:-:S02]  /*9270*/  PRMT R78, RZ, 0x7610, R78 ;  /* 0x00007610ff4e7816 */ /* 0x008fc4000000004e */
[----:B----4-:R-:W-:-:S04]  /*9280*/  @!P5 LOP3.LUT R11, R11, R10, RZ, 0x3c, !PT ;  /* 0x0000000a0b0bd212 */ /* 0x010fc800078e3cff */
        /* <DEDUP_REMOVED lines=301> */
[----:B------:R-:W4:Y:S01]  /*a560*/  LDL R11, [R1+0x1558] ;  /* 0x00155800010b7983 */ /* 0x000f220000100800 */
[----:B--2---:R-:W-:Y:S01]  /*a570*/  PRMT R80, RZ, 0x7610, R80 ;  /* 0x00007610ff507816 */ /* 0x004fe20000000050 */
[----:B---3--:R-:W-:-:S02]  /*a580*/  @!P5 IMAD.MOV.U32 R10, RZ, RZ, R78 ;  /* 0x000000ffff0ad224 */ /* 0x008fc400078e004e */
[----:B------:R-:W2:Y:S04]  /*a590*/  LDL.LU R78, [R1+0x266c] ;  /* 0x00266c00014e7983 */ /* 0x000ea80000300800 */
[----:B----4-:R-:W3:Y:S04]  /*a5a0*/  @!P5 LDG.E.U8 R80, desc[UR14][R10.64] ;  /* 0x0000000e0a50d981 */ /* 0x010ee8000c1e1100 */
[----:B---3--:R0:W-:Y:S04]  /*a5b0*/  STL [R1+0x300], R80 ;  /* 0x0003005001007387 */ /* 0x0081e80000100800 */
[----:B0-----:R-:W3:Y:S04]  /*a5c0*/  LDL.LU R80, [R1+0x2668] ;  /* 0x0026680001507983 */ /* 0x001ee80000300800 */
        /* <DEDUP_REMOVED lines=9> */
[----:B------:R-:W2:Y:S01]  /*a660*/  LDL R11, [R1+0x1568] ;  /* 0x00156800010b7983 */ /* 0x000ea20000100800 */
[----:B---3--:R-:W-:Y:S01]  /*a670*/  PRMT R80, RZ, 0x7610, R80 ;  /* 0x00007610ff507816 */ /* 0x008fe20000000050 */
[----:B0-----:R-:W-:-:S05]  /*a680*/  @!P5 IMAD.MOV.U32 R10, RZ, RZ, R81 ;  /* 0x000000ffff0ad224 */ /* 0x001fca00078e0051 */
[----:B--2---:R-:W2:Y:S04]  /*a690*/  @!P5 LDG.E.U8 R80, desc[UR14][R10.64] ;  /* 0x0000000e0a50d981 */ /* 0x004ea8000c1e1100 */
[----:B----4-:R-:W-:Y:S04]  /*a6a0*/  STL [R1+0x2fc], R13 ;  /* 0x0002fc0d01007387 */ /* 0x010fe80000100800 */
[----:B------:R-:W3:Y:S04]  /*a6b0*/  LDL.LU R81, [R1+0x2664] ;  /* 0x0026640001517983 */ /* 0x000ee80000300800 */
[----:B--2---:R0:W-:Y:S04]  /*a6c0*/  STL [R1+0x2f8], R80 ;  /* 0x0002f85001007387 */ /* 0x0041e80000100800 */
[----:B0-----:R-:W2:Y:S04]  /*a6d0*/  LDL.LU R80, [R1+0x2660] ;  /* 0x0026600001507983 */ /* 0x001ea80000300800 */
[----:B------:R-:W4:Y:S01]  /*a6e0*/  LDL R11, [R1+0x1654] ;  /* 0x00165400010b7983 */ /* 0x000f220000100800 */
[----:B------:R-:W-:Y:S01]  /*a6f0*/  PRMT R78, RZ, 0x7610, R78 ;  /* 0x00007610ff4e7816 */ /* 0x000fe2000000004e */
[----:B------:R-:W-:-:S02]  /*a700*/  VIADD R13, R35, 0xffffff8f ;  /* 0xffffff8f230d7836 */ /* 0x000fc40000000000 */
[----:B----4-:R-:W-:Y:S02]  /*a710*/  @!P4 IMAD.MOV.U32 R10, RZ, RZ, R11 ;  /* 0x000000ffff0ac224 */ /* 0x010fe400078e000b */
[----:B------:R-:W-:Y:S01]  /*a720*/  @!P4 IMAD.MOV.U32 R11, RZ, RZ, R62 ;  /* 0x000000ffff0bc224 */ /* 0x000fe200078e003e */
[----:B------:R-:W-:Y:S01]  /*a730*/  ISETP.GE.U32.AND P5, PT, R13, 0x7fffff10, PT ;  /* 0x7fffff100d00780c */ /* 0x000fe20003fa6070 */
[----:B------:R-:W4:Y:S04]  /*a740*/  LDL.LU R62, [R1+0x265c] ;  /* 0x00265c00013e7983 */ /* 0x000f280000300800 */
[----:B------:R0:W2:Y:S01]  /*a750*/  @!P4 LDG.E.U8 R78, desc[UR14][R10.64] ;  /* 0x0000000e0a4ec981 */ /* 0x0000a2000c1e1100 */
[----:B------:R-:W-:Y:S01]  /*a760*/  PRMT R13, RZ, 0x7610, R13 ;  /* 0x00007610ff0d7816 */ /* 0x000fe2000000000d */
[----:B0-----:R-:W-:-:S02]  /*a770*/  @!P4 IMAD.MOV.U32 R10, RZ, RZ, R67 ;  /* 0x000000ffff0ac224 */ /* 0x001fc400078e0043 */
[----:B------:R-:W-:-:S05]  /*a780*/  @!P4 IMAD.MOV.U32 R11, RZ, RZ, R58 ;  /* 0x000000ffff0bc224 */ /* 0x000fca00078e003a */
[----:B------:R0:W4:Y:S04]  /*a790*/  @!P4 LDG.E.U8 R13, desc[UR14][R10.64] ;  /* 0x0000000e0a0dc981 */ /* 0x000128000c1e1100 */
[----:B--2---:R2:W-:Y:S04]  /*a7a0*/  STL [R1+0x2f4], R78 ;  /* 0x0002f44e01007387 */ /* 0x0045e80000100800 */
[----:B--2---:R-:W2:Y:S04]  /*a7b0*/  LDL.LU R78, [R1+0x2658] ;  /* 0x00265800014e7983 */ /* 0x004ea80000300800 */
[----:B------:R-:W2:Y:S01]  /*a7c0*/  LDL.LU R58, [R1+0x2654] ;  /* 0x00265400013a7983 */ /* 0x000ea20000300800 */
[----:B---3--:R-:W-:-:S03]  /*a7d0*/  PRMT R81, RZ, 0x7610, R81 ;  /* 0x00007610ff517816 */ /* 0x008fc60000000051 */
[----:B------:R-:W3:Y:S01]  /*a7e0*/  LDL.LU R67, [R1+0x2650] ;  /* 0x0026500001437983 */ /* 0x000ee20000300800 */
[----:B0-----:R-:W-:Y:S02]  /*a7f0*/  @!P4 IMAD.MOV.U32 R10, RZ, RZ, R61 ;  /* 0x000000ffff0ac224 */ /* 0x001fe400078e003d */
[----:B------:R-:W-:Y:S02]  /*a800*/  @!P4 IMAD.MOV.U32 R11, RZ, RZ, R59 ;  /* 0x000000ffff0bc224 */ /* 0x000fe400078e003b */
[----:B------:R-:W3:Y:S01]  /*a810*/  LDL.LU R59, [R1+0x264c] ;  /* 0x00264c00013b7983 */ /* 0x000ee20000300800 */
[----:B------:R-:W-:-:S03]  /*a820*/  PRMT R80, RZ, 0x7610, R80 ;  /* 0x00007610ff507816 */ /* 0x000fc60000000050 */
[----:B------:R-:W3:Y:S04]  /*a830*/  LDL.LU R61, [R1+0x2648] ;  /* 0x00264800013d7983 */ /* 0x000ee80000300800 */
[----:B------:R0:W3:Y:S04]  /*a840*/  @!P4 LDG.E.U8 R81, desc[UR14][R10.64] ;  /* 0x0000000e0a51c981 */ /* 0x0000e8000c1e1100 */
[----:B----4-:R-:W-:Y:S01]  /*a850*/  STL [R1+0x2f0], R13 ;  /* 0x0002f00d01007387 */ /* 0x010fe20000100800 */
[----:B0-----:R-:W-:Y:S02]  /*a860*/  @!P4 IMAD.MOV.U32 R10, RZ, RZ, R70 ;  /* 0x000000ffff0ac224 */ /* 0x001fe400078e0046 */
[----:B------:R-:W-:-:S02]  /*a870*/  @!P4 IMAD.MOV.U32 R11, RZ, RZ, R60 ;  /* 0x000000ffff0bc224 */ /* 0x000fc400078e003c */
[----:B------:R-:W4:Y:S04]  /*a880*/  LDL.LU R60, [R1+0x2644] ;  /* 0x00264400013c7983 */ /* 0x000f280000300800 */
[----:B------:R0:W4:Y:S04]  /*a890*/  @!P4 LDG.E.U8 R80, desc[UR14][R10.64] ;  /* 0x0000000e0a50c981 */ /* 0x000128000c1e1100 */
[----:B------:R-:W4:Y:S01]  /*a8a0*/  LDL.LU R70, [R1+0x2640] ;  /* 0x0026400001467983 */ /* 0x000f220000300800 */
[----:B0-----:R-:W-:Y:S02]  /*a8b0*/  @!P5 IMAD.MOV.U32 R10, RZ, RZ, R55 ;  /* 0x000000ffff0ad224 */ /* 0x001fe400078e0037 */
[----:B------:R-:W-:-:S02]  /*a8c0*/  @!P5 IMAD.MOV.U32 R11, RZ, RZ, R54 ;  /* 0x000000ffff0bd224 */ /* 0x000fc400078e0036 */
[----:B------:R-:W4:Y:S04]  /*a8d0*/  LDL.LU R54, [R1+0x263c] ;  /* 0x00263c0001367983 */ /* 0x000f280000300800 */
[----:B------:R-:W4:Y:S01]  /*a8e0*/  LDL.LU R55, [R1+0x2638] ;  /* 0x0026380001377983 */ /* 0x000f220000300800 */
[----:B--2---:R-:W-:-:S06]  /*a8f0*/  PRMT R78, RZ, 0x7610, R78 ;  /* 0x00007610ff4e7816 */ /* 0x004fcc000000004e */
[----:B------:R0:W2:Y:S02]  /*a900*/  @!P5 LDG.E.U8 R78, desc[UR14][R10.64] ;  /* 0x0000000e0a4ed981 */ /* 0x0000a4000c1e1100 */
[----:B0-----:R-:W-:Y:S02]  /*a910*/  @!P5 IMAD.MOV.U32 R11, RZ, RZ, R42 ;  /* 0x000000ffff0bd224 */ /* 0x001fe400078e002a */
[----:B------:R-:W-:Y:S01]  /*a920*/  @!P5 IMAD.MOV.U32 R10, RZ, RZ, R19 ;  /* 0x000000ffff0ad224 */ /* 0x000fe200078e0013 */
[----:B------:R-:W2:Y:S04]  /*a930*/  LDL.LU R42, [R1+0x2634] ;  /* 0x00263400012a7983 */ /* 0x000ea80000300800 */
[----:B------:R-:W2:Y:S01]  /*a940*/  LDL.LU R19, [R1+0x2630] ;  /* 0x0026300001137983 */ /* 0x000ea20000300800 */
[----:B---3--:R-:W-:-:S02]  /*a950*/  PRMT R67, RZ, 0x7610, R67 ;  /* 0x00007610ff437816 */ /* 0x008fc40000000043 */
[----:B------:R-:W-:Y:S02]  /*a960*/  ISETP.GE.U32.AND P6, PT, R15, 0x7fffff08, PT ;  /* 0x7fffff080f00780c */ /* 0x000fe40003fc6070 */
[----:B------:R-:W-:Y:S02]  /*a970*/  PRMT R61, RZ, 0x7610, R61 ;  /* 0x00007610ff3d7816 */ /* 0x000fe4000000003d */
[----:B------:R0:W3:Y:S01]  /*a980*/  @!P5 LDG.E.U8 R67, desc[UR14][R10.64] ;  /* 0x0000000e0a43d981 */ /* 0x0000e2000c1e1100 */
[----:B------:R-:W-:Y:S01]  /*a990*/  PRMT R15, RZ, 0x7610, R15 ;  /* 0x00007610ff0f7816 */ /* 0x000fe2000000000f */
[----:B0-----:R-:W-:Y:S02]  /*a9a0*/  @!P5 IMAD.MOV.U32 R10, RZ, RZ, R36 ;  /* 0x000000ffff0ad224 */ /* 0x001fe400078e0024 */
[----:B------:R-:W-:Y:S02]  /*a9b0*/  @!P5 IMAD.MOV.U32 R11, RZ, RZ, R44 ;  /* 0x000000ffff0bd224 */ /* 0x000fe400078e002c */
[----:B------:R-:W3:Y:S04]  /*a9c0*/  LDL.LU R44, [R1+0x262c] ;  /* 0x00262c00012c7983 */ /* 0x000ee80000300800 */
[----:B------:R0:W3:Y:S04]  /*a9d0*/  @!P5 LDG.E.U8 R61, desc[UR14][R10.64] ;  /* 0x0000000e0a3dd981 */ /* 0x0000e8000c1e1100 */
[----:B------:R-:W3:Y:S01]  /*a9e0*/  LDL.LU R36, [R1+0x2628] ;  /* 0x0026280001247983 */ /* 0x000ee20000300800 */
[----:B0-----:R-:W-:-:S02]  /*a9f0*/  @!P5 IMAD.MOV.U32 R10, RZ, RZ, R39 ;  /* 0x000000ffff0ad224 */ /* 0x001fc400078e0027 */
[----:B------:R-:W-:Y:S01]  /*aa00*/  @!P5 IMAD.MOV.U32 R11, RZ, RZ, R45 ;  /* 0x000000ffff0bd224 */ /* 0x000fe200078e002d */
[----:B----4-:R-:W-:Y:S01]  /*aa10*/  PRMT R55, RZ, 0x7610, R55 ;  /* 0x00007610ff377816 */ /* 0x010fe20000000037 */
[----:B------:R-:W4:Y:S04]  /*aa20*/  LDL.LU R45, [R1+0x2624] ;  /* 0x00262400012d7983 */ /* 0x000f280000300800 */
[----:B------:R0:W3:Y:S04]  /*aa30*/  @!P5 LDG.E.U8 R15, desc[UR14][R10.64] ;  /* 0x0000000e0a0fd981 */ /* 0x0000e8000c1e1100 */
[----:B------:R-:W3:Y:S01]  /*aa40*/  LDL.LU R39, [R1+0x2620] ;  /* 0x0026200001277983 */ /* 0x000ee20000300800 */
[----:B0-----:R-:W-:-:S02]  /*aa50*/  @!P6 IMAD.MOV.U32 R10, RZ, RZ, R46 ;  /* 0x000000ffff0ae224 */ /* 0x001fc400078e002e */
[----:B------:R-:W-:Y:S02]  /*aa60*/  @!P6 IMAD.MOV.U32 R11, RZ, RZ, R47 ;  /* 0x000000ffff0be224 */ /* 0x000fe400078e002f */
[----:B------:R-:W3:Y:S04]  /*aa70*/  LDL.LU R47, [R1+0x261c] ;  /* 0x00261c00012f7983 */ /* 0x000ee80000300800 */
[----:B------:R0:W3:Y:S04]  /*aa80*/  @!P6 LDG.E.U8 R55, desc[UR14][R10.64] ;  /* 0x0000000e0a37e981 */ /* 0x0000e8000c1e1100 */
[----:B------:R-:W4:Y:S01]  /*aa90*/  LDL.LU R46, [R1+0x2618] ;  /* 0x00261800012e7983 */ /* 0x000f220000300800 */
[----:B0-----:R-:W-:-:S02]  /*aaa0*/  @!P6 IMAD.MOV.U32 R10, RZ, RZ, R57 ;  /* 0x000000ffff0ae224 */ /* 0x001fc400078e0039 */
[----:B------:R-:W-:Y:S01]  /*aab0*/  @!P6 IMAD.MOV.U32 R11, RZ, RZ, R34 ;  /* 0x000000ffff0be224 */ /* 0x000fe200078e0022 */
[----:B--2---:R-:W-:-:S06]  /*aac0*/  PRMT R19, RZ, 0x7610, R19 ;  /* 0x00007610ff137816 */ /* 0x004fcc0000000013 */
[----:B------:R-:W2:Y:S04]  /*aad0*/  @!P6 LDG.E.U8 R19, desc[UR14][R10.64] ;  /* 0x0000000e0a13e981 */ /* 0x000ea8000c1e1100 */
[----:B---3--:R0:W-:Y:S04]  /*aae0*/  STL [R1+0x18], R55 ;  /* 0x0000183701007387 */ /* 0x0081e80000100800 */
[----:B0-----:R-:W3:Y:S04]  /*aaf0*/  LDL.LU R55, [R1+0x2614] ;  /* 0x0026140001377983 */ /* 0x001ee80000300800 */
[----:B------:R-:W3:Y:S04]  /*ab00*/  LDL.LU R34, [R1+0x2610] ;  /* 0x0026100001227983 */ /* 0x000ee80000300800 */
[----:B------:R-:W3:Y:S04]  /*ab10*/  LDL.LU R57, [R1+0x260c] ;  /* 0x00260c0001397983 */ /* 0x000ee80000300800 */
[----:B--2---:R0:W-:Y:S04]  /*ab20*/  STL [R1+0xc], R19 ;  /* 0x00000c1301007387 */ /* 0x0041e80000100800 */
[----:B0-----:R-:W2:Y:S01]  /*ab30*/  LDL.LU R19, [R1+0x2608] ;  /* 0x0026080001137983 */ /* 0x001ea20000300800 */
[----:B------:R-:W-:-:S05]  /*ab40*/  VIADD R13, R35, 0xffffff8d ;  /* 0xffffff8d230d7836 */ /* 0x000fca0000000000 */
[----:B------:R-:W-:Y:S01]  /*ab50*/  ISETP.GE.U32.AND P4, PT, R13, 0x7fffff0e, PT ;  /* 0x7fffff0e0d00780c */ /* 0x000fe20003f86070 */
[----:B------:R-:W-:Y:S02]  /*ab60*/  VIADD R13, R35, 0xfffffff6 ;  /* 0xfffffff6230d7836 */ /* 0x000fe40000000000 */
[----:B------:R-:W-:-:S03]  /*ab70*/  @!P6 IMAD.MOV.U32 R10, RZ, RZ, R51 ;  /* 0x000000ffff0ae224 */ /* 0x000fc600078e0033 */
[----:B------:R-:W-:Y:S01]  /*ab80*/  ISETP.GE.U32.AND P5, PT, R13, 0x7fffff77, PT ;  /* 0x7fffff770d00780c */ /* 0x000fe20003fa6070 */
[----:B------:R-:W-:Y:S01]  /*ab90*/  @!P6 IMAD.MOV.U32 R11, RZ, RZ, R52 ;  /* 0x000000ffff0be224 */ /* 0x000fe200078e0034 */
[----:B------:R-:W-:Y:S01]  /*aba0*/  PRMT R13, RZ, 0x7610, R13 ;  /* 0x00007610ff0d7816 */ /* 0x000fe2000000000d */
[----:B------:R-:W3:Y:S04]  /*abb0*/  LDL.LU R52, [R1+0x2604] ;  /* 0x0026040001347983 */ /* 0x000ee80000300800 */
[----:B------:R-:W3:Y:S04]  /*abc0*/  LDL.LU R51, [R1+0x2600] ;  /* 0x0026000001337983 */ /* 0x000ee80000300800 */
[----:B------:R0:W3:Y:S02]  /*abd0*/  @!P6 LDG.E.U8 R13, desc[UR14][R10.64] ;  /* 0x0000000e0a0de981 */ /* 0x0000e4000c1e1100 */
[----:B0-----:R-:W-:-:S02]  /*abe0*/  @!P6 IMAD.MOV.U32 R10, RZ, RZ, R48 ;  /* 0x000000ffff0ae224 */ /* 0x001fc400078e0030 */
[----:B------:R-:W-:Y:S01]  /*abf0*/  @!P6 IMAD.MOV.U32 R11, RZ, RZ, R49 ;  /* 0x000000ffff0be224 */ /* 0x000fe200078e0031 */
[----:B--2---:R-:W-:-:S06]  /*ac00*/  PRMT R19, RZ, 0x7610, R19 ;  /* 0x00007610ff137816 */ /* 0x004fcc0000000013 */
[----:B------:R-:W2:Y:S04]  /*ac10*/  @!P6 LDG.E.U8 R19, desc[UR14][R10.64] ;  /* 0x0000000e0a13e981 */ /* 0x000ea8000c1e1100 */
[----:B---3--:R-:W-:Y:S04]  /*ac20*/  STL [R1+0x8], R13 ;  /* 0x0000080d01007387 */ /* 0x008fe80000100800 */
[----:B------:R-:W3:Y:S04]  /*ac30*/  LDL.LU R49, [R1+0x25fc] ;  /* 0x0025fc0001317983 */ /* 0x000ee80000300800 */
[----:B------:R-:W3:Y:S04]  /*ac40*/  LDL.LU R48, [R1+0x25f8] ;  /* 0x0025f80001307983 */ /* 0x000ee80000300800 */
[----:B--2---:R0:W-:Y:S04]  /*ac50*/  STL [R1+0x4], R19 ;  /* 0x0000041301007387 */ /* 0x0041e80000100800 */
[----:B0-----:R-:W2:Y:S04]  /*ac60*/  LDL.LU R19, [R1+0x25f4] ;  /* 0x0025f40001137983 */ /* 0x001ea80000300800 */
[----:B------:R-:W2:Y:S04]  /*ac70*/  LDL R10, [R1+0xbec] ;  /* 0x000bec00010a7983 */ /* 0x000ea80000100800 */
[----:B------:R-:W2:Y:S01]  /*ac80*/  LDL R11, [R1+0xbf0] ;  /* 0x000bf000010b7983 */ /* 0x000ea20000100800 */
[----:B------:R-:W-:-:S02]  /*ac90*/  PRMT R57, RZ, 0x7610, R57 ;  /* 0x00007610ff397816 */ /* 0x000fc40000000039 */
[----:B--2---:R-:W-:-:S04]  /*aca0*/  @!P5 LOP3.LUT R11, R11, R10, RZ, 0x3c, !PT ;  /* 0x0000000a0b0bd212 */ /* 0x004fc800078e3cff */
[----:B------:R-:W-:-:S04]  /*acb0*/  @!P5 LOP3.LUT R10, R11, R10, RZ, 0x3c, !PT ;  /* 0x0000000a0b0ad212 */ /* 0x000fc800078e3cff */
[----:B------:R-:W-:-:S05]  /*acc0*/  @!P5 LOP3.LUT R11, R11, R10, RZ, 0x3c, !PT ;  /* 0x0000000a0b0bd212 */ /* 0x000fca00078e3cff */
[----:B------:R-:W2:Y:S04]  /*acd0*/  @!P5 LDG.E.U8 R57, desc[UR14][R10.64] ;  /* 0x0000000e0a39d981 */ /* 0x000ea8000c1e1100 */
        /* <DEDUP_REMOVED lines=13> */
[----:B------:R-:W-:-:S05]  /*adb0*/  VIADD R13, R35, 0xffffffee ;  /* 0xffffffee230d7836 */ /* 0x000fca0000000000 */
[----:B------:R-:W-:Y:S02]  /*adc0*/  ISETP.GE.U32.AND P6, PT, R13, 0x7fffff6f, PT ;  /* 0x7fffff6f0d00780c */ /* 0x000fe40003fc6070 */
[----:B------:R-:W-:Y:S02]  /*add0*/  PRMT R13, RZ, 0x7610, R13 ;  /* 0x00007610ff0d7816 */ /* 0x000fe4000000000d */
[----:B--2---:R-:W-:-:S04]  /*ade0*/  @!P5 LOP3.LUT R11, R11, R10, RZ, 0x3c, !PT ;  /* 0x0000000a0b0bd212 */ /* 0x004fc800078e3cff */
[----:B------:R-:W-:-:S04]  /*adf0*/  @!P5 LOP3.LUT R10, R11, R10, RZ, 0x3c, !PT ;  /* 0x0000000a0b0ad212 */ /* 0x000fc800078e3cff */
[----:B------:R-:W-:-:S05]  /*ae00*/  @!P5 LOP3.LUT R11, R11, R10, RZ, 0x3c, !PT ;  /* 0x0000000a0b0bd212 */ /* 0x000fca00078e3cff */
[----:B------:R0:W2:Y:S04]  /*ae10*/  @!P5 LDG.E.U8 R13, desc[UR14][R10.64] ;  /* 0x0000000e0a0dd981 */ /* 0x0000a8000c1e1100 */
[----:B------:R-:W0:Y:S04]  /*ae20*/  LDL R10, [R1+0xc04] ;  /* 0x000c0400010a7983 */ /* 0x000e280000100800 */
[----:B------:R-:W0:Y:S01]  /*ae30*/  LDL R11, [R1+0xc08] ;  /* 0x000c0800010b7983 */ /* 0x000e220000100800 */
[----:B------:R-:W-:Y:S02]  /*ae40*/  PRMT R19, RZ, 0x7610, R19 ;  /* 0x00007610ff137816 */ /* 0x000fe40000000013 */
[----:B0-----:R-:W-:-:S04]  /*ae50*/  @!P5 LOP3.LUT R11, R11, R10, RZ, 0x3c, !PT ;  /* 0x0000000a0b0bd212 */ /* 0x001fc800078e3cff */
[----:B------:R-:W-:-:S04]  /*ae60*/  @!P5 LOP3.LUT R10, R11, R10, RZ, 0x3c, !PT ;  /* 0x0000000a0b0ad212 */ /* 0x000fc800078e3cff */
[----:B------:R-:W-:-:S05]  /*ae70*/  @!P5 LOP3.LUT R11, R11, R10, RZ, 0x3c, !PT ;  /* 0x0000000a0b0bd212 */ /* 0x000fca00078e3cff */
[----:B------:R-:W3:Y:S04]  /*ae80*/  @!P5 LDG.E.U8 R19, desc[UR14][R10.64] ;  /* 0x0000000e0a13d981 */ /* 0x000ee8000c1e1100 */
[----:B--2---:R-:W-:Y:S04]  /*ae90*/  STL [R1+0x178], R13 ;  /* 0x0001780d01007387 */ /* 0x004fe80000100800 */
[----:B---3--:R0:W-:Y:S04]  /*aea0*/  STL [R1+0x174], R19 ;  /* 0x0001741301007387 */ /* 0x0081e80000100800 */
[----:B0-----:R-:W2:Y:S04]  /*aeb0*/  LDL.LU R19, [R1+0x25e8] ;  /* 0x0025e80001137983 */ /* 0x001ea80000300800 */
[----:B------:R-:W3:Y:S04]  /*aec0*/  LDL R10, [R1+0xcec] ;  /* 0x000cec00010a7983 */ /* 0x000ee80000100800 */
[----:B------:R-:W3:Y:S01]  /*aed0*/  LDL R11, [R1+0xcf0] ;  /* 0x000cf000010b7983 */ /* 0x000ee20000100800 */
[----:B------:R-:W-:-:S02]  /*aee0*/  PRMT R57, RZ, 0x7610, R57 ;  /* 0x00007610ff397816 */ /* 0x000fc40000000039 */
[----:B---3--:R-:W-:-:S04]  /*aef0*/  @!P6 LOP3.LUT R11, R11, R10, RZ, 0x3c, !PT ;  /* 0x0000000a0b0be212 */ /* 0x008fc800078e3cff */
[----:B------:R-:W-:-:S04]  /*af00*/  @!P6 LOP3.LUT R10, R11, R10, RZ, 0x3c, !PT ;  /* 0x0000000a0b0ae212 */ /* 0x000fc800078e3cff */
[----:B------:R-:W-:-:S05]  /*af10*/  @!P6 LOP3.LUT R11, R11, R10, RZ, 0x3c, !PT ;  /* 0x0000000a0b0be212 */ /* 0x000fca00078e3cff */
[----:B------:R-:W3:Y:S04]  /*af20*/  @!P6 LDG.E.U8 R57, desc[UR14][R10.64] ;  /* 0x0000000e0a39e981 */ /* 0x000ee8000c1e1100 */
[----:B---3--:R0:W-:Y:S04]  /*af30*/  STL [R1+0x170], R57 ;  /* 0x0001703901007387 */ /* 0x0081e80000100800 */
[----:B0-----:R-:W3:Y:S04]  /*af40*/  LDL.LU R57, [R1+0x25e4] ;  /* 0x0025e40001397983 */ /* 0x001ee80000300800 */
[----:B------:R-:W3:Y:S04]  /*af50*/  LDL R10, [R1+0xcf4] ;  /* 0x000cf400010a7983 */ /* 0x000ee80000100800 */
[----:B------:R-:W3:Y:S01]  /*af60*/  LDL R11, [R1+0xcf8] ;  /* 0x000cf800010b7983 */ /* 0x000ee20000100800 */
[----:B--2---:R-:W-:-:S02]  /*af70*/  PRMT R19, RZ, 0x7610, R19 ;  /* 0x00007610ff137816 */ /* 0x004fc40000000013 */
[----:B---3--:R-:W-:-:S04]  /*af80*/  @!P6 LOP3.LUT R11, R11, R10, RZ, 0x3c, !PT ;  /* 0x0000000a0b0be212 */ /* 0x008fc800078e3cff */
        /* <DEDUP_REMOVED lines=328> */
[----:B0-----:R-:W3:Y:S01]  /*c410*/  LDL.LU R57, [R1+0x2578] ;  /* 0x0025780001397983 */ /* 0x001ee20000300800 */
[----:B--2---:R-:W-:Y:S01]  /*c420*/  PRMT R19, RZ, 0x7610, R19 ;  /* 0x00007610ff137816 */ /* 0x004fe20000000013 */
[----:B------:R-:W-:-:S02]  /*c430*/  @!P5 IMAD.MOV.U32 R11, RZ, RZ, R49 ;  /* 0x000000ffff0bd224 */ /* 0x000fc400078e0031 */
[----:B------:R-:W2:Y:S01]  /*c440*/  LDL.LU R49, [R1+0x2574] ;  /* 0x0025740001317983 */ /* 0x000ea20000300800 */
[----:B---3--:R-:W-:-:S03]  /*c450*/  @!P5 IMAD.MOV.U32 R10, RZ, RZ, R57 ;  /* 0x000000ffff0ad224 */ /* 0x008fc600078e0039 */
[----:B------:R-:W3:Y:S04]  /*c460*/  LDL.LU R57, [R1+0x2570] ;  /* 0x0025700001397983 */ /* 0x000ee80000300800 */
[----:B------:R-:W2:Y:S01]  /*c470*/  @!P5 LDG.E.U8 R19, desc[UR14][R10.64] ;  /* 0x0000000e0a13d981 */ /* 0x000ea2000c1e1100 */
[----:B------:R-:W-:-:S05]  /*c480*/  VIADD R13, R35, 0xffffff9e ;  /* 0xffffff9e230d7836 */ /* 0x000fca0000000000 */
[----:B------:R-:W-:Y:S01]  /*c490*/  ISETP.GE.U32.AND P6, PT, R13, 0x7fffff1f, PT ;  /* 0x7fffff1f0d00780c */ /* 0x000fe20003fc6070 */
[----:B--2---:R0:W-:Y:S04]  /*c4a0*/  STL [R1+0x98], R19 ;  /* 0x0000981301007387 */ /* 0x0041e80000100800 */
[----:B0-----:R-:W2:Y:S01]  /*c4b0*/  LDL.LU R19, [R1+0x256c] ;  /* 0x00256c0001137983 */ /* 0x001ea20000300800 */
[----:B------:R-:W-:Y:S01]  /*c4c0*/  PRMT R13, RZ, 0x7610, R13 ;  /* 0x00007610ff0d7816 */ /* 0x000fe2000000000d */
[----:B------:R-:W-:Y:S02]  /*c4d0*/  @!P5 IMAD.MOV.U32 R10, RZ, RZ, R48 ;  /* 0x000000ffff0ad224 */ /* 0x000fe400078e0030 */
        /* <DEDUP_REMOVED lines=12> */
[----:B0-----:R-:W2:Y:S01]  /*c5a0*/  LDL.LU R19, [R1+0x2558] ;  /* 0x0025580001137983 */ /* 0x001ea20000300800 */
[----:B------:R-:W-:Y:S01]  /*c5b0*/  PRMT R57, RZ, 0x7610, R57 ;  /* 0x00007610ff397816 */ /* 0x000fe20000000039 */
[----:B------:R-:W-:-:S02]  /*c5c0*/  @!P6 IMAD.MOV.U32 R10, RZ, RZ, R54 ;  /* 0x000000ffff0ae224 */ /* 0x000fc400078e0036 */
        /* <DEDUP_REMOVED lines=14> */
[----:B------:R-:W-:-:S02]  /*c6b0*/  VIADD R13, R35, 0xffffff96 ;  /* 0xffffff96230d7836 */ /* 0x000fc40000000000 */
        /* <DEDUP_REMOVED lines=292> */
[----:B------:R-:W-:Y:S02]  /*d900*/  PRMT R41, RZ, 0x7610, R41 ;  /* 0x00007610ff297816 */ /* 0x000fe40000000029 */
        /* <DEDUP_REMOVED lines=13> */
[----:B------:R2:W3:Y:S01]  /*d9e0*/  @!P0 LDG.E.U8 R19, desc[UR14][R10.64] ;  /* 0x0000000e0a138981 */ /* 0x0004e2000c1e1100 */
[----:B------:R-:W-:Y:S01]  /*d9f0*/  PRMT R24, RZ, 0x7610, R24 ;  /* 0x00007610ff187816 */ /* 0x000fe20000000018 */
[----:B--2---:R-:W-:Y:S02]  /*da00*/  @!P0 IMAD.MOV.U32 R10, RZ, RZ, R41 ;  /* 0x000000ffff0a8224 */ /* 0x004fe400078e0029 */
[----:B------:R-:W-:-:S05]  /*da10*/  @!P0 IMAD.MOV.U32 R11, RZ, RZ, R28 ;  /* 0x000000ffff0b8224 */ /* 0x000fca00078e001c */
[----:B------:R0:W2:Y:S01]  /*da20*/  @!P0 LDG.E.U8 R24, desc[UR14][R10.64] ;  /* 0x0000000e0a188981 */ /* 0x0000a2000c1e1100 */
[----:B------:R-:W-:Y:S01]  /*da30*/  PRMT R3, RZ, 0x7610, R3 ;  /* 0x00007610ff037816 */ /* 0x000fe20000000003 */
[----:B0-----:R-:W-:Y:S02]  /*da40*/  @!P0 IMAD.MOV.U32 R11, RZ, RZ, R0 ;  /* 0x000000ffff0b8224 */ /* 0x001fe400078e0000 */
[----:B------:R-:W-:-:S05]  /*da50*/  @!P0 IMAD.MOV.U32 R10, RZ, RZ, R89 ;  /* 0x000000ffff0a8224 */ /* 0x000fca00078e0059 */
[----:B------:R0:W2:Y:S02]  /*da60*/  @!P0 LDG.E.U8 R3, desc[UR14][R10.64] ;  /* 0x0000000e0a038981 */ /* 0x0000a4000c1e1100 */
[----:B0-----:R-:W-:Y:S02]  /*da70*/  @!P0 IMAD.MOV.U32 R11, RZ, RZ, R33 ;  /* 0x000000ffff0b8224 */ /* 0x001fe400078e0021 */
[----:B------:R-:W-:Y:S01]  /*da80*/  @!P0 IMAD.MOV.U32 R10, RZ, RZ, R85 ;  /* 0x000000ffff0a8224 */ /* 0x000fe200078e0055 */
[----:B---3--:R0:W-:Y:S04]  /*da90*/  STL [R1+0x270], R19 ;  /* 0x0002701301007387 */ /* 0x0081e80000100800 */
[----:B0-----:R-:W3:Y:S04]  /*daa0*/  LDL.LU R19, [R1+0x2468] ;  /* 0x0024680001137983 */ /* 0x001ee80000300800 */
[----:B------:R-:W2:Y:S04]  /*dab0*/  LDL.LU R28, [R1+0x2464] ;  /* 0x00246400011c7983 */ /* 0x000ea80000300800 */
[----:B------:R-:W2:Y:S04]  /*dac0*/  LDL.LU R41, [R1+0x2460] ;  /* 0x0024600001297983 */ /* 0x000ea80000300800 */
[----:B------:R-:W3:Y:S04]  /*dad0*/  LDL.LU R0, [R1+0x245c] ;  /* 0x00245c0001007983 */ /* 0x000ee80000300800 */
[----:B------:R-:W3:Y:S04]  /*dae0*/  LDL.LU R89, [R1+0x2458] ;  /* 0x0024580001597983 */ /* 0x000ee80000300800 */
[----:B------:R-:W3:Y:S04]  /*daf0*/  LDL.LU R33, [R1+0x2454] ;  /* 0x0024540001217983 */ /* 0x000ee80000300800 */
[----:B------:R-:W3:Y:S01]  /*db00*/  LDL.LU R85, [R1+0x2450] ;  /* 0x0024500001557983 */ /* 0x000ee20000300800 */
[----:B------:R-:W-:-:S05]  /*db10*/  VIADD R13, R35, 0xffffffc5 ;  /* 0xffffffc5230d7836 */ /* 0x000fca0000000000 */
[----:B------:R-:W-:Y:S02]  /*db20*/  ISETP.GE.U32.AND P6, PT, R13, 0x7fffff46, PT ;  /* 0x7fffff460d00780c */ /* 0x000fe40003fc6070 */
[----:B------:R-:W-:Y:S02]  /*db30*/  PRMT R2, RZ, 0x7610, R2 ;  /* 0x00007610ff027816 */ /* 0x000fe40000000002 */
[----:B------:R-:W-:-:S04]  /*db40*/  PRMT R18, RZ, 0x7610, R18 ;  /* 0x00007610ff127816 */ /* 0x000fc80000000012 */
[----:B------:R0:W3:Y:S05]  /*db50*/  @!P0 LDG.E.U8 R2, desc[UR14][R10.64] ;  /* 0x0000000e0a028981 */ /* 0x0000ea000c1e1100 */
[----:B0-----:R-:W-:Y:S02]  /*db60*/  @!P6 IMAD.MOV.U32 R10, RZ, RZ, R82 ;  /* 0x000000ffff0ae224 */ /* 0x001fe400078e0052 */
[----:B------:R-:W-:Y:S02]  /*db70*/  @!P6 IMAD.MOV.U32 R11, RZ, RZ, R91 ;  /* 0x000000ffff0be224 */ /* 0x000fe400078e005b */
[----:B------:R-:W3:Y:S04]  /*db80*/  LDL.LU R91, [R1+0x244c] ;  /* 0x00244c00015b7983 */ /* 0x000ee80000300800 */
[----:B------:R-:W3:Y:S04]  /*db90*/  LDL.LU R82, [R1+0x2448] ;  /* 0x0024480001527983 */ /* 0x000ee80000300800 */
[----:B------:R4:W3:Y:S01]  /*dba0*/  @!P6 LDG.E.U8 R18, desc[UR14][R10.64] ;  /* 0x0000000e0a12e981 */ /* 0x0008e2000c1e1100 */
[----:B------:R-:W-:-:S02]  /*dbb0*/  VIADD R13, R35, 0xffffffbd ;  /* 0xffffffbd230d7836 */ /* 0x000fc40000000000 */
[----:B----4-:R-:W-:Y:S02]  /*dbc0*/  @!P6 IMAD.MOV.U32 R10, RZ, RZ, R79 ;  /* 0x000000ffff0ae224 */ /* 0x010fe400078e004f */
[----:B------:R-:W-:Y:S02]  /*dbd0*/  @!P6 IMAD.MOV.U32 R11, RZ, RZ, R16 ;  /* 0x000000ffff0be224 */ /* 0x000fe400078e0010 */
[----:B------:R-:W4:Y:S04]  /*dbe0*/  LDL.LU R16, [R1+0x2444] ;  /* 0x0024440001107983 */ /* 0x000f280000300800 */
[----:B------:R-:W4:Y:S01]  /*dbf0*/  LDL.LU R79, [R1+0x2440] ;  /* 0x00244000014f7983 */ /* 0x000f220000300800 */
[----:B------:R-:W-:Y:S02]  /*dc00*/  ISETP.GE.U32.AND P0, PT, R13, 0x7fffff3e, PT ;  /* 0x7fffff3e0d00780c */ /* 0x000fe40003f06070 */
[----:B--2---:R-:W-:-:S06]  /*dc10*/  PRMT R41, RZ, 0x7610, R41 ;  /* 0x00007610ff297816 */ /* 0x004fcc0000000029 */
[----:B------:R0:W2:Y:S01]  /*dc20*/  @!P6 LDG.E.U8 R41, desc[UR14][R10.64] ;  /* 0x0000000e0a29e981 */ /* 0x0000a2000c1e1100 */
[----:B---3--:R-:W-:Y:S01]  /*dc30*/  PRMT R89, RZ, 0x7610, R89 ;  /* 0x00007610ff597816 */ /* 0x008fe20000000059 */
[----:B0-----:R-:W-:Y:S02]  /*dc40*/  @!P6 IMAD.MOV.U32 R10, RZ, RZ, R77 ;  /* 0x000000ffff0ae224 */ /* 0x001fe400078e004d */
[----:B------:R-:W-:Y:S02]  /*dc50*/  @!P6 IMAD.MOV.U32 R11, RZ, RZ, R90 ;  /* 0x000000ffff0be224 */ /* 0x000fe400078e005a */
[----:B------:R-:W3:Y:S04]  /*dc60*/  LDL.LU R90, [R1+0x243c] ;  /* 0x00243c00015a7983 */ /* 0x000ee80000300800 */
[----:B------:R-:W2:Y:S04]  /*dc70*/  LDL.LU R77, [R1+0x2438] ;  /* 0x00243800014d7983 */ /* 0x000ea80000300800 */
[----:B------:R0:W3:Y:S01]  /*dc80*/  @!P6 LDG.E.U8 R89, desc[UR14][R10.64] ;  /* 0x0000000e0a59e981 */ /* 0x0000e2000c1e1100 */
[----:B------:R-:W-:Y:S01]  /*dc90*/  PRMT R85, RZ, 0x7610, R85 ;  /* 0x00007610ff557816 */ /* 0x000fe20000000055 */
[----:B0-----:R-:W-:-:S02]  /*dca0*/  @!P6 IMAD.MOV.U32 R11, RZ, RZ, R93 ;  /* 0x000000ffff0be224 */ /* 0x001fc400078e005d */
[----:B------:R-:W3:Y:S01]  /*dcb0*/  LDL.LU R93, [R1+0x2434] ;  /* 0x00243400015d7983 */ /* 0x000ee20000300800 */
[----:B------:R-:W-:-:S03]  /*dcc0*/  @!P6 IMAD.MOV.U32 R10, RZ, RZ, R76 ;  /* 0x000000ffff0ae224 */ /* 0x000fc600078e004c */
[----:B------:R0:W-:Y:S04]  /*dcd0*/  STL [R1+0x26c], R24 ;  /* 0x00026c1801007387 */ /* 0x0001e80000100800 */
[----:B------:R-:W3:Y:S04]  /*dce0*/  LDL.LU R76, [R1+0x2430] ;  /* 0x00243000014c7983 */ /* 0x000ee80000300800 */
[----:B------:R0:W3:Y:S02]  /*dcf0*/  @!P6 LDG.E.U8 R85, desc[UR14][R10.64] ;  /* 0x0000000e0a55e981 */ /* 0x0000e4000c1e1100 */
[----:B0-----:R-:W-:-:S02]  /*dd00*/  @!P0 IMAD.MOV.U32 R11, RZ, RZ, R23 ;  /* 0x000000ffff0b8224 */ /* 0x001fc400078e0017 */
[----:B------:R-:W-:Y:S01]  /*dd10*/  @!P0 IMAD.MOV.U32 R10, RZ, RZ, R75 ;  /* 0x000000ffff0a8224 */ /* 0x000fe200078e004b */
[----:B------:R-:W3:Y:S04]  /*dd20*/  LDL.LU R23, [R1+0x242c] ;  /* 0x00242c0001177983 */ /* 0x000ee80000300800 */
[----:B------:R-:W3:Y:S01]  /*dd30*/  LDL.LU R75, [R1+0x2428] ;  /* 0x00242800014b7983 */ /* 0x000ee20000300800 */
[----:B------:R-:W-:Y:S02]  /*dd40*/  PRMT R82, RZ, 0x7610, R82 ;  /* 0x00007610ff527816 */ /* 0x000fe40000000052 */
[----:B----4-:R-:W-:Y:S01]  /*dd50*/  PRMT R79, RZ, 0x7610, R79 ;  /* 0x00007610ff4f7816 */ /* 0x010fe2000000004f */
[----:B------:R-:W-:-:S03]  /*dd60*/  VIADD R13, R35, 0xffffffb5 ;  /* 0xffffffb5230d7836 */ /* 0x000fc60000000000 */
[----:B------:R0:W4:Y:S02]  /*dd70*/  @!P0 LDG.E.U8 R82, desc[UR14][R10.64] ;  /* 0x0000000e0a528981 */ /* 0x000124000c1e1100 */
[----:B------:R-:W-:Y:S01]  /*dd80*/  ISETP.GE.U32.AND P6, PT, R13, 0x7fffff36, PT ;  /* 0x7fffff360d00780c */ /* 0x000fe20003fc6070 */
[----:B0-----:R-:W-:Y:S02]  /*dd90*/  @!P0 IMAD.MOV.U32 R10, RZ, RZ, R74 ;  /* 0x000000ffff0a8224 */ /* 0x001fe400078e004a */
[----:B------:R-:W-:Y:S02]  /*dda0*/  @!P0 IMAD.MOV.U32 R11, RZ, RZ, R92 ;  /* 0x000000ffff0b8224 */ /* 0x000fe400078e005c */
[----:B------:R-:W4:Y:S04]  /*ddb0*/  LDL.LU R92, [R1+0x2424] ;  /* 0x00242400015c7983 */ /* 0x000f280000300800 */
[----:B------:R-:W4:Y:S04]  /*ddc0*/  LDL.LU R74, [R1+0x2420] ;  /* 0x00242000014a7983 */ /* 0x000f280000300800 */
[----:B------:R0:W4:Y:S02]  /*ddd0*/  @!P0 LDG.E.U8 R79, desc[UR14][R10.64] ;  /* 0x0000000e0a4f8981 */ /* 0x000124000c1e1100 */
[----:B0-----:R-:W-:-:S02]  /*dde0*/  @!P0 IMAD.MOV.U32 R10, RZ, RZ, R73 ;  /* 0x000000ffff0a8224 */ /* 0x001fc400078e0049 */
[----:B------:R-:W-:Y:S02]  /*ddf0*/  @!P0 IMAD.MOV.U32 R11, RZ, RZ, R37 ;  /* 0x000000ffff0b8224 */ /* 0x000fe400078e0025 */
        /* <DEDUP_REMOVED lines=8> */
[----:B---3--:R-:W-:-:S06]  /*de80*/  PRMT R76, RZ, 0x7610, R76 ;  /* 0x00007610ff4c7816 */ /* 0x008fcc000000004c */
[----:B------:R0:W3:Y:S02]  /*de90*/  @!P0 LDG.E.U8 R76, desc[UR14][R10.64] ;  /* 0x0000000e0a4c8981 */ /* 0x0000e4000c1e1100 */
[----:B0-----:R-:W-:Y:S02]  /*dea0*/  @!P6 IMAD.MOV.U32 R11, RZ, RZ, R71 ;  /* 0x000000ffff0be224 */ /* 0x001fe400078e0047 */
[----:B------:R-:W3:Y:S01]  /*deb0*/  LDL.LU R71, [R1+0x240c] ;  /* 0x00240c0001477983 */ /* 0x000ee20000300800 */
[----:B------:R-:W-:Y:S01]  /*dec0*/  @!P6 IMAD.MOV.U32 R10, RZ, RZ, R70 ;  /* 0x000000ffff0ae224 */ /* 0x000fe200078e0046 */
[----:B------:R-:W-:Y:S02]  /*ded0*/  PRMT R75, RZ, 0x7610, R75 ;  /* 0x00007610ff4b7816 */ /* 0x000fe4000000004b */
[----:B------:R-:W3:Y:S04]  /*dee0*/  LDL.LU R70, [R1+0x2408] ;  /* 0x0024080001467983 */ /* 0x000ee80000300800 */
[----:B------:R0:W3:Y:S02]  /*def0*/  @!P6 LDG.E.U8 R75, desc[UR14][R10.64] ;  /* 0x0000000e0a4be981 */ /* 0x0000e4000c1e1100 */
[----:B0-----:R-:W-:-:S02]  /*df00*/  @!P6 IMAD.MOV.U32 R11, RZ, RZ, R68 ;  /* 0x000000ffff0be224 */ /* 0x001fc400078e0044 */
[----:B------:R-:W3:Y:S01]  /*df10*/  LDL.LU R68, [R1+0x2404] ;  /* 0x0024040001447983 */ /* 0x000ee20000300800 */
[----:B------:R-:W-:-:S03]  /*df20*/  @!P6 IMAD.MOV.U32 R10, RZ, RZ, R66 ;  /* 0x000000ffff0ae224 */ /* 0x000fc600078e0042 */
[----:B------:R-:W3:Y:S01]  /*df30*/  LDL.LU R66, [R1+0x2400] ;  /* 0x0024000001427983 */ /* 0x000ee20000300800 */
[----:B------:R-:W-:Y:S01]  /*df40*/  VIADD R13, R35, 0xffffffad ;  /* 0xffffffad230d7836 */ /* 0x000fe20000000000 */
[----:B----4-:R-:W-:-:S04]  /*df50*/  PRMT R74, RZ, 0x7610, R74 ;  /* 0x00007610ff4a7816 */ /* 0x010fc8000000004a */
[----:B------:R-:W-:Y:S02]  /*df60*/  ISETP.GE.U32.AND P0, PT, R13, 0x7fffff2e, PT ;  /* 0x7fffff2e0d00780c */ /* 0x000fe40003f06070 */
[----:B------:R0:W4:Y:S02]  /*df70*/  @!P6 LDG.E.U8 R74, desc[UR14][R10.64] ;  /* 0x0000000e0a4ae981 */ /* 0x000124000c1e1100 */
[----:B0-----:R-:W-:Y:S02]  /*df80*/  @!P6 IMAD.MOV.U32 R10, RZ, RZ, R62 ;  /* 0x000000ffff0ae224 */ /* 0x001fe400078e003e */
[----:B------:R-:W-:Y:S02]  /*df90*/  @!P6 IMAD.MOV.U32 R11, RZ, RZ, R64 ;  /* 0x000000ffff0be224 */ /* 0x000fe400078e0040 */
[----:B------:R-:W4:Y:S01]  /*dfa0*/  LDL.LU R64, [R1+0x23fc] ;  /* 0x0023fc0001407983 */ /* 0x000f220000300800 */
[----:B------:R-:W-:Y:S01]  /*dfb0*/  PRMT R73, RZ, 0x7610, R73 ;  /* 0x00007610ff497816 */ /* 0x000fe20000000049 */
[----:B------:R-:W-:-:S02]  /*dfc0*/  VIADD R13, R35, 0xffffffa5 ;  /* 0xffffffa5230d7836 */ /* 0x000fc40000000000 */
[----:B------:R-:W4:Y:S04]  /*dfd0*/  LDL.LU R62, [R1+0x23f8] ;  /* 0x0023f800013e7983 */ /* 0x000f280000300800 */
[----:B------:R0:W4:Y:S02]  /*dfe0*/  @!P6 LDG.E.U8 R73, desc[UR14][R10.64] ;  /* 0x0000000e0a49e981 */ /* 0x000124000c1e1100 */
[----:B0-----:R-:W-:Y:S02]  /*dff0*/  @!P6 IMAD.MOV.U32 R10, RZ, RZ, R59 ;  /* 0x000000ffff0ae224 */ /* 0x001fe400078e003b */
[----:B------:R-:W-:Y:S02]  /*e000*/  @!P6 IMAD.MOV.U32 R11, RZ, RZ, R58 ;  /* 0x000000ffff0be224 */ /* 0x000fe400078e003a */
[----:B------:R-:W4:Y:S04]  /*e010*/  LDL.LU R58, [R1+0x23f4] ;  /* 0x0023f400013a7983 */ /* 0x000f280000300800 */
[----:B------:R-:W4:Y:S01]  /*e020*/  LDL.LU R59, [R1+0x23f0] ;  /* 0x0023f000013b7983 */ /* 0x000f220000300800 */
[----:B--2---:R-:W-:-:S06]  /*e030*/  PRMT R72, RZ, 0x7610, R72 ;  /* 0x00007610ff487816 */ /* 0x004fcc0000000048 */
[----:B------:R0:W2:Y:S02]  /*e040*/  @!P6 LDG.E.U8 R72, desc[UR14][R10.64] ;  /* 0x0000000e0a48e981 */ /* 0x0000a4000c1e1100 */
[----:B0-----:R-:W-:Y:S02]  /*e050*/  @!P0 IMAD.MOV.U32 R10, RZ, RZ, R57 ;  /* 0x000000ffff0a8224 */ /* 0x001fe400078e0039 */
[----:B------:R-:W-:Y:S01]  /*e060*/  @!P0 IMAD.MOV.U32 R11, RZ, RZ, R60 ;  /* 0x000000ffff0b8224 */ /* 0x000fe200078e003c */
[----:B---3--:R-:W-:Y:S01]  /*e070*/  PRMT R71, RZ, 0x7610, R71 ;  /* 0x00007610ff477816 */ /* 0x008fe20000000047 */
[----:B------:R-:W3:Y:S01]  /*e080*/  LDL.LU R60, [R1+0x23ec] ;  /* 0x0023ec00013c7983 */ /* 0x000ee20000300800 */
[----:B------:R-:W-:-:S03]  /*e090*/  PRMT R70, RZ, 0x7610, R70 ;  /* 0x00007610ff467816 */ /* 0x000fc60000000046 */
[----:B------:R-:W2:Y:S04]  /*e0a0*/  LDL.LU R57, [R1+0x23e8] ;  /* 0x0023e80001397983 */ /* 0x000ea80000300800 */
[----:B------:R0:W2:Y:S01]  /*e0b0*/  @!P0 LDG.E.U8 R71, desc[UR14][R10.64] ;  /* 0x0000000e0a478981 */ /* 0x0000a2000c1e1100 */
[----:B------:R-:W-:Y:S01]  /*e0c0*/  ISETP.GE.U32.AND P6, PT, R13, 0x7fffff26, PT ;  /* 0x7fffff260d00780c */ /* 0x000fe20003fc6070 */
[----:B0-----:R-:W-:Y:S02]  /*e0d0*/  @!P0 IMAD.MOV.U32 R10, RZ, RZ, R54 ;  /* 0x000000ffff0a8224 */ /* 0x001fe400078e0036 */
[----:B------:R-:W-:Y:S01]  /*e0e0*/  @!P0 IMAD.MOV.U32 R11, RZ, RZ, R55 ;  /* 0x000000ffff0b8224 */ /* 0x000fe200078e0037 */
[----:B------:R-:W-:Y:S01]  /*e0f0*/  PRMT R68, RZ, 0x7610, R68 ;  /* 0x00007610ff447816 */ /* 0x000fe20000000044 */
[----:B------:R-:W2:Y:S04]  /*e100*/  LDL.LU R55, [R1+0x23e4] ;  /* 0x0023e40001377983 */ /* 0x000ea80000300800 */
[----:B------:R0:W2:Y:S01]  /*e110*/  @!P0 LDG.E.U8 R70, desc[UR14][R10.64] ;  /* 0x0000000e0a468981 */ /* 0x0000a2000c1e1100 */
[----:B------:R-:W-:-:S03]  /*e120*/  PRMT R66, RZ, 0x7610, R66 ;  /* 0x00007610ff427816 */ /* 0x000fc60000000042 */
[----:B------:R-:W2:Y:S01]  /*e130*/  LDL.LU R54, [R1+0x23e0] ;  /* 0x0023e00001367983 */ /* 0x000ea20000300800 */
[----:B0-----:R-:W-:Y:S02]  /*e140*/  @!P0 IMAD.MOV.U32 R10, RZ, RZ, R51 ;  /* 0x000000ffff0a8224 */ /* 0x001fe400078e0033 */
[----:B------:R-:W-:Y:S02]  /*e150*/  @!P0 IMAD.MOV.U32 R11, RZ, RZ, R52 ;  /* 0x000000ffff0b8224 */ /* 0x000fe400078e0034 */
[----:B------:R-:W2:Y:S04]  /*e160*/  LDL.LU R52, [R1+0x23dc] ;  /* 0x0023dc0001347983 */ /* 0x000ea80000300800 */
[----:B------:R0:W2:Y:S04]  /*e170*/  @!P0 LDG.E.U8 R68, desc[UR14][R10.64] ;  /* 0x0000000e0a448981 */ /* 0x0000a8000c1e1100 */
[----:B------:R-:W2:Y:S01]  /*e180*/  LDL.LU R51, [R1+0x23d8] ;  /* 0x0023d80001337983 */ /* 0x000ea20000300800 */
[----:B0-----:R-:W-:-:S02]  /*e190*/  @!P0 IMAD.MOV.U32 R10, RZ, RZ, R48 ;  /* 0x000000ffff0a8224 */ /* 0x001fc400078e0030 */
[----:B------:R-:W-:Y:S02]  /*e1a0*/  @!P0 IMAD.MOV.U32 R11, RZ, RZ, R49 ;  /* 0x000000ffff0b8224 */ /* 0x000fe400078e0031 */
[----:B------:R-:W2:Y:S04]  /*e1b0*/  LDL.LU R49, [R1+0x23d4] ;  /* 0x0023d40001317983 */ /* 0x000ea80000300800 */
[----:B------:R0:W2:Y:S04]  /*e1c0*/  @!P0 LDG.E.U8 R66, desc[UR14][R10.64] ;  /* 0x0000000e0a428981 */ /* 0x0000a8000c1e1100 */
[----:B------:R-:W2:Y:S01]  /*e1d0*/  LDL.LU R48, [R1+0x23d0] ;  /* 0x0023d00001307983 */ /* 0x000ea20000300800 */
[----:B0-----:R-:W-:-:S02]  /*e1e0*/  @!P6 IMAD.MOV.U32 R11, RZ, RZ, R47 ;  /* 0x000000ffff0be224 */ /* 0x001fc400078e002f */
[----:B------:R-:W-:Y:S01]  /*e1f0*/  @!P6 IMAD.MOV.U32 R10, RZ, RZ, R34 ;  /* 0x000000ffff0ae224 */ /* 0x000fe200078e0022 */
[----:B------:R-:W2:Y:S04]  /*e200*/  LDL.LU R47, [R1+0x23cc] ;  /* 0x0023cc00012f7983 */ /* 0x000ea80000300800 */
[----:B------:R-:W2:Y:S01]  /*e210*/  LDL.LU R34, [R1+0x23c8] ;  /* 0x0023c80001227983 */ /* 0x000ea20000300800 */
[----:B----4-:R-:W-:Y:S02]  /*e220*/  PRMT R64, RZ, 0x7610, R64 ;  /* 0x00007610ff407816 */ /* 0x010fe40000000040 */
[----:B------:R-:W-:-:S04]  /*e230*/  PRMT R62, RZ, 0x7610, R62 ;  /* 0x00007610ff3e7816 */ /* 0x000fc8000000003e */
[----:B------:R0:W4:Y:S01]  /*e240*/  @!P6 LDG.E.U8 R64, desc[UR14][R10.64] ;  /* 0x0000000e0a40e981 */ /* 0x000122000c1e1100 */
[----:B------:R-:W-:Y:S02]  /*e250*/  VIADD R13, R35, 0xffffff9d ;  /* 0xffffff9d230d7836 */ /* 0x000fe40000000000 */
[----:B0-----:R-:W-:Y:S02]  /*e260*/  @!P6 IMAD.MOV.U32 R10, RZ, RZ, R46 ;  /* 0x000000ffff0ae224 */ /* 0x001fe400078e002e */
[----:B------:R-:W-:Y:S01]  /*e270*/  @!P6 IMAD.MOV.U32 R11, RZ, RZ, R45 ;  /* 0x000000ffff0be224 */ /* 0x000fe200078e002d */
[----:B------:R-:W-:Y:S01]  /*e280*/  ISETP.GE.U32.AND P0, PT, R13, 0x7fffff1e, PT ;  /* 0x7fffff1e0d00780c */ /* 0x000fe20003f06070 */
[----:B------:R-:W4:Y:S04]  /*e290*/  LDL.LU R45, [R1+0x23c4] ;  /* 0x0023c400012d7983 */ /* 0x000f280000300800 */
[----:B------:R0:W4:Y:S01]  /*e2a0*/  @!P6 LDG.E.U8 R62, desc[UR14][R10.64] ;  /* 0x0000000e0a3ee981 */ /* 0x000122000c1e1100 */
[----:B------:R-:W-:-:S03]  /*e2b0*/  PRMT R59, RZ, 0x7610, R59 ;  /* 0x00007610ff3b7816 */ /* 0x000fc6000000003b */
[----:B------:R-:W4:Y:S01]  /*e2c0*/  LDL.LU R46, [R1+0x23c0] ;  /* 0x0023c000012e7983 */ /* 0x000f220000300800 */
[----:B0-----:R-:W-:Y:S02]  /*e2d0*/  @!P6 IMAD.MOV.U32 R10, RZ, RZ, R39 ;  /* 0x000000ffff0ae224 */ /* 0x001fe400078e0027 */
[----:B------:R-:W-:Y:S02]  /*e2e0*/  @!P6 IMAD.MOV.U32 R11, RZ, RZ, R44 ;  /* 0x000000ffff0be224 */ /* 0x000fe400078e002c */
[----:B------:R-:W4:Y:S04]  /*e2f0*/  LDL.LU R44, [R1+0x23bc] ;  /* 0x0023bc00012c7983 */ /* 0x000f280000300800 */
[----:B------:R-:W4:Y:S01]  /*e300*/  LDL.LU R39, [R1+0x23b8] ;  /* 0x0023b80001277983 */ /* 0x000f220000300800 */
[----:B------:R-:W-:-:S02]  /*e310*/  PRMT R58, RZ, 0x7610, R58 ;  /* 0x00007610ff3a7816 */ /* 0x000fc4000000003a */
[----:B---3--:R-:W-:-:S06]  /*e320*/  PRMT R60, RZ, 0x7610, R60 ;  /* 0x00007610ff3c7816 */ /* 0x008fcc000000003c */
[----:B------:R0:W3:Y:S02]  /*e330*/  @!P6 LDG.E.U8 R60, desc[UR14][R10.64] ;  /* 0x0000000e0a3ce981 */ /* 0x0000e4000c1e1100 */
[----:B0-----:R-:W-:Y:S02]  /*e340*/  @!P6 IMAD.MOV.U32 R10, RZ, RZ, R36 ;  /* 0x000000ffff0ae224 */ /* 0x001fe400078e0024 */
[----:B------:R-:W-:Y:S02]  /*e350*/  @!P6 IMAD.MOV.U32 R11, RZ, RZ, R42 ;  /* 0x000000ffff0be224 */ /* 0x000fe400078e002a */
[----:B------:R-:W3:Y:S04]  /*e360*/  LDL.LU R42, [R1+0x23b4] ;  /* 0x0023b400012a7983 */ /* 0x000ee80000300800 */
[----:B------:R0:W3:Y:S04]  /*e370*/  @!P6 LDG.E.U8 R59, desc[UR14][R10.64] ;  /* 0x0000000e0a3be981 */ /* 0x0000e8000c1e1100 */
[----:B------:R-:W3:Y:S01]  /*e380*/  LDL.LU R36, [R1+0x23b0] ;  /* 0x0023b00001247983 */ /* 0x000ee20000300800 */
[----:B0-----:R-:W-:-:S02]  /*e390*/  @!P1 IMAD.MOV.U32 R10, RZ, RZ, R32 ;  /* 0x000000ffff0a9224 */ /* 0x001fc400078e0020 */
[----:B------:R-:W-:Y:S02]  /*e3a0*/  @!P1 IMAD.MOV.U32 R11, RZ, RZ, R37 ;  /* 0x000000ffff0b9224 */ /* 0x000fe400078e0025 */
[----:B------:R-:W3:Y:S04]  /*e3b0*/  LDL.LU R37, [R1+0x23ac] ;  /* 0x0023ac0001257983 */ /* 0x000ee80000300800 */
[----:B------:R-:W3:Y:S01]  /*e3c0*/  LDL.LU R32, [R1+0x23a8] ;  /* 0x0023a80001207983 */ /* 0x000ee20000300800 */
[----:B--2---:R-:W-:-:S06]  /*e3d0*/  PRMT R34, RZ, 0x7610, R34 ;  /* 0x00007610ff227816 */ /* 0x004fcc0000000022 */
[----:B------:R0:W2:Y:S02]  /*e3e0*/  @!P1 LDG.E.U8 R34, desc[UR14][R10.64] ;  /* 0x0000000e0a229981 */ /* 0x0000a4000c1e1100 */
[----:B0-----:R-:W-:Y:S02]  /*e3f0*/  @!P0 IMAD.MOV.U32 R11, RZ, RZ, R29 ;  /* 0x000000ffff0b8224 */ /* 0x001fe400078e001d */
[----:B------:R-:W-:Y:S01]  /*e400*/  @!P0 IMAD.MOV.U32 R10, RZ, RZ, R27 ;  /* 0x000000ffff0a8224 */ /* 0x000fe200078e001b */
[----:B------:R-:W2:Y:S04]  /*e410*/  LDL.LU R29, [R1+0x23a4] ;  /* 0x0023a400011d7983 */ /* 0x000ea80000300800 */
[----:B------:R-:W2:Y:S04]  /*e420*/  LDL.LU R27, [R1+0x23a0] ;  /* 0x0023a000011b7983 */ /* 0x000ea80000300800 */
[----:B------:R0:W2:Y:S02]  /*e430*/  @!P0 LDG.E.U8 R58, desc[UR14][R10.64] ;  /* 0x0000000e0a3a8981 */ /* 0x0000a4000c1e1100 */
[----:B0-----:R-:W-:-:S02]  /*e440*/  @!P5 IMAD.MOV.U32 R11, RZ, RZ, R25 ;  /* 0x000000ffff0bd224 */ /* 0x001fc400078e0019 */
[----:B------:R-:W-:Y:S01]  /*e450*/  @!P5 IMAD.MOV.U32 R10, RZ, RZ, R30 ;  /* 0x000000ffff0ad224 */ /* 0x000fe200078e001e */
[----:B------:R-:W2:Y:S04]  /*e460*/  LDL.LU R25, [R1+0x239c] ;  /* 0x00239c0001197983 */ /* 0x000ea80000300800 */
[----:B------:R-:W2:Y:S01]  /*e470*/  LDL.LU R30, [R1+0x2398] ;  /* 0x00239800011e7983 */ /* 0x000ea20000300800 */
[----:B------:R-:W-:-:S06]  /*e480*/  PRMT R52, RZ, 0x7610, R52 ;  /* 0x00007610ff347816 */ /* 0x000fcc0000000034 */
[----:B------:R0:W2:Y:S01]  /*e490*/  @!P5 LDG.E.U8 R52, desc[UR14][R10.64] ;  /* 0x0000000e0a34d981 */ /* 0x0000a2000c1e1100 */
[----:B------:R-:W-:Y:S01]  /*e4a0*/  PRMT R47, RZ, 0x7610, R47 ;  /* 0x00007610ff2f7816 */ /* 0x000fe2000000002f */
[----:B0-----:R-:W-:Y:S02]  /*e4b0*/  @!P4 IMAD.MOV.U32 R11, RZ, RZ, R26 ;  /* 0x000000ffff0bc224 */ /* 0x001fe400078e001a */
[----:B------:R-:W2:Y:S01]  /*e4c0*/  LDL.LU R26, [R1+0x2394] ;  /* 0x00239400011a7983 */ /* 0x000ea20000300800 */
[----:B------:R-:W-:-:S03]  /*e4d0*/  @!P4 IMAD.MOV.U32 R10, RZ, RZ, R31 ;  /* 0x000000ffff0ac224 */ /* 0x000fc600078e001f */
[----:B------:R-:W2:Y:S04]  /*e4e0*/  LDL.LU R31, [R1+0x2390] ;  /* 0x00239000011f7983 */ /* 0x000ea80000300800 */
[----:B------:R0:W2:Y:S02]  /*e4f0*/  @!P4 LDG.E.U8 R47, desc[UR14][R10.64] ;  /* 0x0000000e0a2fc981 */ /* 0x0000a4000c1e1100 */
[----:B0-----:R-:W-:Y:S02]  /*e500*/  @!P2 IMAD.MOV.U32 R11, RZ, RZ, R21 ;  /* 0x000000ffff0ba224 */ /* 0x001fe400078e0015 */
[----:B------:R-:W2:Y:S01]  /*e510*/  LDL.LU R21, [R1+0x238c] ;  /* 0x00238c0001157983 */ /* 0x000ea20000300800 */
[----:B------:R-:W-:-:S03]  /*e520*/  @!P2 IMAD.MOV.U32 R10, RZ, RZ, R22 ;  /* 0x000000ffff0aa224 */ /* 0x000fc600078e0016 */
[----:B------:R-:W2:Y:S01]  /*e530*/  LDL.LU R22, [R1+0x2388] ;  /* 0x0023880001167983 */ /* 0x000ea20000300800 */
[----:B------:R-:W-:-:S05]  /*e540*/  VIADD R13, R35, 0xfffffff4 ;  /* 0xfffffff4230d7836 */ /* 0x000fca0000000000 */
[----:B------:R-:W-:Y:S02]  /*e550*/  ISETP.GE.U32.AND P6, PT, R13, 0x7fffff75, PT ;  /* 0x7fffff750d00780c */ /* 0x000fe40003fc6070 */
[----:B------:R-:W-:Y:S02]  /*e560*/  PRMT R57, RZ, 0x7610, R57 ;  /* 0x00007610ff397816 */ /* 0x000fe40000000039 */
[----:B------:R-:W-:Y:S02]  /*e570*/  PRMT R55, RZ, 0x7610, R55 ;  /* 0x00007610ff377816 */ /* 0x000fe40000000037 */
[----:B------:R-:W-:Y:S02]  /*e580*/  PRMT R54, RZ, 0x7610, R54 ;  /* 0x00007610ff367816 */ /* 0x000fe40000000036 */
[----:B------:R-:W-:Y:S02]  /*e590*/  PRMT R51, RZ, 0x7610, R51 ;  /* 0x00007610ff337816 */ /* 0x000fe40000000033 */
[----:B------:R-:W-:-:S02]  /*e5a0*/  PRMT R49, RZ, 0x7610, R49 ;  /* 0x00007610ff317816 */ /* 0x000fc40000000031 */
[----:B------:R-:W-:Y:S02]  /*e5b0*/  PRMT R48, RZ, 0x7610, R48 ;  /* 0x00007610ff307816 */ /* 0x000fe40000000030 */
[----:B----4-:R-:W-:Y:S02]  /*e5c0*/  PRMT R46, RZ, 0x7610, R46 ;  /* 0x00007610ff2e7816 */ /* 0x010fe4000000002e */
[----:B------:R-:W-:Y:S02]  /*e5d0*/  PRMT R45, RZ, 0x7610, R45 ;  /* 0x00007610ff2d7816 */ /* 0x000fe4000000002d */
[----:B------:R-:W-:Y:S02]  /*e5e0*/  PRMT R44, RZ, 0x7610, R44 ;  /* 0x00007610ff2c7816 */ /* 0x000fe4000000002c */
[----:B------:R-:W-:Y:S02]  /*e5f0*/  PRMT R39, RZ, 0x7610, R39 ;  /* 0x00007610ff277816 */ /* 0x000fe40000000027 */
[----:B---3--:R-:W-:-:S06]  /*e600*/  PRMT R42, RZ, 0x7610, R42 ;  /* 0x00007610ff2a7816 */ /* 0x008fcc000000002a */
[----:B------:R0:W3:Y:S02]  /*e610*/  @!P2 LDG.E.U8 R42, desc[UR14][R10.64] ;  /* 0x0000000e0a2aa981 */ /* 0x0000e4000c1e1100 */
[----:B0-----:R-:W-:Y:S02]  /*e620*/  @!P6 IMAD.MOV.U32 R10, RZ, RZ, R0 ;  /* 0x000000ffff0ae224 */ /* 0x001fe400078e0000 */
[----:B------:R-:W-:Y:S02]  /*e630*/  @!P6 IMAD.MOV.U32 R11, RZ, RZ, R19 ;  /* 0x000000ffff0be224 */ /* 0x000fe400078e0013 */
[----:B------:R-:W4:Y:S01]  /*e640*/  LDL.LU R19, [R1+0x2384] ;  /* 0x0023840001137983 */ /* 0x000f220000300800 */
[----:B------:R-:W-:Y:S02]  /*e650*/  PRMT R32, RZ, 0x7610, R32 ;  /* 0x00007610ff207816 */ /* 0x000fe40000000020 */
[----:B--2---:R-:W-:-:S06]  /*e660*/  PRMT R27, RZ, 0x7610, R27 ;  /* 0x00007610ff1b7816 */ /* 0x004fcc000000001b */
[----:B------:R0:W2:Y:S02]  /*e670*/  @!P6 LDG.E.U8 R27, desc[UR14][R10.64] ;  /* 0x0000000e0a1be981 */ /* 0x0000a4000c1e1100 */
[----:B0-----:R-:W-:Y:S02]  /*e680*/  @!P1 IMAD.MOV.U32 R10, RZ, RZ, R92 ;  /* 0x000000ffff0a9224 */ /* 0x001fe400078e005c */
[----:B------:R-:W-:Y:S01]  /*e690*/  @!P1 IMAD.MOV.U32 R11, RZ, RZ, R93 ;  /* 0x000000ffff0b9224 */ /* 0x000fe200078e005d */
[----:B------:R-:W-:-:S04]  /*e6a0*/  PRMT R30, RZ, 0x7610, R30 ;  /* 0x00007610ff1e7816 */ /* 0x000fc8000000001e */
[----:B------:R0:W2:Y:S02]  /*e6b0*/  @!P1 LDG.E.U8 R32, desc[UR14][R10.64] ;  /* 0x0000000e0a209981 */ /* 0x0000a4000c1e1100 */
[----:B0-----:R-:W-:Y:S02]  /*e6c0*/  @!P1 IMAD.MOV.U32 R10, RZ, RZ, R90 ;  /* 0x000000ffff0a9224 */ /* 0x001fe400078e005a */
[----:B------:R-:W-:-:S05]  /*e6d0*/  @!P1 IMAD.MOV.U32 R11, RZ, RZ, R91 ;  /* 0x000000ffff0b9224 */ /* 0x000fca00078e005b */
        /* <DEDUP_REMOVED lines=12> */
[----:B------:R0:W2:Y:S01]  /*e7a0*/  @!P5 LDG.E.U8 R51, desc[UR14][R10.64] ;  /* 0x0000000e0a33d981 */ /* 0x0000a2000c1e1100 */
[----:B------:R-:W-:Y:S01]  /*e7b0*/  IADD3 R24, P0, PT, R17, R6, RZ ;  /* 0x0000000611187210 */ /* 0x000fe20007f1e0ff */
[----:B0-----:R-:W-:Y:S02]  /*e7c0*/  @!P5 IMAD.MOV.U32 R10, RZ, RZ, R53 ;  /* 0x000000ffff0ad224 */ /* 0x001fe400078e0035 */
[----:B------:R-:W-:-:S05]  /*e7d0*/  @!P5 IMAD.MOV.U32 R11, RZ, RZ, R56 ;  /* 0x000000ffff0bd224 */ /* 0x000fca00078e0038 */
[----:B------:R0:W2:Y:S02]  /*e7e0*/  @!P5 LDG.E.U8 R49, desc[UR14][R10.64] ;  /* 0x0000000e0a31d981 */ /* 0x0000a4000c1e1100 */
[----:B0-----:R-:W-:Y:S02]  /*e7f0*/  @!P5 IMAD.MOV.U32 R10, RZ, RZ, R38 ;  /* 0x000000ffff0ad224 */ /* 0x001fe400078e0026 */
[----:B------:R-:W-:Y:S02]  /*e800*/  @!P5 IMAD.MOV.U32 R11, RZ, RZ, R50 ;  /* 0x000000ffff0bd224 */ /* 0x000fe400078e0032 */
[----:B------:R-:W-:-:S03]  /*e810*/  IMAD.X R38, R14, 0x1, R7, P0 ;  /* 0x000000010e267824 */ /* 0x000fc600000e0607 */
[----:B------:R0:W2:Y:S01]  /*e820*/  @!P5 LDG.E.U8 R48, desc[UR14][R10.64] ;  /* 0x0000000e0a30d981 */ /* 0x0000a2000c1e1100 */
[----:B------:R-:W-:Y:S01]  /*e830*/  IADD3 R13, P0, PT, R17, R8, RZ ;  /* 0x00000008110d7210 */ /* 0x000fe20007f1e0ff */
[----:B0-----:R-:W-:Y:S02]  /*e840*/  @!P4 IMAD.MOV.U32 R10, RZ, RZ, R40 ;  /* 0x000000ffff0ac224 */ /* 0x001fe400078e0028 */
[----:B------:R-:W-:Y:S02]  /*e850*/  @!P4 IMAD.MOV.U32 R11, RZ, RZ, R43 ;  /* 0x000000ffff0bc224 */ /* 0x000fe400078e002b */
[----:B------:R-:W-:-:S03]  /*e860*/  IMAD.X R14, R14, 0x1, R9, P0 ;  /* 0x000000010e0e7824 */ /* 0x000fc600000e0609 */
[----:B------:R0:W2:Y:S04]  /*e870*/  @!P4 LDG.E.U8 R46, desc[UR14][R10.64] ;  /* 0x0000000e0a2ec981 */ /* 0x0000a8000c1e1100 */
[----:B------:R-:W-:Y:S01]  /*e880*/  STL [R1+0x17a4], R24 ;  /* 0x0017a41801007387 */ /* 0x000fe20000100800 */
[----:B0-----:R-:W-:Y:S02]  /*e890*/  @!P4 IMAD.MOV.U32 R10, RZ, RZ, R24 ;  /* 0x000000ffff0ac224 */ /* 0x001fe400078e0018 */
[----:B------:R-:W-:Y:S01]  /*e8a0*/  @!P4 IMAD.MOV.U32 R11, RZ, RZ, R38 ;  /* 0x000000ffff0bc224 */ /* 0x000fe200078e0026 */
[----:B------:R0:W-:Y:S04]  /*e8b0*/  STL [R1+0x17a0], R38 ;  /* 0x0017a02601007387 */ /* 0x0001e80000100800 */
[----:B------:R1:W2:Y:S01]  /*e8c0*/  @!P4 LDG.E.U8 R45, desc[UR14][R10.64] ;  /* 0x0000000e0a2dc981 */ /* 0x0002a2000c1e1100 */
[----:B0-----:R-:W-:Y:S01]  /*e8d0*/  IADD3 R38, P0, PT, R20, R4, RZ ;  /* 0x0000000414267210 */ /* 0x001fe20007f1e0ff */
[----:B-1----:R-:W-:-:S02]  /*e8e0*/  @!P4 IMAD.MOV.U32 R10, RZ, RZ, R13 ;  /* 0x000000ffff0ac224 */ /* 0x002fc400078e000d */
[----:B------:R-:W-:Y:S02]  /*e8f0*/  @!P4 IMAD.MOV.U32 R11, RZ, RZ, R14 ;  /* 0x000000ffff0bc224 */ /* 0x000fe400078e000e */
[----:B------:R-:W-:-:S03]  /*e900*/  IMAD.X R40, R12, 0x1, R5, P0 ;  /* 0x000000010c287824 */ /* 0x000fc600000e0605 */
[----:B------:R0:W2:Y:S01]  /*e910*/  @!P4 LDG.E.U8 R44, desc[UR14][R10.64] ;  /* 0x0000000e0a2cc981 */ /* 0x0000a2000c1e1100 */
[----:B------:R-:W-:-:S03]  /*e920*/  IADD3 R17, P4, PT, R20, R6, RZ ;  /* 0x0000000614117210 */ /* 0x000fc60007f9e0ff */
[----:B------:R1:W-:Y:S02]  /*e930*/  STL [R1+0x17ac], R13 ;  /* 0x0017ac0d01007387 */ /* 0x0003e40000100800 */
[----:B------:R-:W-:Y:S02]  /*e940*/  IMAD.X R24, R12, 0x1, R7, P4 ;  /* 0x000000010c187824 */ /* 0x000fe400020e0607 */
[----:B0-----:R-:W-:Y:S02]  /*e950*/  @!P2 IMAD.MOV.U32 R10, RZ, RZ, R38 ;  /* 0x000000ffff0aa224 */ /* 0x001fe400078e0026 */
[----:B------:R-:W-:Y:S01]  /*e960*/  @!P2 IMAD.MOV.U32 R11, RZ, RZ, R40 ;  /* 0x000000ffff0ba224 */ /* 0x000fe200078e0028 */
[----:B-1----:R-:W-:Y:S02]  /*e970*/  IADD3 R13, P0, PT, R20, R8, RZ ;  /* 0x00000008140d7210 */ /* 0x002fe40007f1e0ff */
[----:B------:R-:W-:Y:S02]  /*e980*/  PRMT R37, RZ, 0x7610, R37 ;  /* 0x00007610ff257816 */ /* 0x000fe40000000025 */
[----:B------:R0:W2:Y:S04]  /*e990*/  @!P2 LDG.E.U8 R39, desc[UR14][R10.64] ;  /* 0x0000000e0a27a981 */ /* 0x0000a8000c1e1100 */
[----:B------:R1:W-:Y:S01]  /*e9a0*/  STL [R1+0x17a8], R14 ;  /* 0x0017a80e01007387 */ /* 0x0003e20000100800 */
[----:B------:R-:W-:Y:S01]  /*e9b0*/  PRMT R36, RZ, 0x7610, R36 ;  /* 0x00007610ff247816 */ /* 0x000fe20000000024 */
[----:B0-----:R-:W-:-:S02]  /*e9c0*/  @!P2 IMAD.MOV.U32 R10, RZ, RZ, R17 ;  /* 0x000000ffff0aa224 */ /* 0x001fc400078e0011 */
[----:B------:R-:W-:Y:S02]  /*e9d0*/  @!P2 IMAD.MOV.U32 R11, RZ, RZ, R24 ;  /* 0x000000ffff0ba224 */ /* 0x000fe400078e0018 */
[----:B-1----:R-:W-:Y:S01]  /*e9e0*/  IMAD.X R14, R12, 0x1, R9, P0 ;  /* 0x000000010c0e7824 */ /* 0x002fe200000e0609 */
[----:B------:R-:W-:Y:S01]  /*e9f0*/  STL [R1+0x189c], R38 ;  /* 0x00189c2601007387 */ /* 0x000fe20000100800 */
[----:B------:R-:W-:-:S03]  /*ea00*/  IADD3 R20, P0, PT, R23, R8, RZ ;  /* 0x0000000817147210 */ /* 0x000fc60007f1e0ff */
[----:B------:R0:W2:Y:S04]  /*ea10*/  @!P2 LDG.E.U8 R37, desc[UR14][R10.64] ;  /* 0x0000000e0a25a981 */ /* 0x0000a8000c1e1100 */
[----:B------:R-:W-:Y:S01]  /*ea20*/  STL [R1+0x18a4], R17 ;  /* 0x0018a41101007387 */ /* 0x000fe20000100800 */
[----:B------:R-:W-:-:S03]  /*ea30*/  IMAD.X R16, R16, 0x1, R9, P0 ;  /* 0x0000000110107824 */ /* 0x000fc600000e0609 */
[----:B------:R-:W-:Y:S01]  /*ea40*/  STL [R1+0x1898], R40 ;  /* 0x0018982801007387 */ /* 0x000fe20000100800 */
[----:B0-----:R-:W-:Y:S02]  /*ea50*/  @!P2 IMAD.MOV.U32 R10, RZ, RZ, R13 ;  /* 0x000000ffff0aa224 */ /* 0x001fe400078e000d */
[----:B------:R-:W-:Y:S01]  /*ea60*/  @!P2 IMAD.MOV.U32 R11, RZ, RZ, R14 ;  /* 0x000000ffff0ba224 */ /* 0x000fe200078e000e */
[----:B------:R-:W-:Y:S04]  /*ea70*/  STL [R1+0x18ac], R13 ;  /* 0x0018ac0d01007387 */ /* 0x000fe80000100800 */
[----:B------:R-:W-:Y:S01]  /*ea80*/  STL [R1+0x18a0], R24 ;  /* 0x0018a01801007387 */ /* 0x000fe20000100800 */
[----:B------:R-:W-:-:S03]  /*ea90*/  PRMT R29, RZ, 0x7610, R29 ;  /* 0x00007610ff1d7816 */ /* 0x000fc6000000001d */
[----:B------:R0:W-:Y:S04]  /*eaa0*/  STL [R1+0x18a8], R14 ;  /* 0x0018a80e01007387 */ /* 0x0001e80000100800 */
[----:B------:R1:W2:Y:S01]  /*eab0*/  @!P2 LDG.E.U8 R36, desc[UR14][R10.64] ;  /* 0x0000000e0a24a981 */ /* 0x0002a2000c1e1100 */
[C---:B------:R-:W-:Y:S02]  /*eac0*/  IADD3 R12, P4, PT, R33.reuse, R6, RZ ;  /* 0x00000006210c7210 */ /* 0x040fe40007f9e0ff */
[----:B0-----:R-:W-:Y:S01]  /*ead0*/  IADD3 R14, P2, PT, R33, R4, RZ ;  /* 0x00000004210e7210 */ /* 0x001fe20007f5e0ff */
[----:B------:R-:W-:Y:S01]  /*eae0*/  STL [R1+0x2324], R4 ;  /* 0x0023240401007387 */ /* 0x000fe20000100800 */
[----:B-1----:R-:W-:Y:S02]  /*eaf0*/  @!P1 IMAD.MOV.U32 R10, RZ, RZ, R20 ;  /* 0x000000ffff0a9224 */ /* 0x002fe400078e0014 */
[----:B------:R-:W-:Y:S01]  /*eb00*/  @!P1 IMAD.MOV.U32 R11, RZ, RZ, R16 ;  /* 0x000000ffff0b9224 */ /* 0x000fe200078e0010 */
[----:B------:R-:W-:Y:S01]  /*eb10*/  STL [R1+0xb48], R20 ;  /* 0x000b481401007387 */ /* 0x000fe20000100800 */
[----:B------:R-:W-:Y:S01]  /*eb20*/  IMAD.X R17, R28, 0x1, R5, P2 ;  /* 0x000000011c117824 */ /* 0x000fe200010e0605 */
[----:B------:R-:W-:-:S02]  /*eb30*/  PRMT R26, RZ, 0x7610, R26 ;  /* 0x00007610ff1a7816 */ /* 0x000fc4000000001a */
[----:B------:R0:W-:Y:S04]  /*eb40*/  STL [R1+0x2328], R6 ;  /* 0x0023280601007387 */ /* 0x0001e80000100800 */
[----:B------:R1:W-:Y:S01]  /*eb50*/  STL [R1+0xc38], R14 ;  /* 0x000c380e01007387 */ /* 0x0003e20000100800 */
[----:B------:R-:W-:-:S03]  /*eb60*/  IMAD.X R13, R28, 0x1, R7, P4 ;  /* 0x000000011c0d7824 */ /* 0x000fc600020e0607 */
[----:B------:R-:W-:Y:S01]  /*eb70*/  STL [R1+0xc40], R12 ;  /* 0x000c400c01007387 */ /* 0x000fe20000100800 */
[----:B------:R-:W-:-:S03]  /*eb80*/  VIADD R91, R31, 0x6a ;  /* 0x0000006a1f5b7836 */ /* 0x000fc60000000000 */
[----:B------:R0:W2:Y:S04]  /*eb90*/  @!P1 LDG.E.U8 R29, desc[UR14][R10.64] ;  /* 0x0000000e0a1d9981 */ /* 0x0000a8000c1e1100 */
[----:B------:R-:W-:Y:S04]  /*eba0*/  STL [R1+0xb44], R16 ;  /* 0x000b441001007387 */ /* 0x000fe80000100800 */
[----:B------:R1:W-:Y:S01]  /*ebb0*/  STL [R1+0x232c], R5 ;  /* 0x00232c0501007387 */ /* 0x0003e20000100800 */
[----:B0-----:R-:W-:Y:S02]  /*ebc0*/  @!P6 IMAD.MOV.U32 R10, RZ, RZ, R14 ;  /* 0x000000ffff0ae224 */ /* 0x001fe400078e000e */
[----:B------:R-:W-:Y:S01]  /*ebd0*/  @!P6 IMAD.MOV.U32 R11, RZ, RZ, R17 ;  /* 0x000000ffff0be224 */ /* 0x000fe200078e0011 */
[----:B------:R-:W-:Y:S01]  /*ebe0*/  STL [R1+0xc34], R17 ;  /* 0x000c341101007387 */ /* 0x000fe20000100800 */
[----:B------:R-:W-:-:S03]  /*ebf0*/  PRMT R25, RZ, 0x7610, R25 ;  /* 0x00007610ff197816 */ /* 0x000fc60000000019 */
[----:B------:R0:W-:Y:S01]  /*ec00*/  STL [R1+0x2330], R7 ;  /* 0x0023300701007387 */ /* 0x0001e20000100800 */
[C---:B------:R-:W-:Y:S01]  /*ec10*/  VIADD R6, R31.reuse, 0x6c ;  /* 0x0000006c1f067836 */ /* 0x040fe20000000000 */
[----:B-1----:R-:W-:Y:S02]  /*ec20*/  IABS R14, R91 ;  /* 0x0000005b000e7213 */ /* 0x002fe40000000000 */
[----:B------:R1:W2:Y:S01]  /*ec30*/  @!P6 LDG.E.U8 R26, desc[UR14][R10.64] ;  /* 0x0000000e0a1ae981 */ /* 0x0002a2000c1e1100 */
[C---:B------:R-:W-:Y:S02]  /*ec40*/  VIADD R5, R31.reuse, 0x6d ;  /* 0x0000006d1f057836 */ /* 0x040fe40000000000 */
[C---:B0-----:R-:W-:Y:S01]  /*ec50*/  VIADD R7, R31.reuse, 0x6b ;  /* 0x0000006b1f077836 */ /* 0x041fe20000000000 */
[----:B------:R0:W-:Y:S01]  /*ec60*/  STL [R1+0xc3c], R13 ;  /* 0x000c3c0d01007387 */ /* 0x0001e20000100800 */
[----:B-1----:R-:W-:Y:S02]  /*ec70*/  @!P6 IMAD.MOV.U32 R10, RZ, RZ, R12 ;  /* 0x000000ffff0ae224 */ /* 0x002fe400078e000c */
[----:B------:R-:W-:Y:S01]  /*ec80*/  @!P6 IMAD.MOV.U32 R11, RZ, RZ, R13 ;  /* 0x000000ffff0be224 */ /* 0x000fe200078e000d */
[----:B------:R-:W-:Y:S01]  /*ec90*/  IABS R12, R6 ;  /* 0x00000006000c7213 */ /* 0x000fe20000000000 */
[----:B------:R-:W-:Y:S01]  /*eca0*/  VIADD R4, R31, 0x6e ;  /* 0x0000006e1f047836 */ /* 0x000fe20000000000 */
[----:B0-----:R-:W-:-:S02]  /*ecb0*/  IABS R13, R7 ;  /* 0x00000007000d7213 */ /* 0x001fc40000000000 */
[----:B------:R0:W2:Y:S01]  /*ecc0*/  @!P6 LDG.E.U8 R25, desc[UR14][R10.64] ;  /* 0x0000000e0a19e981 */ /* 0x0000a2000c1e1100 */
[----:B------:R-:W-:-:S04]  /*ecd0*/  IMAD.HI.U32 R43, R21, R14, RZ ;  /* 0x0000000e152b7227 */ /* 0x000fc800078e00ff */
[----:B------:R-:W-:Y:S01]  /*ece0*/  IMAD.HI.U32 R20, R21, R13, RZ ;  /* 0x0000000d15147227 */ /* 0x000fe200078e00ff */
[----:B0-----:R-:W-:-:S03]  /*ecf0*/  IABS R11, R5 ;  /* 0x00000005000b7213 */ /* 0x001fc60000000000 */
[C---:B------:R-:W-:Y:S01]  /*ed00*/  IMAD.HI.U32 R17, R21.reuse, R12, RZ ;  /* 0x0000000c15117227 */ /* 0x040fe200078e00ff */
[----:B------:R-:W-:Y:S01]  /*ed10*/  IABS R10, R4 ;  /* 0x00000004000a7213 */ /* 0x000fe20000000000 */
[----:B------:R-:W-:Y:S02]  /*ed20*/  STL [R1+0x1c50], R91 ;  /* 0x001c505b01007387 */ /* 0x000fe40000100800 */
[----:B------:R-:W-:Y:S02]  /*ed30*/  IMAD.MOV R43, RZ, RZ, -R43 ;  /* 0x000000ffff2b7224 */ /* 0x000fe400078e0a2b */
[C---:B------:R-:W-:Y:S01]  /*ed40*/  IMAD.HI.U32 R16, R21.reuse, R11, RZ ;  /* 0x0000000b15107227 */ /* 0x040fe200078e00ff */
[----:B------:R-:W-:Y:S03]  /*ed50*/  STL [R1+0x1c58], R7 ;  /* 0x001c580701007387 */ /* 0x000fe60000100800 */
[----:B------:R-:W-:Y:S01]  /*ed60*/  IMAD.MOV R20, RZ, RZ, -R20 ;  /* 0x000000ffff147224 */ /* 0x000fe200078e0a14 */
[----:B------:R-:W-:Y:S01]  /*ed70*/  STL [R1+0x1c5c], R6 ;  /* 0x001c5c0601007387 */ /* 0x000fe20000100800 */
[----:B------:R-:W-:-:S03]  /*ed80*/  IMAD.HI.U32 R86, R21, R10, RZ ;  /* 0x0000000a15567227 */ /* 0x000fc600078e00ff */
[----:B------:R0:W-:Y:S01]  /*ed90*/  STL [R1+0x1c64], R5 ;  /* 0x001c640501007387 */ /* 0x0001e20000100800 */
[----:B------:R-:W-:Y:S02]  /*eda0*/  IMAD.MOV R17, RZ, RZ, -R17 ;  /* 0x000000ffff117224 */ /* 0x000fe400078e0a11 */
[C---:B------:R-:W-:Y:S01]  /*edb0*/  IMAD R43, R22.reuse, R43, R14 ;  /* 0x0000002b162b7224 */ /* 0x040fe200078e020e */
[----:B------:R-:W-:Y:S01]  /*edc0*/  STL [R1+0x1e3c], R91 ;  /* 0x001e3c5b01007387 */ /* 0x000fe20000100800 */
[----:B------:R-:W-:Y:S02]  /*edd0*/  IMAD.MOV R16, RZ, RZ, -R16 ;  /* 0x000000ffff107224 */ /* 0x000fe400078e0a10 */
[C---:B------:R-:W-:Y:S01]  /*ede0*/  IMAD R56, R22.reuse, R20, R13 ;  /* 0x0000001416387224 */ /* 0x040fe200078e020d */
[----:B------:R-:W-:Y:S01]  /*edf0*/  STL [R1+0x2120], R91 ;  /* 0x0021205b01007387 */ /* 0x000fe20000100800 */
[----:B------:R-:W-:Y:S02]  /*ee00*/  IMAD.MOV R86, RZ, RZ, -R86 ;  /* 0x000000ffff567224 */ /* 0x000fe400078e0a56 */
[----:B------:R-:W-:Y:S01]  /*ee10*/  IMAD R69, R22, R17, R12 ;  /* 0x0000001116457224 */ /* 0x000fe200078e020c */
[----:B------:R1:W-:Y:S01]  /*ee20*/  STL [R1+0x1c74], R4 ;  /* 0x001c740401007387 */ /* 0x0003e20000100800 */
[----:B------:R-:W-:-:S02]  /*ee30*/  VIADD R83, R31, 0x70 ;  /* 0x000000701f537836 */ /* 0x000fc40000000000 */
[----:B------:R-:W-:Y:S01]  /*ee40*/  IMAD R87, R22, R16, R11 ;  /* 0x0000001016577224 */ /* 0x000fe200078e020b */
[----:B------:R-:W-:Y:S01]  /*ee50*/  STL [R1+0x1e40], R43 ;  /* 0x001e402b01007387 */ /* 0x000fe20000100800 */
[----:B------:R-:W-:-:S03]  /*ee60*/  VIADD R88, R31, 0x71 ;  /* 0x000000711f587836 */ /* 0x000fc60000000000 */
[----:B------:R-:W-:Y:S01]  /*ee70*/  STL [R1+0x2124], R43 ;  /* 0x0021242b01007387 */ /* 0x000fe20000100800 */
[----:B------:R-:W-:Y:S01]  /*ee80*/  IMAD R86, R22, R86, R10 ;  /* 0x0000005616567224 */ /* 0x000fe200078e020a */
[----:B------:R-:W-:Y:S01]  /*ee90*/  IABS R16, R83 ;  /* 0x0000005300107213 */ /* 0x000fe20000000000 */
[----:B------:R-:W-:Y:S01]  /*eea0*/  VIADD R92, R31, 0x72 ;  /* 0x000000721f5c7836 */ /* 0x000fe20000000000 */
[----:B------:R-:W-:Y:S01]  /*eeb0*/  STL [R1+0x1e44], R56 ;  /* 0x001e443801007387 */ /* 0x000fe20000100800 */
[----:B------:R-:W-:-:S03]  /*eec0*/  IABS R24, R88 ;  /* 0x0000005800187213 */ /* 0x000fc60000000000 */
[----:B------:R-:W-:Y:S04]  /*eed0*/  STL [R1+0x2128], R56 ;  /* 0x0021283801007387 */ /* 0x000fe80000100800 */
[----:B------:R-:W-:Y:S01]  /*eee0*/  STL [R1+0x1d30], R69 ;  /* 0x001d304501007387 */ /* 0x000fe20000100800 */
[----:B------:R-:W-:-:S03]  /*eef0*/  IABS R12, R92 ;  /* 0x0000005c000c7213 */ /* 0x000fc60000000000 */
[----:B------:R-:W-:Y:S01]  /*ef00*/  STL [R1+0x1d14], R87 ;  /* 0x001d145701007387 */ /* 0x000fe20000100800 */
[----:B------:R-:W-:-:S03]  /*ef10*/  IMAD.HI.U32 R13, R21, R16, RZ ;  /* 0x00000010150d7227 */ /* 0x000fc600078e00ff */
[----:B------:R-:W-:Y:S04]  /*ef20*/  STL [R1+0x1e48], R87 ;  /* 0x001e485701007387 */ /* 0x000fe80000100800 */
[----:B------:R-:W-:Y:S01]  /*ef30*/  STL [R1+0x212c], R87 ;  /* 0x00212c5701007387 */ /* 0x000fe20000100800 */
[----:B0-----:R-:W-:-:S03]  /*ef40*/  VIADD R5, R31, 0x73 ;  /* 0x000000731f057836 */ /* 0x001fc60000000000 */
[----:B------:R-:W-:Y:S01]  /*ef50*/  STL [R1+0x1d18], R86 ;  /* 0x001d185601007387 */ /* 0x000fe20000100800 */
[----:B------:R-:W-:-:S03]  /*ef60*/  IMAD.HI.U32 R14, R21, R24, RZ ;  /* 0x00000018150e7227 */ /* 0x000fc600078e00ff */
[----:B------:R-:W-:Y:S01]  /*ef70*/  STL [R1+0x1e4c], R86 ;  /* 0x001e4c5601007387 */ /* 0x000fe20000100800 */
[----:B-1----:R-:W-:-:S03]  /*ef80*/  VIADD R4, R31, 0x74 ;  /* 0x000000741f047836 */ /* 0x002fc60000000000 */
[----:B------:R-:W-:Y:S01]  /*ef90*/  STL [R1+0x2154], R86 ;  /* 0x0021545601007387 */ /* 0x000fe20000100800 */
[----:B------:R-:W-:-:S03]  /*efa0*/  IMAD.MOV R13, RZ, RZ, -R13 ;  /* 0x000000ffff0d7224 */ /* 0x000fc600078e0a0d */
[----:B------:R-:W-:Y:S01]  /*efb0*/  STL [R1+0x1c6c], R83 ;  /* 0x001c6c5301007387 */ /* 0x000fe20000100800 */
[----:B------:R-:W-:-:S03]  /*efc0*/  IMAD.HI.U32 R40, R21, R12, RZ ;  /* 0x0000000c15287227 */ /* 0x000fc600078e00ff */
[----:B------:R-:W-:Y:S01]  /*efd0*/  STL [R1+0x1e50], R83 ;  /* 0x001e505301007387 */ /* 0x000fe20000100800 */
[----:B------:R-:W-:-:S03]  /*efe0*/  IMAD.MOV R14, RZ, RZ, -R14 ;  /* 0x000000ffff0e7224 */ /* 0x000fc600078e0a0e */
[----:B------:R-:W-:Y:S01]  /*eff0*/  STL [R1+0x2158], R83 ;  /* 0x0021585301007387 */ /* 0x000fe20000100800 */
[----:B------:R-:W-:-:S03]  /*f000*/  IMAD R16, R22, R13, R16 ;  /* 0x0000000d16107224 */ /* 0x000fc600078e0210 */
[----:B------:R-:W-:Y:S01]  /*f010*/  STL [R1+0x1c70], R88 ;  /* 0x001c705801007387 */ /* 0x000fe20000100800 */
[----:B------:R-:W-:-:S03]  /*f020*/  IMAD.MOV R40, RZ, RZ, -R40 ;  /* 0x000000ffff287224 */ /* 0x000fc600078e0a28 */
[----:B------:R-:W-:Y:S01]  /*f030*/  STL [R1+0x1c80], R92 ;  /* 0x001c805c01007387 */ /* 0x000fe20000100800 */
[----:B------:R-:W-:-:S03]  /*f040*/  IABS R11, R5 ;  /* 0x00000005000b7213 */ /* 0x000fc60000000000 */
[----:B------:R-:W-:Y:S01]  /*f050*/  STL [R1+0x1c84], R5 ;  /* 0x001c840501007387 */ /* 0x000fe20000100800 */
[----:B------:R-:W-:-:S03]  /*f060*/  IMAD R24, R22, R14, R24 ;  /* 0x0000000e16187224 */ /* 0x000fc600078e0218 */
[----:B------:R-:W-:Y:S01]  /*f070*/  STL [R1+0x1e54], R88 ;  /* 0x001e545801007387 */ /* 0x000fe20000100800 */
[----:B------:R-:W-:-:S03]  /*f080*/  IABS R10, R4 ;  /* 0x00000004000a7213 */ /* 0x000fc60000000000 */
[----:B------:R0:W-:Y:S01]  /*f090*/  STL [R1+0x1c90], R4 ;  /* 0x001c900401007387 */ /* 0x0001e20000100800 */
[----:B------:R-:W-:-:S03]  /*f0a0*/  IMAD R40, R22, R40, R12 ;  /* 0x0000002816287224 */ /* 0x000fc600078e020c */
[----:B------:R-:W-:Y:S01]  /*f0b0*/  STL [R1+0x215c], R88 ;  /* 0x00215c5801007387 */ /* 0x000fe20000100800 */
[----:B------:R-:W-:-:S03]  /*f0c0*/  IMAD.HI.U32 R53, R21, R11, RZ ;  /* 0x0000000b15357227 */ /* 0x000fc600078e00ff */
[----:B------:R-:W-:Y:S04]  /*f0d0*/  STL [R1+0x1e58], R92 ;  /* 0x001e585c01007387 */ /* 0x000fe80000100800 */
[----:B------:R-:W-:Y:S04]  /*f0e0*/  STL [R1+0x2160], R92 ;  /* 0x0021605c01007387 */ /* 0x000fe80000100800 */
[----:B------:R-:W-:Y:S01]  /*f0f0*/  STL [R1+0x1e5c], R16 ;  /* 0x001e5c1001007387 */ /* 0x000fe20000100800 */
[----:B------:R-:W-:-:S03]  /*f100*/  IMAD.HI.U32 R65, R21, R10, RZ ;  /* 0x0000000a15417227 */ /* 0x000fc600078e00ff */
[----:B------:R-:W-:Y:S01]  /*f110*/  STL [R1+0x2188], R16 ;  /* 0x0021881001007387 */ /* 0x000fe20000100800 */
[----:B------:R-:W-:-:S03]  /*f120*/  IMAD.MOV R53, RZ, RZ, -R53 ;  /* 0x000000ffff357224 */ /* 0x000fc600078e0a35 */
[----:B------:R-:W-:Y:S04]  /*f130*/  STL [R1+0x1e60], R24 ;  /* 0x001e601801007387 */ /* 0x000fe80000100800 */
[----:B------:R-:W-:Y:S04]  /*f140*/  STL [R1+0x218c], R24 ;  /* 0x00218c1801007387 */ /* 0x000fe80000100800 */
[----:B------:R-:W-:Y:S01]  /*f150*/  STL [R1+0x1e64], R40 ;  /* 0x001e642801007387 */ /* 0x000fe20000100800 */
[----:B------:R-:W-:-:S03]  /*f160*/  IMAD.MOV R65, RZ, RZ, -R65 ;  /* 0x000000ffff417224 */ /* 0x000fc600078e0a41 */
[----:B------:R-:W-:Y:S01]  /*f170*/  STL [R1+0x2190], R40 ;  /* 0x0021902801007387 */ /* 0x000fe20000100800 */
[----:B------:R-:W-:-:S03]  /*f180*/  IMAD R53, R22, R53, R11 ;  /* 0x0000003516357224 */ /* 0x000fc600078e020b */
[----:B------:R-:W-:Y:S04]  /*f190*/  STL [R1+0x2198], R40 ;  /* 0x0021982801007387 */ /* 0x000fe80000100800 */
[----:B------:R-:W-:Y:S04]  /*f1a0*/  STL [R1+0x219c], R40 ;  /* 0x00219c2801007387 */ /* 0x000fe80000100800 */
[----:B------:R-:W-:Y:S01]  /*f1b0*/  STL [R1+0x21a8], R40 ;  /* 0x0021a82801007387 */ /* 0x000fe20000100800 */
[----:B------:R-:W-:-:S03]  /*f1c0*/  IMAD R65, R22, R65, R10 ;  /* 0x0000004116417224 */ /* 0x000fc600078e020a */
[----:B------:R-:W-:Y:S04]  /*f1d0*/  STL [R1+0x21ac], R40 ;  /* 0x0021ac2801007387 */ /* 0x000fe80000100800 */
[----:B------:R-:W-:Y:S01]  /*f1e0*/  STL [R1+0x21b4], R40 ;  /* 0x0021b42801007387 */ /* 0x000fe20000100800 */
[----:B------:R-:W-:-:S03]  /*f1f0*/  VIADD R84, R31, 0x78 ;  /* 0x000000781f547836 */ /* 0x000fc60000000000 */
[----:B------:R-:W-:Y:S04]  /*f200*/  STL [R1+0x21b8], R40 ;  /* 0x0021b82801007387 */ /* 0x000fe80000100800 */
[----:B------:R-:W-:Y:S04]  /*f210*/  STL [R1+0x21c0], R40 ;  /* 0x0021c02801007387 */ /* 0x000fe80000100800 */
[----:B------:R-:W-:Y:S01]  /*f220*/  STL [R1+0x21c4], R40 ;  /* 0x0021c42801007387 */ /* 0x000fe20000100800 */
[----:B------:R-:W-:-:S03]  /*f230*/  VIADD R90, R31, 0x79 ;  /* 0x000000791f5a7836 */ /* 0x000fc60000000000 */
[----:B------:R-:W-:Y:S01]  /*f240*/  STL [R1+0x1e68], R53 ;  /* 0x001e683501007387 */ /* 0x000fe20000100800 */
[----:B------:R-:W-:-:S03]  /*f250*/  VIADD R93, R31, 0x7a ;  /* 0x0000007a1f5d7836 */ /* 0x000fc60000000000 */
[----:B------:R-:W-:Y:S04]  /*f260*/  STL [R1+0x2194], R53 ;  /* 0x0021943501007387 */ /* 0x000fe80000100800 */
[----:B------:R-:W-:Y:S01]  /*f270*/  STL [R1+0x21a0], R53 ;  /* 0x0021a03501007387 */ /* 0x000fe20000100800 */
[----:B0-----:R-:W-:-:S03]  /*f280*/  VIADD R4, R31, 0x7c ;  /* 0x0000007c1f047836 */ /* 0x001fc60000000000 */
        /* <DEDUP_REMOVED lines=8> */
[----:B------:R0:W-:Y:S01]  /*f310*/  STL [R1+0x1c9c], R4 ;  /* 0x001c9c0401007387 */ /* 0x0001e20000100800 */
[----:B------:R-:W-:-:S03]  /*f320*/  VIADD R69, R31, 0x7b ;  /* 0x0000007b1f457836 */ /* 0x000fc60000000000 */
        /* <DEDUP_REMOVED lines=13> */
[----:B------:R1:W-:Y:S04]  /*f400*/  STL [R1+0x2208], R69 ;  /* 0x0022084501007387 */ /* 0x0003e80000100800 */
[----:B------:R-:W2:Y:S04]  /*f410*/  LDL.LU R7, [R1+0x3e4] ;  /* 0x0003e40001077983 */ /* 0x000ea80000300800 */
[----:B------:R-:W3:Y:S01]  /*f420*/  LDL.LU R5, [R1+0x3e0] ;  /* 0x0003e00001057983 */ /* 0x000ee20000300800 */
[----:B------:R-:W-:-:S03]  /*f430*/  IABS R10, R4 ;  /* 0x00000004000a7213 */ /* 0x000fc60000000000 */
[----:B------:R-:W3:Y:S04]  /*f440*/  LDL.LU R6, [R1+0x3dc] ;  /* 0x0003dc0001067983 */ /* 0x000ee80000300800 */
[----:B0-----:R-:W3:Y:S01]  /*f450*/  LDL.LU R4, [R1+0x3d0] ;  /* 0x0003d00001047983 */ /* 0x001ee20000300800 */
[----:B------:R-:W-:Y:S01]  /*f460*/  IABS R23, R84 ;  /* 0x0000005400177213 */ /* 0x000fe20000000000 */
[----:B------:R-:W0:Y:S04]  /*f470*/  S2R R0, SR_TID.X ;  /* 0x0000000000007919 */ /* 0x000e280000002100 */
[----:B------:R-:W-:Y:S01]  /*f480*/  IMAD.HI.U32 R13, R21, R23, RZ ;  /* 0x00000017150d7227 */ /* 0x000fe200078e00ff */
[----:B------:R-:W-:-:S03]  /*f490*/  IABS R31, R90 ;  /* 0x0000005a001f7213 */ /* 0x000fc60000000000 */
[----:B------:R-:W-:Y:S01]  /*f4a0*/  IMAD.MOV R13, RZ, RZ, -R13 ;  /* 0x000000ffff0d7224 */ /* 0x000fe200078e0a0d */
[----:B------:R-:W-:-:S03]  /*f4b0*/  IABS R12, R93 ;  /* 0x0000005d000c7213 */ /* 0x000fc60000000000 */
[----:B------:R-:W-:Y:S01]  /*f4c0*/  IMAD R23, R22, R13, R23 ;  /* 0x0000000d16177224 */ /* 0x000fe200078e0217 */
[----:B------:R-:W-:Y:S01]  /*f4d0*/  IABS R11, R69 ;  /* 0x00000045000b7213 */ /* 0x000fe20000000000 */
[----:B------:R-:W-:-:S03]  /*f4e0*/  IMAD.HI.U32 R14, R21, R31, RZ ;  /* 0x0000001f150e7227 */ /* 0x000fc600078e00ff */
[----:B------:R-:W-:Y:S01]  /*f4f0*/  STL [R1+0x1e80], R23 ;  /* 0x001e801701007387 */ /* 0x000fe20000100800 */
[----:B------:R-:W-:-:S03]  /*f500*/  IMAD.HI.U32 R38, R21, R12, RZ ;  /* 0x0000000c15267227 */ /* 0x000fc600078e00ff */
[----:B------:R-:W-:Y:S01]  /*f510*/  STL [R1+0x220c], R23 ;  /* 0x00220c1701007387 */ /* 0x000fe20000100800 */
[----:B------:R-:W-:Y:S02]  /*f520*/  IMAD.MOV R13, RZ, RZ, -R14 ;  /* 0x000000ffff0d7224 */ /* 0x000fe400078e0a0e */
[C---:B------:R-:W-:Y:S01]  /*f530*/  IMAD.HI.U32 R50, R21.reuse, R11, RZ ;  /* 0x0000000b15327227 */ /* 0x040fe200078e00ff */
[----:B------:R-:W-:Y:S04]  /*f540*/  STL [R1+0x1d1c], R21 ;  /* 0x001d1c1501007387 */ /* 0x000fe80000100800 */
[----:B------:R-:W-:Y:S01]  /*f550*/  STL [R1+0x1e84], R21 ;  /* 0x001e841501007387 */ /* 0x000fe20000100800 */
[----:B------:R-:W-:Y:S02]  /*f560*/  IMAD.MOV R38, RZ, RZ, -R38 ;  /* 0x000000ffff267224 */ /* 0x000fe400078e0a26 */
[----:B------:R-:W-:Y:S01]  /*f570*/  IMAD.HI.U32 R63, R21, R10, RZ ;  /* 0x0000000a153f7227 */ /* 0x000fe200078e00ff */
[----:B------:R-:W-:Y:S03]  /*f580*/  STL [R1+0x2210], R21 ;  /* 0x0022101501007387 */ /* 0x000fe60000100800 */
[----:B------:R-:W-:Y:S01]  /*f590*/  IMAD R31, R22, R13, R31 ;  /* 0x0000000d161f7224 */ /* 0x000fe200078e021f */
[----:B------:R-:W-:Y:S01]  /*f5a0*/  STL [R1+0x2218], R21 ;  /* 0x0022181501007387 */ /* 0x000fe20000100800 */
[----:B------:R-:W-:-:S03]  /*f5b0*/  IMAD.MOV R50, RZ, RZ, -R50 ;  /* 0x000000ffff327224 */ /* 0x000fc600078e0a32 */
[----:B------:R-:W-:Y:S01]  /*f5c0*/  STL [R1+0x221c], R21 ;  /* 0x00221c1501007387 */ /* 0x000fe20000100800 */
[----:B------:R-:W-:-:S03]  /*f5d0*/  IMAD R38, R22, R38, R12 ;  /* 0x0000002616267224 */ /* 0x000fc600078e020c */
[----:B------:R-:W-:Y:S01]  /*f5e0*/  STL [R1+0x2228], R21 ;  /* 0x0022281501007387 */ /* 0x000fe20000100800 */
[----:B------:R-:W-:-:S03]  /*f5f0*/  IMAD.MOV R63, RZ, RZ, -R63 ;  /* 0x000000ffff3f7224 */ /* 0x000fc600078e0a3f */
[----:B------:R-:W-:Y:S01]  /*f600*/  STL [R1+0x222c], R21 ;  /* 0x00222c1501007387 */ /* 0x000fe20000100800 */
[----:B------:R-:W-:-:S03]  /*f610*/  IMAD R50, R22, R50, R11 ;  /* 0x0000003216327224 */ /* 0x000fc600078e020b */
[----:B------:R-:W-:Y:S01]  /*f620*/  STL [R1+0x2234], R21 ;  /* 0x0022341501007387 */ /* 0x000fe20000100800 */
[----:B------:R-:W-:-:S03]  /*f630*/  IMAD R63, R22, R63, R10 ;  /* 0x0000003f163f7224 */ /* 0x000fc600078e020a */
[----:B------:R-:W-:Y:S04]  /*f640*/  STL [R1+0x2238], R21 ;  /* 0x0022381501007387 */ /* 0x000fe80000100800 */
[----:B------:R-:W-:Y:S04]  /*f650*/  STL [R1+0x1e88], R31 ;  /* 0x001e881f01007387 */ /* 0x000fe80000100800 */
[----:B------:R-:W-:Y:S01]  /*f660*/  STL [R1+0x2214], R31 ;  /* 0x0022141f01007387 */ /* 0x000fe20000100800 */
[----:B0-----:R-:W-:-:S03]  /*f670*/  LOP3.LUT R0, R0, 0x7f, RZ, 0xc0, !PT ;  /* 0x0000007f00007812 */ /* 0x001fc600078ec0ff */
[----:B------:R-:W-:Y:S04]  /*f680*/  STL [R1+0x2220], R31 ;  /* 0x0022201f01007387 */ /* 0x000fe80000100800 */
[----:B------:R-:W-:Y:S04]  /*f690*/  STL [R1+0x1e8c], R38 ;  /* 0x001e8c2601007387 */ /* 0x000fe80000100800 */
[----:B------:R-:W-:Y:S04]  /*f6a0*/  STL [R1+0x224c], R38 ;  /* 0x00224c2601007387 */ /* 0x000fe80000100800 */
[----:B------:R-:W-:Y:S04]  /*f6b0*/  STL [R1+0x1e90], R50 ;  /* 0x001e903201007387 */ /* 0x000fe80000100800 */
[----:B------:R-:W-:Y:S01]  /*f6c0*/  STL [R1+0x2250], R50 ;  /* 0x0022503201007387 */ /* 0x000fe20000100800 */
[----:B----4-:R-:W-:-:S03]  /*f6d0*/  IMAD R17, R0, R19, RZ ;  /* 0x0000001300117224 */ /* 0x010fc600078e02ff */
[----:B------:R-:W-:Y:S04]  /*f6e0*/  STL [R1+0x1e98], R63 ;  /* 0x001e983f01007387 */ /* 0x000fe80000100800 */
[----:B------:R-:W-:Y:S04]  /*f6f0*/  STL [R1+0x2254], R63 ;  /* 0x0022543f01007387 */ /* 0x000fe80000100800 */
[----:B------:R-:W-:Y:S04]  /*f700*/  STL [R1+0x2260], R63 ;  /* 0x0022603f01007387 */ /* 0x000fe80000100800 */
[----:B------:R-:W-:Y:S04]  /*f710*/  STL [R1+0x2264], R63 ;  /* 0x0022643f01007387 */ /* 0x000fe80000100800 */
[----:B------:R-:W-:Y:S01]  /*f720*/  STL [R1+0x226c], R63 ;  /* 0x00226c3f01007387 */ /* 0x000fe20000100800 */
[----:B------:R-:W-:Y:S01]  /*f730*/  IADD3 R20, P2, PT, R17, UR18, RZ ;  /* 0x0000001211147c10 */ /* 0x000fe2000ff5e0ff */
[----:B------:R-:W-:-:S04]  /*f740*/  @!UP1 UIADD3 UR8, UPT, UPT, -UR10, 0x100000, URZ ;  /* 0x001000000a089890 */ /* 0x000fc8000fffe1ff */
[----:B------:R-:W-:Y:S02]  /*f750*/  @!UP1 USHF.L.U32 UR9, UR8, 0xb, URZ ;  /* 0x0000000b08099899 */ /* 0x000fe400080006ff */
[----:B------:R-:W-:Y:S01]  /*f760*/  @!UP1 USHF.L.U32 UR8, UR8, 0x1, URZ ;  /* 0x0000000108089899 */ /* 0x000fe200080006ff */
[----:B------:R-:W-:Y:S01]  /*f770*/  STL [R1+0x2270], R63 ;  /* 0x0022703f01007387 */ /* 0x000fe20000100800 */
[----:B------:R-:W-:Y:S01]  /*f780*/  LEA.HI.X.SX32 R17, R17, UR19, 0x1, P2 ;  /* 0x0000001311117c11 */ /* 0x000fe200090f0eff */
[----:B------:R-:W-:Y:S01]  /*f790*/  VOTEU.ALL UP1, P3 ;  /* 0x0000000000ff7886 */ /* 0x000fe20001820000 */
[----:B------:R-:W-:Y:S01]  /*f7a0*/  LOP3.LUT R10, R0, 0x10, RZ, 0x3c, !PT ;  /* 0x00000010000a7812 */ /* 0x000fe200078e3cff */
[----:B------:R-:W-:Y:S01]  /*f7b0*/  STL [R1+0x2278], R63 ;  /* 0x0022783f01007387 */ /* 0x000fe20000100800 */
[C---:B------:R-:W-:Y:S01]  /*f7c0*/  VIADD R11, R35.reuse, 0xffffff80 ;  /* 0xffffff80230b7836 */ /* 0x040fe20000000000 */
[----:B------:R-:W0:Y:S02]  /*f7d0*/  LDCU UR10, c[0x0][0x3b0] ;  /* 0x00007600ff0a77ac */ /* 0x000e240008000800 */
[----:B------:R-:W-:Y:S01]  /*f7e0*/  STL [R1+0x227c], R63 ;  /* 0x00227c3f01007387 */ /* 0x000fe20000100800 */
[----:B------:R-:W-:Y:S01]  /*f7f0*/  VIADD R12, R35, 0xfffffffb ;  /* 0xfffffffb230c7836 */ /* 0x000fe20000000000 */
[----:B------:R-:W4:Y:S01]  /*f800*/  LDCU UR18, c[0x0][0x3b0] ;  /* 0x00007600ff1277ac */ /* 0x000f220008000800 */
[----:B------:R0:W1:Y:S01]  /*f810*/  @!UP1 SYNCS.EXCH.64 URZ, [UR4+0x28008], UR8 ;  /* 0x0280080804ff95b2 */ /* 0x0000620008000100 */
[----:B------:R-:W-:Y:S01]  /*f820*/  STL [R1+0x1e94], R22 ;  /* 0x001e941601007387 */ /* 0x000fe20000100800 */
[----:B------:R-:W1:Y:S03]  /*f830*/  LDCU UR19, c[0x0][0x3b0] ;  /* 0x00007600ff1377ac */ /* 0x000e660008000800 */
[----:B------:R-:W-:Y:S04]  /*f840*/  STL [R1+0x2258], R22 ;  /* 0x0022581601007387 */ /* 0x000fe80000100800 */
[----:B------:R-:W-:Y:S01]  /*f850*/  STL [R1+0x1ce4], R19 ;  /* 0x001ce41301007387 */ /* 0x000fe20000100800 */
[----:B------:R-:W-:-:S02]  /*f860*/  ISETP.GE.U32.AND P1, PT, R11, 0x7fffff01, PT ;  /* 0x7fffff010b00780c */ /* 0x000fc40003f26070 */
[----:B------:R-:W-:Y:S01]  /*f870*/  ISETP.GE.U32.AND P0, PT, R12, 0x7fffff7c, PT ;  /* 0x7fffff7c0c00780c */ /* 0x000fe20003f06070 */
[----:B------:R-:W-:Y:S01]  /*f880*/  STL [R1+0x1e9c], R19 ;  /* 0x001e9c1301007387 */ /* 0x000fe20000100800 */
[----:B0-----:R-:W0:Y:S03]  /*f890*/  LDCU UR8, c[0x0][0x3b0] ;  /* 0x00007600ff0877ac */ /* 0x001e260008000800 */
[----:B------:R-:W-:Y:S01]  /*f8a0*/  STL [R1+0x2290], R19 ;  /* 0x0022901301007387 */ /* 0x000fe20000100800 */
[----:B------:R-:W0:Y:S03]  /*f8b0*/  LDCU UR9, c[0x0][0x3b0] ;  /* 0x00007600ff0977ac */ /* 0x000e260008000800 */
[----:B------:R-:W-:Y:S04]  /*f8c0*/  STL [R1+0x1ea0], R20 ;  /* 0x001ea01401007387 */ /* 0x000fe80000100800 */
[----:B------:R-:W-:Y:S04]  /*f8d0*/  STL [R1+0x2294], R20 ;  /* 0x0022941401007387 */ /* 0x000fe80000100800 */
[----:B------:R-:W4:Y:S04]  /*f8e0*/  LDL.LU R43, [R1+0x3b4] ;  /* 0x0003b400012b7983 */ /* 0x000f280000300800 */
[----:B------:R-:W4:Y:S04]  /*f8f0*/  LDL.LU R91, [R1+0x3b0] ;  /* 0x0003b000015b7983 */ /* 0x000f280000300800 */
[----:B-1----:R-:W4:Y:S04]  /*f900*/  LDL.LU R69, [R1+0x3ac] ;  /* 0x0003ac0001457983 */ /* 0x002f280000300800 */
[----:B------:R-:W4:Y:S04]  /*f910*/  LDL.LU R93, [R1+0x3a8] ;  /* 0x0003a800015d7983 */ /* 0x000f280000300800 */
        /* <DEDUP_REMOVED lines=13> */
[----:B--2---:R1:W-:Y:S04]  /*f9f0*/  STS.U8 [R0+UR4], R7 ;  /* 0x0000000700007988 */ /* 0x0043e80008000004 */
[----:B---3--:R2:W-:Y:S04]  /*fa00*/  STS.U8 [R0+UR4+0x4000], R5 ;  /* 0x0040000500007988 */ /* 0x0085e80008000004 */
[----:B-1----:R-:W3:Y:S04]  /*fa10*/  LDL.LU R7, [R1+0x370] ;  /* 0x0003700001077983 */ /* 0x002ee80000300800 */
[----:B--2---:R-:W2:Y:S04]  /*fa20*/  LDL.LU R5, [R1+0x36c] ;  /* 0x00036c0001057983 */ /* 0x004ea80000300800 */
[----:B------:R1:W-:Y:S04]  /*fa30*/  STS.U8 [R0+UR4+0x8000], R6 ;  /* 0x0080000600007988 */ /* 0x0003e80008000004 */
[----:B------:R0:W-:Y:S04]  /*fa40*/  STS.U8 [R0+UR4+0xc000], R4 ;  /* 0x00c0000400007988 */ /* 0x0001e80008000004 */
[----:B-1----:R-:W2:Y:S04]  /*fa50*/  LDL.LU R6, [R1+0x368] ;  /* 0x0003680001067983 */ /* 0x002ea80000300800 */
[----:B0-----:R-:W2:Y:S04]  /*fa60*/  LDL.LU R4, [R1+0x364] ;  /* 0x0003640001047983 */ /* 0x001ea80000300800 */
        /* <DEDUP_REMOVED lines=8> */
[----:B----4-:R0:W-:Y:S04]  /*faf0*/  STS.U8 [R0+UR4+0x400], R43 ;  /* 0x0004002b00007988 */ /* 0x0101e80008000004 */
[----:B------:R1:W-:Y:S04]  /*fb00*/  STS.U8 [R0+UR4+0x4400], R91 ;  /* 0x0044005b00007988 */ /* 0x0003e80008000004 */
[----:B0-----:R-:W4:Y:S04]  /*fb10*/  LDL.LU R43, [R1+0x360] ;  /* 0x00036000012b7983 */ /* 0x001f280000300800 */
[----:B-1----:R-:W4:Y:S04]  /*fb20*/  LDL.LU R91, [R1+0x35c] ;  /* 0x00035c00015b7983 */ /* 0x002f280000300800 */
[----:B------:R-:W4:Y:S04]  /*fb30*/  LDL.LU R38, [R1+0x358] ;  /* 0x0003580001267983 */ /* 0x000f280000300800 */
[----:B------:R-:W4:Y:S04]  /*fb40*/  LDL.LU R31, [R1+0x354] ;  /* 0x00035400011f7983 */ /* 0x000f280000300800 */
[----:B------:R-:W4:Y:S04]  /*fb50*/  LDL.LU R13, [R1+0x350] ;  /* 0x00035000010d7983 */ /* 0x000f280000300800 */
[----:B------:R-:W4:Y:S04]  /*fb60*/  LDL.LU R21, [R1+0x34c] ;  /* 0x00034c0001157983 */ /* 0x000f280000300800 */
[----:B------:R-:W4:Y:S04]  /*fb70*/  LDL.LU R14, [R1+0x348] ;  /* 0x00034800010e7983 */ /* 0x000f280000300800 */
[----:B---3--:R0:W-:Y:S04]  /*fb80*/  STS.U8 [R0+UR4+0x5400], R7 ;  /* 0x0054000700007988 */ /* 0x0081e80008000004 */
[----:B--2---:R1:W-:Y:S04]  /*fb90*/  STS.U8 [R0+UR4+0x9400], R5 ;  /* 0x0094000500007988 */ /* 0x0043e80008000004 */
[----:B0-----:R-:W2:Y:S04]  /*fba0*/  LDL.LU R7, [R1+0x344] ;  /* 0x0003440001077983 */ /* 0x001ea80000300800 */
[----:B-1----:R-:W3:Y:S04]  /*fbb0*/  LDL.LU R5, [R1+0x340] ;  /* 0x0003400001057983 */ /* 0x002ee80000300800 */
[----:B------:R0:W-:Y:S04]  /*fbc0*/  STS.U8 [R0+UR4+0xd400], R6 ;  /* 0x00d4000600007988 */ /* 0x0001e80008000004 */
[----:B------:R-:W3:Y:S04]  /*fbd0*/  LDL.LU R23, [R1+0x33c] ;  /* 0x00033c0001177983 */ /* 0x000ee80000300800 */
[----:B------:R1:W-:Y:S04]  /*fbe0*/  STS.U8 [R0+UR4+0x1800], R4 ;  /* 0x0018000400007988 */ /* 0x0003e80008000004 */
[----:B0-----:R-:W3:Y:S04]  /*fbf0*/  LDL.LU R6, [R1+0x338] ;  /* 0x0003380001067983 */ /* 0x001ee80000300800 */
[----:B-1----:R-:W3:Y:S04]  /*fc00*/  LDL.LU R4, [R1+0x334] ;  /* 0x0003340001047983 */ /* 0x002ee80000300800 */
[----:B------:R0:W-:Y:S04]  /*fc10*/  STS.U8 [R0+UR4+0x8400], R69 ;  /* 0x0084004500007988 */ /* 0x0001e80008000004 */
[----:B------:R1:W-:Y:S04]  /*fc20*/  STS.U8 [R0+UR4+0xc400], R93 ;  /* 0x00c4005d00007988 */ /* 0x0003e80008000004 */
[----:B------:R1:W-:Y:S04]  /*fc30*/  STS.U8 [R0+UR4+0x800], R90 ;  /* 0x0008005a00007988 */ /* 0x0003e80008000004 */
[----:B0-----:R-:W3:Y:S04]  /*fc40*/  LDL.LU R69, [R1+0x330] ;  /* 0x0003300001457983 */ /* 0x001ee80000300800 */
[----:B-1----:R-:W3:Y:S04]  /*fc50*/  LDL.LU R93, [R1+0x32c] ;  /* 0x00032c00015d7983 */ /* 0x002ee80000300800 */
[----:B------:R0:W-:Y:S04]  /*fc60*/  STS.U8 [R0+UR4+0x4800], R84 ;  /* 0x0048005400007988 */ /* 0x0001e80008000004 */
[----:B------:R-:W3:Y:S04]  /*fc70*/  LDL.LU R90, [R1+0x328] ;  /* 0x00032800015a7983 */ /* 0x000ee80000300800 */
[----:B------:R1:W-:Y:S04]  /*fc80*/  STS.U8 [R0+UR4+0x8800], R65 ;  /* 0x0088004100007988 */ /* 0x0003e80008000004 */
[----:B0-----:R-:W3:Y:S04]  /*fc90*/  LDL.LU R84, [R1+0x324] ;  /* 0x0003240001547983 */ /* 0x001ee80000300800 */
[----:B------:R0:W-:Y:S04]  /*fca0*/  STS.U8 [R0+UR4+0xc800], R53 ;  /* 0x00c8003500007988 */ /* 0x0001e80008000004 */
[----:B-1----:R-:W3:Y:S04]  /*fcb0*/  LDL.LU R65, [R1+0x320] ;  /* 0x0003200001417983 */ /* 0x002ee80000300800 */
        /* <DEDUP_REMOVED lines=18> */
[----:B-1----:R-:W3:Y:S04]  /*fde0*/  LDL.LU R56, [R1+0x2f8] ;  /* 0x0002f80001387983 */ /* 0x002ee80000300800 */
[----:B----4-:R0:W-:Y:S04]  /*fdf0*/  STS.U8 [R0+UR4+0x5800], R43 ;  /* 0x0058002b00007988 */ /* 0x0101e80008000004 */
[----:B------:R1:W-:Y:S04]  /*fe00*/  STS.U8 [R0+UR4+0x9800], R91 ;  /* 0x0098005b00007988 */ /* 0x0003e80008000004 */
[----:B0-----:R-:W4:Y:S04]  /*fe10*/  LDL.LU R43, [R1+0x2f4] ;  /* 0x0002f400012b7983 */ /* 0x001f280000300800 */
[----:B-1----:R-:W4:Y:S04]  /*fe20*/  LDL.LU R91, [R1+0x2f0] ;  /* 0x0002f000015b7983 */ /* 0x002f280000300800 */
[----:B--2---:R0:W-:Y:S04]  /*fe30*/  STS.U8 [R0+UR4+0x2000], R7 ;  /* 0x0020000700007988 */ /* 0x0041e80008000004 */
[----:B---3--:R1:W-:Y:S04]  /*fe40*/  STS.U8 [R0+UR4+0x6000], R5 ;  /* 0x0060000500007988 */ /* 0x0083e80008000004 */
[----:B0-----:R-:W2:Y:S04]  /*fe50*/  LDL.LU R7, [R1+0x18] ;  /* 0x0000180001077983 */ /* 0x001ea80000300800 */
[----:B-1----:R-:W3:Y:S04]  /*fe60*/  LDL.LU R5, [R1+0xc] ;  /* 0x00000c0001057983 */ /* 0x002ee80000300800 */
[----:B------:R0:W-:Y:S04]  /*fe70*/  STS.U8 [R0+UR4+0xe000], R6 ;  /* 0x00e0000600007988 */ /* 0x0001e80008000004 */
[----:B------:R1:W-:Y:S04]  /*fe80*/  STS.U8 [R0+UR4+0x2400], R4 ;  /* 0x0024000400007988 */ /* 0x0003e80008000004 */
[----:B0-----:R-:W3:Y:S04]  /*fe90*/  LDL.LU R6, [R1+0x8] ;  /* 0x0000080001067983 */ /* 0x001ee80000300800 */
[----:B-1----:R-:W3:Y:S04]  /*fea0*/  LDL.LU R4, [R1+0x4] ;  /* 0x0000040001047983 */ /* 0x002ee80000300800 */
[----:B------:R-:W3:Y:S04]  /*feb0*/  LDL.LU R63, [R1+0x3c4] ;  /* 0x0003c400013f7983 */ /* 0x000ee80000300800 */
[----:B------:R-:W-:Y:S04]  /*fec0*/  STS.U8 [R0+UR4+0xd800], R38 ;  /* 0x00d8002600007988 */ /* 0x000fe80008000004 */
        /* <DEDUP_REMOVED lines=20> */
[----:B----4-:R-:W-:Y:S04]  /*10010*/  STS.U8 [R0+UR4+0x3400], R43 ;  /* 0x0034002b00007988 */ /* 0x010fe80008000004 */
[----:B------:R-:W-:Y:S04]  /*10020*/  STS.U8 [R0+UR4+0x7400], R91 ;  /* 0x0074005b00007988 */ /* 0x000fe80008000004 */
[----:B--2---:R0:W-:Y:S04]  /*10030*/  STS.U8 [R0+UR4+0x3c00], R7 ;  /* 0x003c000700007988 */ /* 0x0041e80008000004 */
[----:B---3--:R1:W-:Y:S04]  /*10040*/  STS.U8 [R0+UR4+0x7c00], R5 ;  /* 0x007c000500007988 */ /* 0x0083e80008000004 */
[----:B0-----:R-:W2:Y:S04]  /*10050*/  LDL.LU R7, [R1+0x3c0] ;  /* 0x0003c00001077983 */ /* 0x001ea80000300800 */
[----:B-1----:R-:W3:Y:S04]  /*10060*/  LDL.LU R5, [R1+0x3bc] ;  /* 0x0003bc0001057983 */ /* 0x002ee80000300800 */
        /* <DEDUP_REMOVED lines=23> */
[----:B------:R0:W-:Y:S04]  /*101e0*/  STS.U8 [R0+UR4+0xbc00], R6 ;  /* 0x00bc000600007988 */ /* 0x0001e80008000004 */
[----:B------:R-:W4:Y:S04]  /*101f0*/  LDL.LU R91, [R1+0xf8] ;  /* 0x0000f800015b7983 */ /* 0x000f280000300800 */
[----:B------:R1:W-:Y:S04]  /*10200*/  STS.U8 [R0+UR4+0xfc00], R4 ;  /* 0x00fc000400007988 */ /* 0x0003e80008000004 */
[----:B0-----:R-:W4:Y:S04]  /*10210*/  LDL.LU R6, [R1+0xf4] ;  /* 0x0000f40001067983 */ /* 0x001f280000300800 */
[----:B-1----:R-:W4:Y:S04]  /*10220*/  LDL.LU R4, [R1+0xf0] ;  /* 0x0000f00001047983 */ /* 0x002f280000300800 */
[----:B------:R-:W-:Y:S04]  /*10230*/  STS.U8 [R0+UR4+0xb400], R81 ;  /* 0x00b4005100007988 */ /* 0x000fe80008000004 */
[----:B------:R-:W-:Y:S04]  /*10240*/  STS.U8 [R0+UR4+0xf400], R80 ;  /* 0x00f4005000007988 */ /* 0x000fe80008000004 */
[----:B------:R-:W-:Y:S04]  /*10250*/  STS.U8 [R0+UR4+0x3800], R78 ;  /* 0x0038004e00007988 */ /* 0x000fe80008000004 */
[----:B------:R-:W-:Y:S04]  /*10260*/  STS.U8 [R0+UR4+0x7800], R67 ;  /* 0x0078004300007988 */ /* 0x000fe80008000004 */
[----:B------:R-:W-:Y:S04]  /*10270*/  STS.U8 [R0+UR4+0xb800], R61 ;  /* 0x00b8003d00007988 */ /* 0x000fe80008000004 */
[----:B------:R-:W-:Y:S04]  /*10280*/  STS.U8 [R0+UR4+0xf800], R15 ;  /* 0x00f8000f00007988 */ /* 0x000fe80008000004 */
[----:B------:R-:W-:Y:S04]  /*10290*/  STS.U8 [R10+UR4+0x80], R63 ;  /* 0x0000803f0a007988 */ /* 0x000fe80008000004 */
[----:B--2---:R0:W-:Y:S04]  /*102a0*/  STS.U8 [R10+UR4+0x4080], R7 ;  /* 0x004080070a007988 */ /* 0x0041e80008000004 */
[----:B---3--:R1:W-:Y:S04]  /*102b0*/  STS.U8 [R10+UR4+0x8080], R5 ;  /* 0x008080050a007988 */ /* 0x0083e80008000004 */
[----:B0-----:R-:W2:Y:S04]  /*102c0*/  LDL.LU R7, [R1+0xe8] ;  /* 0x0000e80001077983 */ /* 0x001ea80000300800 */
[----:B-1----:R-:W3:Y:S04]  /*102d0*/  LDL.LU R5, [R1+0xe4] ;  /* 0x0000e40001057983 */ /* 0x002ee80000300800 */
[----:B------:R-:W3:Y:S04]  /*102e0*/  LDL.LU R63, [R1+0xe0] ;  /* 0x0000e000013f7983 */ /* 0x000ee80000300800 */
[----:B----4-:R-:W-:Y:S04]  /*102f0*/  STS.U8 [R10+UR4+0xc080], R50 ;  /* 0x00c080320a007988 */ /* 0x010fe80008000004 */
[----:B------:R-:W-:Y:S04]  /*10300*/  STS.U8 [R10+UR4+0x480], R38 ;  /* 0x000480260a007988 */ /* 0x000fe80008000004 */
[----:B------:R0:W-:Y:S04]  /*10310*/  STS.U8 [R10+UR4+0xd880], R6 ;  /* 0x00d880060a007988 */ /* 0x0001e80008000004 */
[----:B------:R1:W-:Y:S04]  /*10320*/  STS.U8 [R10+UR4+0x1c80], R4 ;  /* 0x001c80040a007988 */ /* 0x0003e80008000004 */
[----:B0-----:R-:W4:Y:S04]  /*10330*/  LDL.LU R6, [R1+0xd8] ;  /* 0x0000d80001067983 */ /* 0x001f280000300800 */
[----:B-1----:R-:W4:Y:S04]  /*10340*/  LDL.LU R4, [R1+0xcc] ;  /* 0x0000cc0001047983 */ /* 0x002f280000300800 */
[----:B------:R-:W4:Y:S04]  /*10350*/  LDL.LU R50, [R1+0xc8] ;  /* 0x0000c80001327983 */ /* 0x000f280000300800 */
[----:B------:R-:W4:Y:S04]  /*10360*/  LDL.LU R38, [R1+0xc4] ;  /* 0x0000c40001267983 */ /* 0x000f280000300800 */
[----:B------:R0:W-:Y:S04]  /*10370*/  STS.U8 [R10+UR4+0x4480], R31 ;  /* 0x0044801f0a007988 */ /* 0x0001e80008000004 */
[----:B------:R1:W-:Y:S04]  /*10380*/  STS.U8 [R10+UR4+0x8480], R13 ;  /* 0x0084800d0a007988 */ /* 0x0003e80008000004 */
[----:B------:R1:W-:Y:S04]  /*10390*/  STS.U8 [R10+UR4+0xc480], R21 ;  /* 0x00c480150a007988 */ /* 0x0003e80008000004 */
[----:B0-----:R-:W4:Y:S04]  /*103a0*/  LDL.LU R31, [R1+0xbc] ;  /* 0x0000bc00011f7983 */ /* 0x001f280000300800 */
[----:B-1----:R-:W4:Y:S04]  /*103b0*/  LDL.LU R13, [R1+0xb8] ;  /* 0x0000b800010d7983 */ /* 0x002f280000300800 */
[----:B------:R0:W-:Y:S04]  /*103c0*/  STS.U8 [R10+UR4+0x880], R14 ;  /* 0x0008800e0a007988 */ /* 0x0001e80008000004 */
[----:B------:R-:W4:Y:S04]  /*103d0*/  LDL.LU R21, [R1+0xb4] ;  /* 0x0000b40001157983 */ /* 0x000f280000300800 */
[----:B------:R1:W-:Y:S04]  /*103e0*/  STS.U8 [R10+UR4+0x4880], R23 ;  /* 0x004880170a007988 */ /* 0x0003e80008000004 */
[----:B0-----:R-:W4:Y:S04]  /*103f0*/  LDL.LU R14, [R1+0xb0] ;  /* 0x0000b000010e7983 */ /* 0x001f280000300800 */
[----:B------:R0:W-:Y:S04]  /*10400*/  STS.U8 [R10+UR4+0x8880], R69 ;  /* 0x008880450a007988 */ /* 0x0001e80008000004 */
[----:B-1----:R-:W4:Y:S04]  /*10410*/  LDL.LU R23, [R1+0xac] ;  /* 0x0000ac0001177983 */ /* 0x002f280000300800 */
        /* <DEDUP_REMOVED lines=32> */
[----:B--2---:R1:W-:Y:S04]  /*10620*/  STS.U8 [R10+UR4+0x5c80], R7 ;  /* 0x005c80070a007988 */ /* 0x0043e80008000004 */
[----:B0-----:R-:W2:Y:S04]  /*10630*/  LDL.LU R91, [R1+0x28] ;  /* 0x00002800015b7983 */ /* 0x001ea80000300800 */
[----:B---3--:R0:W-:Y:S04]  /*10640*/  STS.U8 [R10+UR4+0x9c80], R5 ;  /* 0x009c80050a007988 */ /* 0x0081e80008000004 */
[----:B-1----:R-:W3:Y:S04]  /*10650*/  LDL.LU R7, [R1+0x20] ;  /* 0x0000200001077983 */ /* 0x002ee80000300800 */
[----:B0-----:R-:W3:Y:S04]  /*10660*/  LDL.LU R5, [R1+0x1c] ;  /* 0x00001c0001057983 */ /* 0x001ee80000300800 */
[----:B----4-:R0:W-:Y:S04]  /*10670*/  STS.U8 [R10+UR4+0x2080], R6 ;  /* 0x002080060a007988 */ /* 0x0101e80008000004 */
[----:B------:R1:W-:Y:S04]  /*10680*/  STS.U8 [R10+UR4+0x6080], R4 ;  /* 0x006080040a007988 */ /* 0x0003e80008000004 */
[----:B0-----:R-:W4:Y:S04]  /*10690*/  LDL.LU R6, [R1+0x1a4] ;  /* 0x0001a40001067983 */ /* 0x001f280000300800 */
[----:B------:R0:W-:Y:S04]  /*106a0*/  STS.U8 [R10+UR4+0xa080], R50 ;  /* 0x00a080320a007988 */ /* 0x0001e80008000004 */
[----:B-1----:R-:W4:Y:S04]  /*106b0*/  LDL.LU R4, [R1+0x1a0] ;  /* 0x0001a00001047983 */ /* 0x002f280000300800 */
[----:B------:R1:W-:Y:S04]  /*106c0*/  STS.U8 [R10+UR4+0xe080], R38 ;  /* 0x00e080260a007988 */ /* 0x0003e80008000004 */
[----:B0-----:R-:W4:Y:S04]  /*106d0*/  LDL.LU R50, [R1+0x19c] ;  /* 0x00019c0001327983 */ /* 0x001f280000300800 */
[----:B-1----:R-:W4:Y:S04]  /*106e0*/  LDL.LU R38, [R1+0x198] ;  /* 0x0001980001267983 */ /* 0x002f280000300800 */
        /* <DEDUP_REMOVED lines=40> */
[----:B0-----:R-:W4:Y:S01]  /*10970*/  LDL.LU R56, [R1+0x284] ;  /* 0x0002840001387983 */ /* 0x001f220000300800 */
[----:B------:R-:W-:-:S03]  /*10980*/  LOP3.LUT R11, R0, 0x20, RZ, 0x3c, !PT ;  /* 0x00000020000b7812 */ /* 0x000fc600078e3cff */
[----:B--2---:R0:W-:Y:S04]  /*10990*/  STS.U8 [R10+UR4+0x7880], R91 ;  /* 0x0078805b0a007988 */ /* 0x0041e80008000004 */
[----:B-1----:R-:W2:Y:S04]  /*109a0*/  LDL.LU R43, [R1+0x280] ;  /* 0x00028000012b7983 */ /* 0x002ea80000300800 */
[----:B---3--:R1:W-:Y:S04]  /*109b0*/  STS.U8 [R10+UR4+0xb880], R7 ;  /* 0x00b880070a007988 */ /* 0x0083e80008000004 */
[----:B0-----:R-:W3:Y:S04]  /*109c0*/  LDL.LU R91, [R1+0x27c] ;  /* 0x00027c00015b7983 */ /* 0x001ee80000300800 */
[----:B------:R0:W-:Y:S04]  /*109d0*/  STS.U8 [R10+UR4+0xf880], R5 ;  /* 0x00f880050a007988 */ /* 0x0001e80008000004 */
[----:B-1----:R-:W3:Y:S04]  /*109e0*/  LDL.LU R7, [R1+0x278] ;  /* 0x0002780001077983 */ /* 0x002ee80000300800 */
[----:B0-----:R-:W3:Y:S04]  /*109f0*/  LDL.LU R5, [R1+0x274] ;  /* 0x0002740001057983 */ /* 0x001ee80000300800 */
[----:B------:R-:W-:Y:S04]  /*10a00*/  STS.U8 [R10+UR4+0xdc80], R63 ;  /* 0x00dc803f0a007988 */ /* 0x000fe80008000004 */
[----:B----4-:R0:W-:Y:S04]  /*10a10*/  STS.U8 [R10+UR4+0x3c80], R6 ;  /* 0x003c80060a007988 */ /* 0x0101e80008000004 */
[----:B------:R1:W-:Y:S04]  /*10a20*/  STS.U8 [R10+UR4+0x7c80], R4 ;  /* 0x007c80040a007988 */ /* 0x0003e80008000004 */
[----:B0-----:R-:W4:Y:S04]  /*10a30*/  LDL.LU R6, [R1+0x270] ;  /* 0x0002700001067983 */ /* 0x001f280000300800 */
[----:B------:R-:W-:Y:S04]  /*10a40*/  STS.U8 [R10+UR4+0xbc80], R50 ;  /* 0x00bc80320a007988 */ /* 0x000fe80008000004 */
[----:B-1----:R-:W4:Y:S04]  /*10a50*/  LDL.LU R4, [R1+0x26c] ;  /* 0x00026c0001047983 */ /* 0x002f280000300800 */
[----:B------:R-:W-:Y:S04]  /*10a60*/  STL [R1+0x1ea8], R10 ;  /* 0x001ea80a01007387 */ /* 0x000fe80000100800 */
[----:B------:R-:W-:Y:S04]  /*10a70*/  STS.U8 [R10+UR4+0xfc80], R38 ;  /* 0x00fc80260a007988 */ /* 0x000fe80008000004 */
[----:B------:R-:W-:Y:S04]  /*10a80*/  STL [R1+0x229c], R10 ;  /* 0x00229c0a01007387 */ /* 0x000fe80000100800 */
[----:B------:R-:W-:Y:S04]  /*10a90*/  STL [R1+0x22a8], R10 ;  /* 0x0022a80a01007387 */ /* 0x000fe80000100800 */
[----:B------:R0:W-:Y:S04]  /*10aa0*/  STS.U8 [R11+UR4+0x9900], R3 ;  /* 0x009900030b007988 */ /* 0x0001e80008000004 */
[----:B------:R1:W-:Y:S04]  /*10ab0*/  STS.U8 [R11+UR4+0xd900], R2 ;  /* 0x00d900020b007988 */ /* 0x0003e80008000004 */
[----:B------:R1:W-:Y:S04]  /*10ac0*/  STS.U8 [R11+UR4+0x1d00], R18 ;  /* 0x001d00120b007988 */ /* 0x0003e80008000004 */
[----:B0-----:R-:W4:Y:S04]  /*10ad0*/  LDL.LU R3, [R1+0x2380] ;  /* 0x0023800001037983 */ /* 0x001f280000300800 */
[----:B-1----:R-:W4:Y:S04]  /*10ae0*/  LDL.LU R2, [R1+0x237c] ;  /* 0x00237c0001027983 */ /* 0x002f280000300800 */
[----:B------:R-:W4:Y:S04]  /*10af0*/  LDL.LU R18, [R1+0x2378] ;  /* 0x0023780001127983 */ /* 0x000f280000300800 */
[----:B------:R0:W-:Y:S04]  /*10b00*/  STS.U8 [R11+UR4+0x5d00], R41 ;  /* 0x005d00290b007988 */ /* 0x0001e80008000004 */
[----:B0-----:R-:W4:Y:S01]  /*10b10*/  LDL.LU R41, [R1+0x2374] ;  /* 0x0023740001297983 */ /* 0x001f220000300800 */
[----:B------:R-:W-:-:S02]  /*10b20*/  LOP3.LUT R12, R0, 0x30, RZ, 0x3c, !PT ;  /* 0x00000030000c7812 */ /* 0x000fc400078e3cff */
[----:B------:R-:W-:Y:S01]  /*10b30*/  IADD3 R0, P2, PT, R33, R8, RZ ;  /* 0x0000000821007210 */ /* 0x000fe20007f5e0ff */
[----:B------:R0:W-:Y:S04]  /*10b40*/  STS.U8 [R11+UR4+0xc100], R14 ;  /* 0x00c1000e0b007988 */ /* 0x0001e80008000004 */
[----:B------:R-:W-:Y:S01]  /*10b50*/  STS.U8 [R11+UR4+0x100], R31 ;  /* 0x0001001f0b007988 */ /* 0x000fe20008000004 */
[----:B0-----:R-:W-:-:S03]  /*10b60*/  @!P6 IMAD.MOV.U32 R14, RZ, RZ, R0 ;  /* 0x000000ffff0ee224 */ /* 0x001fc600078e0000 */
        /* <DEDUP_REMOVED lines=27> */
[----:B--2---:R-:W-:Y:S04]  /*10d20*/  STS.U8 [R11+UR4+0x1500], R43 ;  /* 0x0015002b0b007988 */ /* 0x004fe80008000004 */
[----:B------:R-:W-:Y:S04]  /*10d30*/  STS.U8 [R11+UR4+0xe500], R72 ;  /* 0x00e500480b007988 */ /* 0x000fe80008000004 */
[----:B---3--:R-:W-:Y:S04]  /*10d40*/  STS.U8 [R11+UR4+0x5500], R91 ;  /* 0x0055005b0b007988 */ /* 0x008fe80008000004 */
        /* <DEDUP_REMOVED lines=26> */
[----:B----4-:R0:W-:Y:S02]  /*10ef0*/  STS.U8 [R11+UR4+0x5900], R4 ;  /* 0x005900040b007988 */ /* 0x0101e40008000004 */
[----:B0-----:R-:W-:-:S02]  /*10f00*/  IMAD.X R4, R28, 0x1, R9, P2 ;  /* 0x000000011c047824 */ /* 0x001fc400010e0609 */
[----:B------:R-:W-:Y:S02]  /*10f10*/  STS.U8 [R11+UR4+0x1900], R6 ;  /* 0x001900060b007988 */ /* 0x000fe40008000004 */
[----:B------:R-:W-:Y:S02]  /*10f20*/  @!P6 IMAD.MOV.U32 R15, RZ, RZ, R4 ;  /* 0x000000ffff0fe224 */ /* 0x000fe400078e0004 */
[----:B------:R-:W-:Y:S04]  /*10f30*/  STS.U8 [R12+UR4+0x180], R34 ;  /* 0x000180220c007988 */ /* 0x000fe80008000004 */
[----:B------:R0:W-:Y:S04]  /*10f40*/  STS.U8 [R12+UR4+0x4180], R32 ;  /* 0x004180200c007988 */ /* 0x0001e80008000004 */
[----:B------:R-:W-:Y:S04]  /*10f50*/  STS.U8 [R12+UR4+0x8180], R30 ;  /* 0x0081801e0c007988 */ /* 0x000fe80008000004 */
[----:B------:R1:W-:Y:S04]  /*10f60*/  STS.U8 [R12+UR4+0xc180], R29 ;  /* 0x00c1801d0c007988 */ /* 0x0003e80008000004 */
[----:B------:R-:W-:Y:S04]  /*10f70*/  STS.U8 [R12+UR4+0x580], R27 ;  /* 0x0005801b0c007988 */ /* 0x000fe80008000004 */
[----:B------:R-:W-:Y:S04]  /*10f80*/  STS.U8 [R12+UR4+0x4580], R26 ;  /* 0x0045801a0c007988 */ /* 0x000fe80008000004 */
[----:B------:R-:W-:Y:S01]  /*10f90*/  STS.U8 [R12+UR4+0x8580], R25 ;  /* 0x008580190c007988 */ /* 0x000fe20008000004 */
[----:B------:R-:W-:-:S06]  /*10fa0*/  PRMT R41, RZ, 0x7610, R41 ;  /* 0x00007610ff297816 */ /* 0x000fcc0000000029 */
[----:B------:R-:W2:Y:S04]  /*10fb0*/  @!P6 LDG.E.U8 R41, desc[UR14][R14.64] ;  /* 0x0000000e0e29e981 */ /* 0x000ea8000c1e1100 */
[----:B------:R-:W-:Y:S01]  /*10fc0*/  STL [R1+0x1eac], R11 ;  /* 0x001eac0b01007387 */ /* 0x000fe20000100800 */
[----:B------:R-:W-:-:S03]  /*10fd0*/  VIADD R36, R35, 0xffffff82 ;  /* 0xffffff8223247836 */ /* 0x000fc60000000000 */
[----:B------:R-:W-:Y:S04]  /*10fe0*/  STL [R1+0x22d4], R11 ;  /* 0x0022d40b01007387 */ /* 0x000fe80000100800 */
[----:B------:R-:W-:Y:S01]  /*10ff0*/  STL [R1+0x2334], R8 ;  /* 0x0023340801007387 */ /* 0x000fe20000100800 */
[----:B------:R-:W-:-:S03]  /*11000*/  IMAD R50, R18, 0x16, RZ ;  /* 0x0000001612327824 */ /* 0x000fc600078e02ff */
[----:B------:R-:W-:Y:S01]  /*11010*/  STL [R1+0xc48], R0 ;  /* 0x000c480001007387 */ /* 0x000fe20000100800 */
[----:B------:R-:W-:-:S03]  /*11020*/  IMAD R69, R18, 0x1e, RZ ;  /* 0x0000001e12457824 */ /* 0x000fc600078e02ff */
[----:B------:R-:W-:Y:S01]  /*11030*/  STL [R1+0x2338], R9 ;  /* 0x0023380901007387 */ /* 0x000fe20000100800 */
[----:B------:R-:W-:-:S03]  /*11040*/  IMAD R23, R18, 0x23, RZ ;  /* 0x0000002312177824 */ /* 0x000fc600078e02ff */
[----:B------:R-:W-:Y:S01]  /*11050*/  STL [R1+0xc44], R4 ;  /* 0x000c440401007387 */ /* 0x000fe20000100800 */
[----:B------:R-:W-:-:S03]  /*11060*/  IMAD R76, R18, 0x26, RZ ;  /* 0x00000026124c7824 */ /* 0x000fc600078e02ff */
[----:B------:R3:W-:Y:S01]  /*11070*/  STL [R1+0x2314], R12 ;  /* 0x0023140c01007387 */ /* 0x0007e20000100800 */
[C---:B------:R-:W-:Y:S02]  /*11080*/  IMAD R65, R18.reuse, 0x2b, RZ ;  /* 0x0000002b12417824 */ /* 0x040fe400078e02ff */
[C---:B------:R-:W-:Y:S02]  /*11090*/  IMAD R75, R18.reuse, 0x2d, RZ ;  /* 0x0000002d124b7824 */ /* 0x040fe400078e02ff */
[C---:B------:R-:W-:Y:S02]  /*110a0*/  IMAD R72, R18.reuse, 0x2e, RZ ;  /* 0x0000002e12487824 */ /* 0x040fe400078e02ff */
[C---:B------:R-:W-:Y:S02]  /*110b0*/  IMAD R24, R18.reuse, 0x33, RZ ;  /* 0x0000003312187824 */ /* 0x040fe400078e02ff */
[C---:B------:R-:W-:Y:S02]  /*110c0*/  IMAD R68, R18.reuse, 0x35, RZ ;  /* 0x0000003512447824 */ /* 0x040fe400078e02ff */
[----:B------:R-:W-:-:S02]  /*110d0*/  IMAD R66, R18, 0x36, RZ ;  /* 0x0000003612427824 */ /* 0x000fc400078e02ff */
[C---:B------:R-:W-:Y:S02]  /*110e0*/  IMAD R58, R18.reuse, 0x37, RZ ;  /* 0x00000037123a7824 */ /* 0x040fe400078e02ff */
[C---:B------:R-:W-:Y:S02]  /*110f0*/  IMAD R49, R18.reuse, 0x3d, RZ ;  /* 0x0000003d12317824 */ /* 0x040fe400078e02ff */
[C---:B------:R-:W-:Y:S02]  /*11100*/  IMAD R46, R18.reuse, 0x3e, RZ ;  /* 0x0000003e122e7824 */ /* 0x040fe400078e02ff */
[C---:B------:R-:W-:Y:S02]  /*11110*/  IMAD R43, R18.reuse, 0x3f, RZ ;  /* 0x0000003f122b7824 */ /* 0x040fe400078e02ff */
[C---:B------:R-:W-:Y:S02]  /*11120*/  IMAD R42, R18.reuse, 0x45, RZ ;  /* 0x00000045122a7824 */ /* 0x040fe400078e02ff */
[----:B------:R-:W-:-:S02]  /*11130*/  IMAD R33, R18, 0x46, RZ ;  /* 0x0000004612217824 */ /* 0x000fc400078e02ff */
[C---:B0-----:R-:W-:Y:S02]  /*11140*/  IMAD R32, R18.reuse, 0x47, RZ ;  /* 0x0000004712207824 */ /* 0x041fe400078e02ff */
[C---:B-1----:R-:W-:Y:S02]  /*11150*/  IMAD R29, R18.reuse, 0x4d, RZ ;  /* 0x0000004d121d7824 */ /* 0x042fe400078e02ff */
[C---:B---3--:R-:W-:Y:S02]  /*11160*/  IMAD R12, R18.reuse, 0x4e, RZ ;  /* 0x0000004e120c7824 */ /* 0x048fe400078e02ff */
        /* <DEDUP_REMOVED lines=9> */
[C---:B------:R-:W-:Y:S02]  /*11200*/  IMAD.SHL.U32 R39, R18.reuse, 0x4, RZ ;  /* 0x0000000412277824 */ /* 0x040fe400078e00ff */
        /* <DEDUP_REMOVED lines=37> */
[C---:B------:R-:W-:Y:S01]  /*11460*/  IMAD R28, R18.reuse, 0x7b, RZ ;  /* 0x0000007b121c7824 */ /* 0x040fe200078e02ff */
[----:B------:R-:W-:Y:S02]  /*11470*/  SHF.R.S32.HI R87, RZ, 0x1f, R46 ;  /* 0x0000001fff577819 */ /* 0x000fe4000001142e */
[----:B------:R-:W-:Y:S02]  /*11480*/  SHF.R.S32.HI R89, RZ, 0x1f, R33 ;  /* 0x0000001fff597819 */ /* 0x000fe40000011421 */
[----:B------:R-:W-:Y:S01]  /*11490*/  SHF.R.S32.HI R85, RZ, 0x1f, R79 ;  /* 0x0000001fff557819 */ /* 0x000fe2000001144f */
[----:B--2---:R-:W-:Y:S04]  /*114a0*/  STL [R1+0x230c], R41 ;  /* 0x00230c2901007387 */ /* 0x004fe80000100800 */
        /* <DEDUP_REMOVED lines=28> */
[----:B0-----:R-:W-:-:S03]  /*11670*/  IMAD R35, R18, 0x67, RZ ;  /* 0x0000006712237824 */ /* 0x001fc600078e02ff */
[----:B------:R-:W-:Y:S04]  /*11680*/  STL [R1+0x2bc], R4 ;  /* 0x0002bc0401007387 */ /* 0x000fe80000100800 */
[----:B------:R-:W-:Y:S04]  /*11690*/  STL [R1+0x2c8], R48 ;  /* 0x0002c83001007387 */ /* 0x000fe80000100800 */
[----:B------:R-:W-:Y:S04]  /*116a0*/  STL [R1+0x2cc], R30 ;  /* 0x0002cc1e01007387 */ /* 0x000fe80000100800 */
[----:B------:R0:W-:Y:S01]  /*116b0*/  STL [R1+0x203c], R18 ;  /* 0x00203c1201007387 */ /* 0x0001e20000100800 */
[----:B------:R-:W-:-:S02]  /*116c0*/  SHF.R.S32.HI R36, RZ, 0x1f, R69 ;  /* 0x0000001fff247819 */ /* 0x000fc40000011445 */
[----:B0-----:R-:W-:-:S05]  /*116d0*/  SHF.R.S32.HI R18, RZ, 0x1f, R50 ;  /* 0x0000001fff127819 */ /* 0x001fca0000011432 */
[----:B------:R0:W-:Y:S01]  /*116e0*/  STL [R1+0x18], R18 ;  /* 0x0000181201007387 */ /* 0x0001e20000100800 */
[----:B------:R-:W-:-:S03]  /*116f0*/  SHF.R.S32.HI R41, RZ, 0x1f, R90 ;  /* 0x0000001fff297819 */ /* 0x000fc6000001145a */
[----:B------:R1:W-:Y:S01]  /*11700*/  STL [R1+0x48], R36 ;  /* 0x0000482401007387 */ /* 0x0003e20000100800 */
[----:B------:R-:W-:Y:S02]  /*11710*/  SHF.R.S32.HI R65, RZ, 0x1f, R65 ;  /* 0x0000001fff417819 */ /* 0x000fe40000011441 */
[----:B0-----:R-:W-:Y:S02]  /*11720*/  SHF.R.S32.HI R18, RZ, 0x1f, R31 ;  /* 0x0000001fff127819 */ /* 0x001fe4000001141f */
[----:B-1----:R-:W-:-:S03]  /*11730*/  SHF.R.S32.HI R36, RZ, 0x1f, R76 ;  /* 0x0000001fff247819 */ /* 0x002fc6000001144c */
[----:B------:R0:W-:Y:S04]  /*11740*/  STL [R1+0x50], R18 ;  /* 0x0000501201007387 */ /* 0x0001e80000100800 */
[----:B------:R1:W-:Y:S01]  /*11750*/  STL [R1+0x74], R41 ;  /* 0x0000742901007387 */ /* 0x0003e20000100800 */
[----:B0-----:R-:W-:-:S03]  /*11760*/  SHF.R.S32.HI R18, RZ, 0x1f, R93 ;  /* 0x0000001fff127819 */ /* 0x001fc6000001145d */
[----:B------:R0:W-:Y:S04]  /*11770*/  STL [R1+0x78], R36 ;  /* 0x0000782401007387 */ /* 0x0001e80000100800 */
[----:B------:R-:W-:Y:S04]  /*11780*/  STL [R1+0x2370], R65 ;  /* 0x0023704101007387 */ /* 0x000fe80000100800 */
[----:B------:R2:W-:Y:S01]  /*11790*/  STL [R1+0x7c], R18 ;  /* 0x00007c1201007387 */ /* 0x0005e20000100800 */
[----:B-1----:R-:W-:Y:S02]  /*117a0*/  SHF.R.S32.HI R41, RZ, 0x1f, R72 ;  /* 0x0000001fff297819 */ /* 0x002fe40000011448 */
[----:B0-----:R-:W-:-:S02]  /*117b0*/  SHF.R.S32.HI R36, RZ, 0x1f, R53 ;  /* 0x0000001fff247819 */ /* 0x001fc40000011435 */
[----:B--2---:R-:W-:-:S05]  /*117c0*/  SHF.R.S32.HI R18, RZ, 0x1f, R75 ;  /* 0x0000001fff127819 */ /* 0x004fca000001144b */
[----:B------:R0:W-:Y:S04]  /*117d0*/  STL [R1+0x94], R18 ;  /* 0x0000941201007387 */ /* 0x0001e80000100800 */
[----:B------:R-:W-:Y:S01]  /*117e0*/  STL [R1+0x98], R41 ;  /* 0x0000982901007387 */ /* 0x000fe20000100800 */
[----:B0-----:R-:W-:-:S03]  /*117f0*/  SHF.R.S32.HI R18, RZ, 0x1f, R24 ;  /* 0x0000001fff127819 */ /* 0x001fc60000011418 */
[----:B------:R0:W-:Y:S04]  /*11800*/  STL [R1+0x9c], R36 ;  /* 0x00009c2401007387 */ /* 0x0001e80000100800 */
[----:B------:R1:W-:Y:S01]  /*11810*/  STL [R1+0xa0], R18 ;  /* 0x0000a01201007387 */ /* 0x0003e20000100800 */
[----:B0-----:R-:W-:Y:S02]  /*11820*/  SHF.R.S32.HI R36, RZ, 0x1f, R68 ;  /* 0x0000001fff247819 */ /* 0x001fe40000011444 */
[----:B-1----:R-:W-:-:S03]  /*11830*/  SHF.R.S32.HI R18, RZ, 0x1f, R66 ;  /* 0x0000001fff127819 */ /* 0x002fc60000011442 */
        /* <DEDUP_REMOVED lines=8> */
[----:B------:R-:W-:Y:S01]  /*118c0*/  STL [R1+0xc8], R36 ;  /* 0x0000c82401007387 */ /* 0x000fe20000100800 */
[----:B------:R-:W-:-:S03]  /*118d0*/  SHF.R.S32.HI R43, RZ, 0x1f, R91 ;  /* 0x0000001fff2b7819 */ /* 0x000fc6000001145b */
[----:B------:R-:W-:Y:S04]  /*118e0*/  STL [R1+0xc4], R87 ;  /* 0x0000c45701007387 */ /* 0x000fe80000100800 */
[----:B------:R0:W-:Y:S01]  /*118f0*/  STL [R1+0xcc], R18 ;  /* 0x0000cc1201007387 */ /* 0x0001e20000100800 */
[----:B------:R-:W-:-:S03]  /*11900*/  SHF.R.S32.HI R32, RZ, 0x1f, R32 ;  /* 0x0000001fff207819 */ /* 0x000fc60000011420 */
[----:B------:R-:W-:Y:S01]  /*11910*/  STL [R1+0x2364], R43 ;  /* 0x0023642b01007387 */ /* 0x000fe20000100800 */
[----:B0-----:R-:W-:-:S05]  /*11920*/  SHF.R.S32.HI R18, RZ, 0x1f, R42 ;  /* 0x0000001fff127819 */ /* 0x001fca000001142a */
[----:B------:R0:W-:Y:S04]  /*11930*/  STL [R1+0xe0], R18 ;  /* 0x0000e01201007387 */ /* 0x0001e80000100800 */
[----:B------:R-:W-:Y:S01]  /*11940*/  STL [R1+0x235c], R82 ;  /* 0x00235c5201007387 */ /* 0x000fe20000100800 */
[----:B0-----:R-:W-:-:S03]  /*11950*/  SHF.R.S32.HI R18, RZ, 0x1f, R82 ;  /* 0x0000001fff127819 */ /* 0x001fc60000011452 */
[----:B------:R-:W-:Y:S01]  /*11960*/  STL [R1+0xe8], R32 ;  /* 0x0000e82001007387 */ /* 0x000fe20000100800 */
[----:B------:R-:W-:-:S03]  /*11970*/  SHF.R.S32.HI R76, RZ, 0x1f, R12 ;  /* 0x0000001fff4c7819 */ /* 0x000fc6000001140c */
[----:B------:R0:W-:Y:S01]  /*11980*/  STL [R1+0xf0], R18 ;  /* 0x0000f01201007387 */ /* 0x0001e20000100800 */
[----:B------:R-:W-:-:S03]  /*11990*/  SHF.R.S32.HI R12, RZ, 0x1f, R9 ;  /* 0x0000001fff0c7819 */ /* 0x000fc60000011409 */
[----:B------:R-:W-:Y:S01]  /*119a0*/  STL [R1+0x2360], R79 ;  /* 0x0023604f01007387 */ /* 0x000fe20000100800 */
[----:B------:R-:W-:-:S03]  /*119b0*/  SHF.R.S32.HI R9, RZ, 0x1f, R77 ;  /* 0x0000001fff097819 */ /* 0x000fc6000001144d */
[----:B------:R-:W-:Y:S01]  /*119c0*/  STL [R1+0xe4], R89 ;  /* 0x0000e45901007387 */ /* 0x000fe20000100800 */
[----:B0-----:R-:W-:-:S03]  /*119d0*/  SHF.R.S32.HI R18, RZ, 0x1f, R29 ;  /* 0x0000001fff127819 */ /* 0x001fc6000001141d */
[----:B------:R-:W-:Y:S01]  /*119e0*/  STL [R1+0x2368], R89 ;  /* 0x0023685901007387 */ /* 0x000fe20000100800 */
[----:B------:R-:W-:-:S03]  /*119f0*/  SHF.R.S32.HI R75, RZ, 0x1f, R73 ;  /* 0x0000001fff4b7819 */ /* 0x000fc60000011449 */
[----:B------:R0:W-:Y:S04]  /*11a00*/  STL [R1+0x2350], R85 ;  /* 0x0023505501007387 */ /* 0x0001e80000100800 */
[----:B------:R-:W-:Y:S04]  /*11a10*/  STL [R1+0xf8], R18 ;  /* 0x0000f81201007387 */ /* 0x000fe80000100800 */
[----:B------:R-:W-:Y:S04]  /*11a20*/  STL [R1+0x2348], R77 ;  /* 0x0023484d01007387 */ /* 0x000fe80000100800 */
[----:B------:R-:W-:Y:S04]  /*11a30*/  STL [R1+0x100], R12 ;  /* 0x0001000c01007387 */ /* 0x000fe80000100800 */
[----:B------:R1:W-:Y:S04]  /*11a40*/  STL [R1+0x10c], R9 ;  /* 0x00010c0901007387 */ /* 0x0003e80000100800 */
[----:B------:R-:W-:Y:S04]  /*11a50*/  STL [R1+0x234c], R73 ;  /* 0x00234c4901007387 */ /* 0x000fe80000100800 */
[----:B------:R-:W-:Y:S04]  /*11a60*/  STL [R1+0xfc], R76 ;  /* 0x0000fc4c01007387 */ /* 0x000fe80000100800 */
[----:B------:R-:W-:Y:S04]  /*11a70*/  STL [R1+0x2354], R76 ;  /* 0x0023544c01007387 */ /* 0x000fe80000100800 */
[----:B------:R-:W-:Y:S04]  /*11a80*/  STL [R1+0x233c], R75 ;  /* 0x00233c4b01007387 */ /* 0x000fe80000100800 */
[----:B0-----:R-:W2:Y:S04]  /*11a90*/  LDL R85, [R1+0x1d4] ;  /* 0x0001d40001557983 */ /* 0x001ea80000100800 */
[----:B------:R-:W3:Y:S01]  /*11aa0*/  LDL R65, [R1+0x18] ;  /* 0x0000180001417983 */ /* 0x000ee20000100800 */
[----:B-1----:R-:W-:-:S02]  /*11ab0*/  SHF.R.S32.HI R9, RZ, 0x1f, R8 ;  /* 0x0000001fff097819 */ /* 0x002fc40000011408 */
[----:B------:R-:W-:Y:S01]  /*11ac0*/  SHF.R.S32.HI R68, RZ, 0x1f, R27 ;  /* 0x0000001fff447819 */ /* 0x000fe2000001141b */
[----:B------:R-:W-:Y:S01]  /*11ad0*/  STL [R1+0x2340], R71 ;  /* 0x0023404701007387 */ /* 0x000fe20000100800 */
[----:B------:R-:W-:Y:S02]  /*11ae0*/  SHF.R.S32.HI R72, RZ, 0x1f, R5 ;  /* 0x0000001fff487819 */ /* 0x000fe40000011405 */
[----:B------:R-:W-:Y:S01]  /*11af0*/  SHF.R.S32.HI R8, RZ, 0x1f, R0 ;  /* 0x0000001fff087819 */ /* 0x000fe20000011400 */
[----:B------:R-:W-:Y:S01]  /*11b00*/  STL [R1+0x114], R9 ;  /* 0x0001140901007387 */ /* 0x000fe20000100800 */
[----:B------:R-:W-:Y:S02]  /*11b10*/  SHF.R.S32.HI R5, RZ, 0x1f, R71 ;  /* 0x0000001fff057819 */ /* 0x000fe40000011447 */
[----:B------:R-:W-:Y:S01]  /*11b20*/  SHF.R.S32.HI R18, RZ, 0x1f, R7 ;  /* 0x0000001fff127819 */ /* 0x000fe20000011407 */
[----:B------:R0:W-:Y:S01]  /*11b30*/  STL [R1+0x2344], R9 ;  /* 0x0023440901007387 */ /* 0x0001e20000100800 */
[----:B------:R-:W-:-:S03]  /*11b40*/  SHF.R.S32.HI R66, RZ, 0x1f, R6 ;  /* 0x0000001fff427819 */ /* 0x000fc60000011406 */
[----:B------:R-:W-:Y:S01]  /*11b50*/  STL [R1+0x236c], R68 ;  /* 0x00236c4401007387 */ /* 0x000fe20000100800 */
[----:B------:R-:W-:-:S03]  /*11b60*/  SHF.R.S32.HI R49, RZ, 0x1f, R4 ;  /* 0x0000001fff317819 */ /* 0x000fc60000011404 */
[----:B------:R1:W-:Y:S01]  /*11b70*/  STL [R1+0x2358], R27 ;  /* 0x0023581b01007387 */ /* 0x0003e20000100800 */
[----:B------:R-:W-:-:S03]  /*11b80*/  SHF.R.S32.HI R46, RZ, 0x1f, R64 ;  /* 0x0000001fff2e7819 */ /* 0x000fc60000011440 */
[----:B------:R-:W-:Y:S01]  /*11b90*/  STL [R1+0x11c], R72 ;  /* 0x00011c4801007387 */ /* 0x000fe20000100800 */
[----:B------:R-:W-:-:S03]  /*11ba0*/  SHF.R.S32.HI R29, RZ, 0x1f, R48 ;  /* 0x0000001fff1d7819 */ /* 0x000fc60000011430 */
[----:B------:R-:W-:Y:S01]  /*11bb0*/  STL [R1+0x120], R8 ;  /* 0x0001200801007387 */ /* 0x000fe20000100800 */
[----:B0-----:R-:W-:-:S03]  /*11bc0*/  IADD3 R9, P4, PT, R39, R2, RZ ;  /* 0x0000000227097210 */ /* 0x001fc60007f9e0ff */
[----:B------:R-:W-:Y:S01]  /*11bd0*/  STL [R1+0x124], R5 ;  /* 0x0001240501007387 */ /* 0x000fe20000100800 */
[----:B------:R-:W-:-:S03]  /*11be0*/  SHF.R.S32.HI R13, RZ, 0x1f, R39 ;  /* 0x0000001fff0d7819 */ /* 0x000fc60000011427 */
[----:B------:R-:W-:Y:S01]  /*11bf0*/  STL [R1+0x12c], R18 ;  /* 0x00012c1201007387 */ /* 0x000fe20000100800 */
[----:B-1----:R-:W-:-:S03]  /*11c00*/  IADD3 R27, P5, PT, R44, R2, RZ ;  /* 0x000000022c1b7210 */ /* 0x002fc60007fbe0ff */
[----:B------:R-:W-:Y:S04]  /*11c10*/  STL [R1+0x130], R66 ;  /* 0x0001304201007387 */ /* 0x000fe80000100800 */
[----:B------:R-:W-:Y:S04]  /*11c20*/  STL [R1+0x158], R49 ;  /* 0x0001583101007387 */ /* 0x000fe80000100800 */
[----:B------:R-:W-:Y:S01]  /*11c30*/  STL [R1+0x15c], R46 ;  /* 0x00015c2e01007387 */ /* 0x000fe20000100800 */
[----:B------:R-:W-:-:S03]  /*11c40*/  SHF.R.S32.HI R14, RZ, 0x1f, R44 ;  /* 0x0000001fff0e7819 */ /* 0x000fc6000001142c */
[----:B------:R-:W-:Y:S01]  /*11c50*/  STL [R1+0x164], R29 ;  /* 0x0001641d01007387 */ /* 0x000fe20000100800 */
[----:B------:R-:W-:-:S03]  /*11c60*/  IMAD.X R43, R13, 0x1, R3, P4 ;  /* 0x000000010d2b7824 */ /* 0x000fc600020e0603 */
[----:B------:R0:W-:Y:S01]  /*11c70*/  STL [R1+0xb50], R9 ;  /* 0x000b500901007387 */ /* 0x0001e20000100800 */
[----:B------:R-:W-:-:S03]  /*11c80*/  SHF.R.S32.HI R15, RZ, 0x1f, R47 ;  /* 0x0000001fff0f7819 */ /* 0x000fc6000001142f */
[----:B------:R1:W-:Y:S01]  /*11c90*/  STL [R1+0xb70], R27 ;  /* 0x000b701b01007387 */ /* 0x0003e20000100800 */
[-C--:B0-----:R-:W-:Y:S02]  /*11ca0*/  IADD3 R9, P2, PT, R47, R2.reuse, RZ ;  /* 0x000000022f097210 */ /* 0x081fe40007f5e0ff */
[----:B-1----:R-:W-:-:S03]  /*11cb0*/  IADD3 R27, P6, PT, R45, R2, RZ ;  /* 0x000000022d1b7210 */ /* 0x002fc60007fde0ff */
[----:B------:R0:W-:Y:S04]  /*11cc0*/  STL [R1+0xb90], R9 ;  /* 0x000b900901007387 */ /* 0x0001e80000100800 */
[----:B------:R1:W-:Y:S01]  /*11cd0*/  STL [R1+0xb4c], R43 ;  /* 0x000b4c2b01007387 */ /* 0x0003e20000100800 */
[--C-:B------:R-:W-:Y:S02]  /*11ce0*/  IMAD.X R68, R15, 0x1, R3.reuse, P2 ;  /* 0x000000010f447824 */ /* 0x100fe400010e0603 */
[----:B0-----:R-:W-:Y:S01]  /*11cf0*/  IMAD.X R9, R14, 0x1, R3, P5 ;  /* 0x000000010e097824 */ /* 0x001fe200028e0603 */
[----:B-1----:R-:W4:Y:S01]  /*11d00*/  LDL R43, [R1+0x1fc] ;  /* 0x0001fc00012b7983 */ /* 0x002f220000100800 */
[----:B------:R-:W-:-:S03]  /*11d10*/  SHF.R.S32.HI R61, RZ, 0x1f, R45 ;  /* 0x0000001fff3d7819 */ /* 0x000fc6000001142d */
[----:B------:R0:W-:Y:S04]  /*11d20*/  STL [R1+0xbb0], R27 ;  /* 0x000bb01b01007387 */ /* 0x0001e80000100800 */
[----:B------:R1:W-:Y:S01]  /*11d30*/  STL [R1+0xb6c], R9 ;  /* 0x000b6c0901007387 */ /* 0x0003e20000100800 */
[-C--:B0-----:R-:W-:Y:S02]  /*11d40*/  IADD3 R27, P4, PT, R11, R2.reuse, RZ ;  /* 0x000000020b1b7210 */ /* 0x081fe40007f9e0ff */
[----:B-1----:R-:W-:-:S03]  /*11d50*/  IADD3 R9, P5, PT, R17, R2, RZ ;  /* 0x0000000211097210 */ /* 0x002fc60007fbe0ff */
[----:B------:R0:W-:Y:S01]  /*11d60*/  STL [R1+0xc50], R27 ;  /* 0x000c501b01007387 */ /* 0x0001e20000100800 */
[----:B------:R-:W-:-:S03]  /*11d70*/  SHF.R.S32.HI R67, RZ, 0x1f, R11 ;  /* 0x0000001fff437819 */ /* 0x000fc6000001140b */
[----:B------:R1:W-:Y:S04]  /*11d80*/  STL [R1+0xb8c], R68 ;  /* 0x000b8c4401007387 */ /* 0x0003e80000100800 */
[----:B------:R-:W4:Y:S01]  /*11d90*/  LDL R89, [R1+0x204] ;  /* 0x0002040001597983 */ /* 0x000f220000100800 */
[----:B0-----:R-:W-:-:S03]  /*11da0*/  IMAD.X R27, R61, 0x1, R3, P6 ;  /* 0x000000013d1b7824 */ /* 0x001fc600030e0603 */
[----:B------:R0:W-:Y:S01]  /*11db0*/  STL [R1+0xc70], R9 ;  /* 0x000c700901007387 */ /* 0x0001e20000100800 */
[----:B------:R-:W-:Y:S01]  /*11dc0*/  SHF.R.S32.HI R78, RZ, 0x1f, R17 ;  /* 0x0000001fff4e7819 */ /* 0x000fe20000011411 */
[----:B-1----:R-:W-:Y:S02]  /*11dd0*/  IMAD.X R68, R67, 0x1, R3, P4 ;  /* 0x0000000143447824 */ /* 0x002fe400020e0603 */
[----:B------:R1:W-:Y:S01]  /*11de0*/  STL [R1+0xbac], R27 ;  /* 0x000bac1b01007387 */ /* 0x0003e20000100800 */
[----:B------:R-:W-:-:S03]  /*11df0*/  SHF.R.S32.HI R80, RZ, 0x1f, R63 ;  /* 0x0000001fff507819 */ /* 0x000fc6000001143f */
[----:B------:R-:W4:Y:S01]  /*11e00*/  LDL R79, [R1+0x48] ;  /* 0x00004800014f7983 */ /* 0x000f220000100800 */
[----:B0-----:R-:W-:-:S05]  /*11e10*/  IADD3 R9, P2, PT, R63, R2, RZ ;  /* 0x000000023f097210 */ /* 0x001fca0007f5e0ff */
[----:B------:R0:W-:Y:S01]  /*11e20*/  STL [R1+0xc90], R9 ;  /* 0x000c900901007387 */ /* 0x0001e20000100800 */
[----:B-1----:R-:W-:Y:S01]  /*11e30*/  IMAD.X R27, R78, 0x1, R3, P5 ;  /* 0x000000014e1b7824 */ /* 0x002fe200028e0603 */
[----:B------:R-:W-:Y:S02]  /*11e40*/  SHF.R.S32.HI R81, RZ, 0x1f, R10 ;  /* 0x0000001fff517819 */ /* 0x000fe4000001140a */
[----:B------:R1:W-:Y:S01]  /*11e50*/  STL [R1+0xc4c], R68 ;  /* 0x000c4c4401007387 */ /* 0x0003e20000100800 */
[-C--:B0-----:R-:W-:Y:S02]  /*11e60*/  IADD3 R9, P6, PT, R10, R2.reuse, RZ ;  /* 0x000000020a097210 */ /* 0x081fe40007fde0ff */
[----:B-1----:R-:W-:-:S03]  /*11e70*/  IADD3 R68, P4, PT, R52, R2, RZ ;  /* 0x0000000234447210 */ /* 0x002fc60007f9e0ff */
[----:B------:R0:W-:Y:S04]  /*11e80*/  STL [R1+0xcb0], R9 ;  /* 0x000cb00901007387 */ /* 0x0001e80000100800 */
[----:B------:R1:W-:Y:S01]  /*11e90*/  STL [R1+0xc6c], R27 ;  /* 0x000c6c1b01007387 */ /* 0x0003e20000100800 */
[----:B0-----:R-:W-:-:S03]  /*11ea0*/  IMAD.X R9, R80, 0x1, R3, P2 ;  /* 0x0000000150097824 */ /* 0x001fc600010e0603 */
[----:B------:R0:W-:Y:S01]  /*11eb0*/  STL [R1+0xd30], R68 ;  /* 0x000d304401007387 */ /* 0x0001e20000100800 */
[----:B-1----:R-:W-:-:S03]  /*11ec0*/  IADD3 R27, P5, PT, R19, R2, RZ ;  /* 0x00000002131b7210 */ /* 0x002fc60007fbe0ff */
[----:B------:R1:W-:Y:S01]  /*11ed0*/  STL [R1+0xc8c], R9 ;  /* 0x000c8c0901007387 */ /* 0x0003e20000100800 */
[----:B------:R-:W-:Y:S01]  /*11ee0*/  SHF.R.S32.HI R51, RZ, 0x1f, R52 ;  /* 0x0000001fff337819 */ /* 0x000fe20000011434 */
[----:B0-----:R-:W-:Y:S01]  /*11ef0*/  IMAD.X R68, R81, 0x1, R3, P6 ;  /* 0x0000000151447824 */ /* 0x001fe200030e0603 */
[----:B------:R-:W-:Y:S01]  /*11f00*/  SHF.R.S32.HI R20, RZ, 0x1f, R19 ;  /* 0x0000001fff147819 */ /* 0x000fe20000011413 */
[----:B------:R0:W-:Y:S01]  /*11f10*/  STL [R1+0xd50], R27 ;  /* 0x000d501b01007387 */ /* 0x0001e20000100800 */
[----:B-1----:R-:W-:-:S03]  /*11f20*/  IADD3 R9, P2, PT, R54, R2, RZ ;  /* 0x0000000236097210 */ /* 0x002fc60007f5e0ff */
[----:B------:R1:W-:Y:S01]  /*11f30*/  STL [R1+0xcac], R68 ;  /* 0x000cac4401007387 */ /* 0x0003e20000100800 */
[----:B------:R-:W-:-:S03]  /*11f40*/  SHF.R.S32.HI R74, RZ, 0x1f, R54 ;  /* 0x0000001fff4a7819 */ /* 0x000fc60000011436 */
[----:B------:R-:W4:Y:S01]  /*11f50*/  LDL R82, [R1+0x220] ;  /* 0x0002200001527983 */ /* 0x000f220000100800 */
[----:B0-----:R-:W-:-:S03]  /*11f60*/  IMAD.X R27, R51, 0x1, R3, P4 ;  /* 0x00000001331b7824 */ /* 0x001fc600020e0603 */
[----:B------:R-:W-:Y:S01]  /*11f70*/  STL [R1+0xd70], R9 ;  /* 0x000d700901007387 */ /* 0x000fe20000100800 */
[----:B-1----:R-:W-:-:S03]  /*11f80*/  IMAD.X R68, R20, 0x1, R3, P5 ;  /* 0x0000000114447824 */ /* 0x002fc600028e0603 */
[----:B------:R0:W-:Y:S02]  /*11f90*/  STL [R1+0xd2c], R27 ;  /* 0x000d2c1b01007387 */ /* 0x0001e40000100800 */
[-C--:B0-----:R-:W-:Y:S02]  /*11fa0*/  IADD3 R27, P4, PT, R59, R2.reuse, RZ ;  /* 0x000000023b1b7210 */ /* 0x081fe40007f9e0ff */
[----:B--2---:R-:W-:-:S05]  /*11fb0*/  IADD3 R9, P6, PT, R85, R2, RZ ;  /* 0x0000000255097210 */ /* 0x004fca0007fde0ff */
[----:B------:R0:W-:Y:S04]  /*11fc0*/  STL [R1+0xd90], R9 ;  /* 0x000d900901007387 */ /* 0x0001e80000100800 */
[----:B------:R1:W-:Y:S01]  /*11fd0*/  STL [R1+0xd4c], R68 ;  /* 0x000d4c4401007387 */ /* 0x0003e20000100800 */
[----:B0-----:R-:W-:-:S03]  /*11fe0*/  IMAD.X R9, R74, 0x1, R3, P2 ;  /* 0x000000014a097824 */ /* 0x001fc600010e0603 */
[----:B------:R3:W-:Y:S01]  /*11ff0*/  STL [R1+0xdb0], R27 ;  /* 0x000db01b01007387 */ /* 0x0007e20000100800 */
[----:B-1----:R-:W-:-:S03]  /*12000*/  IADD3 R68, P5, PT, R22, R2, RZ ;  /* 0x0000000216447210 */ /* 0x002fc60007fbe0ff */
[----:B------:R0:W-:Y:S04]  /*12010*/  STL [R1+0xd6c], R9 ;  /* 0x000d6c0901007387 */ /* 0x0001e80000100800 */
[----:B------:R1:W-:Y:S01]  /*12020*/  STL [R1+0xdd0], R68 ;  /* 0x000dd04401007387 */ /* 0x0003e20000100800 */
[----:B---3--:R-:W-:-:S03]  /*12030*/  IMAD.X R27, R65, 0x1, R3, P6 ;  /* 0x00000001411b7824 */ /* 0x008fc600030e0603 */
[----:B------:R-:W2:Y:S01]  /*12040*/  LDL R65, [R1+0x22c] ;  /* 0x00022c0001417983 */ /* 0x000ea20000100800 */
[----:B------:R-:W-:Y:S02]  /*12050*/  SHF.R.S32.HI R57, RZ, 0x1f, R59 ;  /* 0x0000001fff397819 */ /* 0x000fe4000001143b */
[----:B0-----:R-:W-:Y:S01]  /*12060*/  IADD3 R9, P2, PT, R38, R2, RZ ;  /* 0x0000000226097210 */ /* 0x001fe20007f5e0ff */
[----:B------:R0:W-:Y:S01]  /*12070*/  STL [R1+0xd8c], R27 ;  /* 0x000d8c1b01007387 */ /* 0x0001e20000100800 */
[----:B------:R-:W-:-:S03]  /*12080*/  SHF.R.S32.HI R55, RZ, 0x1f, R22 ;  /* 0x0000001fff377819 */ /* 0x000fc60000011416 */
[----:B------:R-:W3:Y:S04]  /*12090*/  LDL R71, [R1+0x78] ;  /* 0x0000780001477983 */ /* 0x000ee80000100800 */
[----:B------:R0:W-:Y:S01]  /*120a0*/  STL [R1+0xdf0], R9 ;  /* 0x000df00901007387 */ /* 0x0001e20000100800 */
[----:B-1----:R-:W-:Y:S01]  /*120b0*/  IADD3 R68, P6, PT, R21, R2, RZ ;  /* 0x0000000215447210 */ /* 0x002fe20007fde0ff */
[--C-:B0-----:R-:W-:Y:S02]  /*120c0*/  IMAD.X R27, R55, 0x1, R3.reuse, P5 ;  /* 0x00000001371b7824 */ /* 0x101fe400028e0603 */
[----:B------:R-:W3:Y:S01]  /*120d0*/  LDL R77, [R1+0x234] ;  /* 0x00023400014d7983 */ /* 0x000ee20000100800 */
[----:B------:R-:W-:Y:S01]  /*120e0*/  IMAD.X R9, R57, 0x1, R3, P4 ;  /* 0x0000000139097824 */ /* 0x000fe200020e0603 */
[----:B------:R-:W-:-:S04]  /*120f0*/  SHF.R.S32.HI R50, RZ, 0x1f, R38 ;  /* 0x0000001fff327819 */ /* 0x000fc80000011426 */
[----:B------:R-:W-:Y:S01]  /*12100*/  STL [R1+0xdac], R9 ;  /* 0x000dac0901007387 */ /* 0x000fe20000100800 */
[----:B------:R-:W-:-:S03]  /*12110*/  SHF.R.S32.HI R62, RZ, 0x1f, R21 ;  /* 0x0000001fff3e7819 */ /* 0x000fc60000011415 */
[----:B------:R0:W-:Y:S02]  /*12120*/  STL [R1+0xe10], R68 ;  /* 0x000e104401007387 */ /* 0x0001e40000100800 */
[--C-:B0-----:R-:W-:Y:S01]  /*12130*/  IMAD.X R68, R62, 0x1, R3.reuse, P6 ;  /* 0x000000013e447824 */ /* 0x101fe200030e0603 */
[-C--:B------:R-:W-:Y:S02]  /*12140*/  IADD3 R73, P6, PT, R60, R2.reuse, RZ ;  /* 0x000000023c497210 */ /* 0x080fe40007fde0ff */
[-C--:B----4-:R-:W-:Y:S02]  /*12150*/  IADD3 R9, P4, PT, R43, R2.reuse, RZ ;  /* 0x000000022b097210 */ /* 0x090fe40007f9e0ff */
[----:B------:R-:W4:Y:S04]  /*12160*/  LDL R43, [R1+0x238] ;  /* 0x00023800012b7983 */ /* 0x000f280000100800 */
[----:B------:R0:W-:Y:S04]  /*12170*/  STL [R1+0xdcc], R27 ;  /* 0x000dcc1b01007387 */ /* 0x0001e80000100800 */
[----:B------:R1:W-:Y:S01]  /*12180*/  STL [R1+0xe30], R9 ;  /* 0x000e300901007387 */ /* 0x0003e20000100800 */
[----:B0-----:R-:W-:Y:S01]  /*12190*/  IMAD.X R27, R50, 0x1, R3, P2 ;  /* 0x00000001321b7824 */ /* 0x001fe200010e0603 */
[----:B-1----:R-:W-:-:S04]  /*121a0*/  IADD3 R9, P5, PT, R31, R2, RZ ;  /* 0x000000021f097210 */ /* 0x002fc80007fbe0ff */
[----:B------:R0:W-:Y:S04]  /*121b0*/  STL [R1+0xdec], R27 ;  /* 0x000dec1b01007387 */ /* 0x0001e80000100800 */
[----:B------:R1:W-:Y:S01]  /*121c0*/  STL [R1+0xe50], R9 ;  /* 0x000e500901007387 */ /* 0x0003e20000100800 */
[----:B0-----:R-:W-:-:S03]  /*121d0*/  IADD3 R27, P2, PT, R89, R2, RZ ;  /* 0x00000002591b7210 */ /* 0x001fc60007f5e0ff */
[----:B-1----:R-:W4:Y:S04]  /*121e0*/  LDL R9, [R1+0x94] ;  /* 0x0000940001097983 */ /* 0x002f280000100800 */
[----:B------:R0:W-:Y:S04]  /*121f0*/  STL [R1+0xe0c], R68 ;  /* 0x000e0c4401007387 */ /* 0x0001e80000100800 */
[----:B------:R1:W-:Y:S01]  /*12200*/  STL [R1+0xe70], R27 ;  /* 0x000e701b01007387 */ /* 0x0003e20000100800 */
[----:B0-----:R-:W-:Y:S01]  /*12210*/  IMAD.X R68, R79, 0x1, R3, P4 ;  /* 0x000000014f447824 */ /* 0x001fe200020e0603 */
[----:B------:R-:W-:-:S02]  /*12220*/  SHF.R.S32.HI R79, RZ, 0x1f, R31 ;  /* 0x0000001fff4f7819 */ /* 0x000fc4000001141f */
[----:B-1----:R-:W4:Y:S03]  /*12230*/  LDL R27, [R1+0x240] ;  /* 0x00024000011b7983 */ /* 0x002f260000100800 */
[----:B------:R-:W-:Y:S01]  /*12240*/  IMAD.X R75, R79, 0x1, R3, P5 ;  /* 0x000000014f4b7824 */ /* 0x000fe200028e0603 */
[----:B------:R0:W-:Y:S01]  /*12250*/  STL [R1+0xe2c], R68 ;  /* 0x000e2c4401007387 */ /* 0x0001e20000100800 */
[----:B------:R-:W-:-:S03]  /*12260*/  SHF.R.S32.HI R69, RZ, 0x1f, R23 ;  /* 0x0000001fff457819 */ /* 0x000fc60000011417 */
[----:B------:R-:W4:Y:S04]  /*12270*/  LDL R89, [R1+0x248] ;  /* 0x0002480001597983 */ /* 0x000f280000100800 */
[----:B0-----:R-:W4:Y:S04]  /*12280*/  LDL R68, [R1+0x98] ;  /* 0x0000980001447983 */ /* 0x001f280000100800 */
[----:B------:R0:W-:Y:S04]  /*12290*/  STL [R1+0xe90], R73 ;  /* 0x000e904901007387 */ /* 0x0001e80000100800 */
[----:B------:R-:W4:Y:S01]  /*122a0*/  LDL R85, [R1+0xa0] ;  /* 0x0000a00001557983 */ /* 0x000f220000100800 */
[----:B0-----:R-:W-:-:S03]  /*122b0*/  IADD3 R73, P4, PT, R90, R2, RZ ;  /* 0x000000025a497210 */ /* 0x001fc60007f9e0ff */
[----:B------:R0:W-:Y:S01]  /*122c0*/  STL [R1+0xe4c], R75 ;  /* 0x000e4c4b01007387 */ /* 0x0001e20000100800 */
[----:B------:R-:W-:-:S03]  /*122d0*/  SHF.R.S32.HI R23, RZ, 0x1f, R60 ;  /* 0x0000001fff177819 */ /* 0x000fc6000001143c */
[----:B------:R-:W4:Y:S04]  /*122e0*/  LDL R79, [R1+0x24c] ;  /* 0x00024c00014f7983 */ /* 0x000f280000100800 */
[----:B------:R1:W-:Y:S01]  /*122f0*/  STL [R1+0xeb0], R73 ;  /* 0x000eb04901007387 */ /* 0x0003e20000100800 */
[----:B0-----:R-:W-:Y:S01]  /*12300*/  IADD3 R75, P5, PT, R82, R2, RZ ;  /* 0x00000002524b7210 */ /* 0x001fe20007fbe0ff */
[--C-:B------:R-:W-:Y:S02]  /*12310*/  IMAD.X R76, R23, 0x1, R3.reuse, P6 ;  /* 0x00000001174c7824 */ /* 0x100fe400030e0603 */
[----:B------:R-:W4:Y:S01]  /*12320*/  LDL R82, [R1+0x250] ;  /* 0x0002500001527983 */ /* 0x000f220000100800 */
[----:B-1----:R-:W-:-:S05]  /*12330*/  IMAD.X R73, R69, 0x1, R3, P2 ;  /* 0x0000000145497824 */ /* 0x002fca00010e0603 */
[----:B------:R0:W-:Y:S04]  /*12340*/  STL [R1+0xe6c], R73 ;  /* 0x000e6c4901007387 */ /* 0x0001e80000100800 */
[----:B------:R1:W-:Y:S04]  /*12350*/  STL [R1+0xed0], R75 ;  /* 0x000ed04b01007387 */ /* 0x0003e80000100800 */
[----:B------:R1:W-:Y:S01]  /*12360*/  STL [R1+0xe8c], R76 ;  /* 0x000e8c4c01007387 */ /* 0x0003e20000100800 */
[----:B0-----:R-:W-:Y:S02]  /*12370*/  SHF.R.S32.HI R73, RZ, 0x1f, R90 ;  /* 0x0000001fff497819 */ /* 0x001fe4000001145a */
[----:B-1----:R-:W-:Y:S01]  /*12380*/  IADD3 R75, P2, PT, R93, R2, RZ ;  /* 0x000000025d4b7210 */ /* 0x002fe20007f5e0ff */
[----:B------:R-:W4:Y:S04]  /*12390*/  LDL R76, [R1+0xa8] ;  /* 0x0000a800014c7983 */ /* 0x000f280000100800 */
[----:B------:R0:W-:Y:S02]  /*123a0*/  STL [R1+0xef0], R75 ;  /* 0x000ef04b01007387 */ /* 0x0001e40000100800 */
[----:B0-----:R-:W-:-:S02]  /*123b0*/  IMAD.X R75, R73, 0x1, R3, P4 ;  /* 0x00000001494b7824 */ /* 0x001fc400020e0603 */
[----:B------:R-:W4:Y:S04]  /*123c0*/  LDL R73, [R1+0xac] ;  /* 0x0000ac0001497983 */ /* 0x000f280000100800 */
[----:B------:R-:W-:Y:S01]  /*123d0*/  STL [R1+0xeac], R75 ;  /* 0x000eac4b01007387 */ /* 0x000fe20000100800 */
[----:B--2---:R-:W-:-:S05]  /*123e0*/  IADD3 R65, P6, PT, R65, R2, RZ ;  /* 0x0000000241417210 */ /* 0x004fca0007fde0ff */
[----:B------:R0:W-:Y:S04]  /*123f0*/  STL [R1+0xf10], R65 ;  /* 0x000f104101007387 */ /* 0x0001e80000100800 */
[----:B0-----:R-:W2:Y:S01]  /*12400*/  LDL.LU R65, [R1+0x2370] ;  /* 0x0023700001417983 */ /* 0x001ea20000300800 */
[----:B---3--:R-:W-:Y:S01]  /*12410*/  IMAD.X R71, R71, 0x1, R3, P5 ;  /* 0x0000000147477824 */ /* 0x008fe200028e0603 */
[----:B------:R-:W-:-:S04]  /*12420*/  SHF.R.S32.HI R75, RZ, 0x1f, R93 ;  /* 0x0000001fff4b7819 */ /* 0x000fc8000001145d */
[----:B------:R0:W-:Y:S02]  /*12430*/  STL [R1+0xecc], R71 ;  /* 0x000ecc4701007387 */ /* 0x0001e40000100800 */
[----:B0-----:R-:W-:-:S05]  /*12440*/  IADD3 R71, P4, PT, R40, R2, RZ ;  /* 0x0000000228477210 */ /* 0x001fca0007f9e0ff */
[----:B------:R0:W-:Y:S01]  /*12450*/  STL [R1+0xf30], R71 ;  /* 0x000f304701007387 */ /* 0x0001e20000100800 */
[-C--:B------:R-:W-:Y:S02]  /*12460*/  IADD3 R77, P5, PT, R77, R2.reuse, RZ ;  /* 0x000000024d4d7210 */ /* 0x080fe40007fbe0ff */
[----:B------:R-:W-:Y:S01]  /*12470*/  SHF.R.S32.HI R84, RZ, 0x1f, R40 ;  /* 0x0000001fff547819 */ /* 0x000fe20000011428 */
[----:B0-----:R-:W-:Y:S02]  /*12480*/  IMAD.X R71, R75, 0x1, R3, P2 ;  /* 0x000000014b477824 */ /* 0x001fe400010e0603 */
[----:B------:R-:W3:Y:S04]  /*12490*/  LDL R75, [R1+0x260] ;  /* 0x00026000014b7983 */ /* 0x000ee80000100800 */
[----:B------:R-:W-:Y:S04]  /*124a0*/  STL [R1+0xeec], R71 ;  /* 0x000eec4701007387 */ /* 0x000fe80000100800 */
[----:B------:R0:W-:Y:S01]  /*124b0*/  STL [R1+0xf50], R77 ;  /* 0x000f504d01007387 */ /* 0x0001e20000100800 */
[----:B----4-:R-:W-:-:S03]  /*124c0*/  IADD3 R43, P2, PT, R43, R2, RZ ;  /* 0x000000022b2b7210 */ /* 0x010fc60007f5e0ff */
[----:B0-----:R-:W4:Y:S01]  /*124d0*/  LDL R77, [R1+0x264] ;  /* 0x00026400014d7983 */ /* 0x001f220000100800 */
[--C-:B------:R-:W-:Y:S02]  /*124e0*/  IMAD.X R9, R9, 0x1, R3.reuse, P5 ;  /* 0x0000000109097824 */ /* 0x100fe400028e0603 */
[----:B--2---:R-:W-:-:S05]  /*124f0*/  IMAD.X R71, R65, 0x1, R3, P6 ;  /* 0x0000000141477824 */ /* 0x004fca00030e0603 */
[----:B------:R0:W-:Y:S04]  /*12500*/  STL [R1+0xf0c], R71 ;  /* 0x000f0c4701007387 */ /* 0x0001e80000100800 */
[----:B------:R1:W-:Y:S01]  /*12510*/  STL [R1+0xf70], R43 ;  /* 0x000f702b01007387 */ /* 0x0003e20000100800 */
[----:B0-----:R-:W-:Y:S01]  /*12520*/  IMAD.X R71, R84, 0x1, R3, P4 ;  /* 0x0000000154477824 */ /* 0x001fe200020e0603 */
[-C--:B------:R-:W-:Y:S02]  /*12530*/  IADD3 R27, P4, PT, R27, R2.reuse, RZ ;  /* 0x000000021b1b7210 */ /* 0x080fe40007f9e0ff */
[-C--:B-1----:R-:W-:Y:S02]  /*12540*/  IADD3 R43, P6, PT, R53, R2.reuse, RZ ;  /* 0x00000002352b7210 */ /* 0x082fe40007fde0ff */
[----:B------:R0:W-:Y:S04]  /*12550*/  STL [R1+0xf2c], R71 ;  /* 0x000f2c4701007387 */ /* 0x0001e80000100800 */
[----:B0-----:R-:W2:Y:S04]  /*12560*/  LDL R71, [R1+0x268] ;  /* 0x0002680001477983 */ /* 0x001ea80000100800 */
[----:B------:R0:W-:Y:S04]  /*12570*/  STL [R1+0xf90], R43 ;  /* 0x000f902b01007387 */ /* 0x0001e80000100800 */
[----:B0-----:R-:W2:Y:S04]  /*12580*/  LDL R43, [R1+0xbc] ;  /* 0x0000bc00012b7983 */ /* 0x001ea80000100800 */
[----:B------:R0:W-:Y:S04]  /*12590*/  STL [R1+0xf4c], R9 ;  /* 0x000f4c0901007387 */ /* 0x0001e80000100800 */
[----:B------:R1:W-:Y:S01]  /*125a0*/  STL [R1+0xfb8], R27 ;  /* 0x000fb81b01007387 */ /* 0x0003e20000100800 */
[----:B0-----:R-:W-:Y:S01]  /*125b0*/  SHF.R.S32.HI R9, RZ, 0x1f, R53 ;  /* 0x0000001fff097819 */ /* 0x001fe20000011435 */
[----:B-1----:R-:W-:Y:S01]  /*125c0*/  IMAD.X R27, R68, 0x1, R3, P2 ;  /* 0x00000001441b7824 */ /* 0x002fe200010e0603 */
[----:B------:R-:W-:-:S04]  /*125d0*/  IADD3 R68, P5, PT, R16, R2, RZ ;  /* 0x0000000210447210 */ /* 0x000fc80007fbe0ff */
[----:B------:R0:W-:Y:S04]  /*125e0*/  STL [R1+0xf6c], R27 ;  /* 0x000f6c1b01007387 */ /* 0x0001e80000100800 */
[----:B------:R1:W-:Y:S01]  /*125f0*/  STL [R1+0xfd8], R68 ;  /* 0x000fd84401007387 */ /* 0x0003e20000100800 */
[--C-:B0-----:R-:W-:Y:S01]  /*12600*/  IMAD.X R27, R9, 0x1, R3.reuse, P6 ;  /* 0x00000001091b7824 */ /* 0x101fe200030e0603 */
[----:B------:R-:W-:Y:S02]  /*12610*/  IADD3 R9, P2, PT, R89, R2, RZ ;  /* 0x0000000259097210 */ /* 0x000fe40007f5e0ff */
[----:B-1----:R-:W2:Y:S04]  /*12620*/  LDL R68, [R1+0xc8] ;  /* 0x0000c80001447983 */ /* 0x002ea80000100800 */
[----:B------:R0:W-:Y:S04]  /*12630*/  STL [R1+0xf8c], R27 ;  /* 0x000f8c1b01007387 */ /* 0x0001e80000100800 */
[----:B------:R-:W2:Y:S01]  /*12640*/  LDL R89, [R1+0x274] ;  /* 0x0002740001597983 */ /* 0x000ea20000100800 */
[----:B------:R-:W-:Y:S01]  /*12650*/  IMAD.X R85, R85, 0x1, R3, P4 ;  /* 0x0000000155557824 */ /* 0x000fe200020e0603 */
[----:B------:R-:W-:-:S02]  /*12660*/  SHF.R.S32.HI R24, RZ, 0x1f, R16 ;  /* 0x0000001fff187819 */ /* 0x000fc40000011410 */
[----:B------:R1:W-:Y:S03]  /*12670*/  STL [R1+0xff8], R9 ;  /* 0x000ff80901007387 */ /* 0x0003e60000100800 */
[----:B0-----:R-:W-:Y:S01]  /*12680*/  IMAD.X R27, R24, 0x1, R3, P5 ;  /* 0x00000001181b7824 */ /* 0x001fe200028e0603 */
[----:B------:R0:W-:Y:S01]  /*12690*/  STL [R1+0xfb4], R85 ;  /* 0x000fb45501007387 */ /* 0x0001e20000100800 */
[----:B-1----:R-:W-:-:S03]  /*126a0*/  IADD3 R9, P6, PT, R79, R2, RZ ;  /* 0x000000024f097210 */ /* 0x002fc60007fde0ff */
[----:B------:R-:W2:Y:S04]  /*126b0*/  LDL R79, [R1+0x278] ;  /* 0x00027800014f7983 */ /* 0x000ea80000100800 */
[----:B------:R1:W-:Y:S04]  /*126c0*/  STL [R1+0x1018], R9 ;  /* 0x0010180901007387 */ /* 0x0003e80000100800 */
[----:B------:R3:W-:Y:S04]  /*126d0*/  STL [R1+0xfd4], R27 ;  /* 0x000fd41b01007387 */ /* 0x0007e80000100800 */
[----:B0-----:R-:W2:Y:S01]  /*126e0*/  LDL R85, [R1+0xe0] ;  /* 0x0000e00001557983 */ /* 0x001ea20000100800 */
[----:B-1----:R-:W-:-:S03]  /*126f0*/  IADD3 R9, P4, PT, R82, R2, RZ ;  /* 0x0000000252097210 */ /* 0x002fc60007f9e0ff */
[----:B------:R-:W2:Y:S04]  /*12700*/  LDL R82, [R1+0x27c] ;  /* 0x00027c0001527983 */ /* 0x000ea80000100800 */
[----:B------:R0:W-:Y:S01]  /*12710*/  STL [R1+0x1038], R9 ;  /* 0x0010380901007387 */ /* 0x0001e20000100800 */
[----:B---3--:R-:W-:Y:S01]  /*12720*/  IADD3 R27, P5, PT, R88, R2, RZ ;  /* 0x00000002581b7210 */ /* 0x008fe20007fbe0ff */
[--C-:B------:R-:W-:Y:S01]  /*12730*/  IMAD.X R73, R73, 0x1, R3.reuse, P6 ;  /* 0x0000000149497824 */ /* 0x100fe200030e0603 */
[----:B------:R-:W-:Y:S01]  /*12740*/  SHF.R.S32.HI R92, RZ, 0x1f, R58 ;  /* 0x0000001fff5c7819 */ /* 0x000fe2000001143a */
[----:B0-----:R-:W-:-:S05]  /*12750*/  IMAD.X R9, R76, 0x1, R3, P2 ;  /* 0x000000014c097824 */ /* 0x001fca00010e0603 */
[----:B------:R0:W-:Y:S04]  /*12760*/  STL [R1+0xff4], R9 ;  /* 0x000ff40901007387 */ /* 0x0001e80000100800 */
[----:B------:R1:W-:Y:S01]  /*12770*/  STL [R1+0x10b4], R27 ;  /* 0x0010b41b01007387 */ /* 0x0003e20000100800 */
[----:B0-----:R-:W-:-:S03]  /*12780*/  IADD3 R9, P2, PT, R86, R2, RZ ;  /* 0x0000000256097210 */ /* 0x001fc60007f5e0ff */
[----:B-1----:R-:W3:Y:S04]  /*12790*/  LDL R27, [R1+0xe8] ;  /* 0x0000e800011b7983 */ /* 0x002ee80000100800 */
[----:B------:R0:W-:Y:S04]  /*127a0*/  STL [R1+0x1014], R73 ;  /* 0x0010144901007387 */ /* 0x0001e80000100800 */
[----:B------:R1:W-:Y:S04]  /*127b0*/  STL [R1+0x10d4], R9 ;  /* 0x0010d40901007387 */ /* 0x0003e80000100800 */
[----:B------:R-:W3:Y:S01]  /*127c0*/  LDL R76, [R1+0x288] ;  /* 0x00028800014c7983 */ /* 0x000ee20000100800 */
[----:B0-----:R-:W-:Y:S01]  /*127d0*/  SHF.R.S32.HI R73, RZ, 0x1f, R88 ;  /* 0x0000001fff497819 */ /* 0x001fe20000011458 */
[----:B-1----:R-:W-:-:S05]  /*127e0*/  IMAD.X R9, R92, 0x1, R3, P4 ;  /* 0x000000015c097824 */ /* 0x002fca00020e0603 */
[----:B------:R0:W-:Y:S01]  /*127f0*/  STL [R1+0x1034], R9 ;  /* 0x0010340901007387 */ /* 0x0001e20000100800 */
[----:B------:R-:W-:Y:S02]  /*12800*/  SHF.R.S32.HI R83, RZ, 0x1f, R86 ;  /* 0x0000001fff537819 */ /* 0x000fe40000011456 */
[-C--:B0-----:R-:W-:Y:S01]  /*12810*/  IADD3 R9, P6, PT, R75, R2.reuse, RZ ;  /* 0x000000024b097210 */ /* 0x081fe20007fde0ff */
[----:B------:R-:W-:Y:S02]  /*12820*/  IMAD.X R75, R73, 0x1, R3, P5 ;  /* 0x00000001494b7824 */ /* 0x000fe400028e0603 */
[----:B------:R-:W3:Y:S04]  /*12830*/  LDL R73, [R1+0x28c] ;  /* 0x00028c0001497983 */ /* 0x000ee80000100800 */
[----:B------:R4:W-:Y:S04]  /*12840*/  STL [R1+0x10f4], R9 ;  /* 0x0010f40901007387 */ /* 0x0009e80000100800 */
[----:B------:R0:W-:Y:S01]  /*12850*/  STL [R1+0x10b0], R75 ;  /* 0x0010b04b01007387 */ /* 0x0001e20000100800 */
[----:B----4-:R-:W-:-:S03]  /*12860*/  IADD3 R9, P4, PT, R77, R2, RZ ;  /* 0x000000024d097210 */ /* 0x010fc60007f9e0ff */
[----:B------:R-:W4:Y:S04]  /*12870*/  LDL R77, [R1+0x290] ;  /* 0x00029000014d7983 */ /* 0x000f280000100800 */
[----:B0-----:R-:W3:Y:S04]  /*12880*/  LDL R75, [R1+0xf8] ;  /* 0x0000f800014b7983 */ /* 0x001ee80000100800 */
[----:B------:R0:W-:Y:S02]  /*12890*/  STL [R1+0x1114], R9 ;  /* 0x0011140901007387 */ /* 0x0001e40000100800 */
[----:B0-----:R-:W-:-:S05]  /*128a0*/  IMAD.X R9, R83, 0x1, R3, P2 ;  /* 0x0000000153097824 */ /* 0x001fca00010e0603 */
[----:B------:R2:W-:Y:S01]  /*128b0*/  STL [R1+0x10d0], R9 ;  /* 0x0010d00901007387 */ /* 0x0005e20000100800 */
[----:B------:R-:W-:Y:S01]  /*128c0*/  IMAD.X R87, R87, 0x1, R3, P4 ;  /* 0x0000000157577824 */ /* 0x000fe200020e0603 */
[----:B--2---:R-:W-:-:S05]  /*128d0*/  IADD3 R9, P5, PT, R71, R2, RZ ;  /* 0x0000000247097210 */ /* 0x004fca0007fbe0ff */
[----:B------:R0:W-:Y:S01]  /*128e0*/  STL [R1+0x1134], R9 ;  /* 0x0011340901007387 */ /* 0x0001e20000100800 */
[--C-:B------:R-:W-:Y:S01]  /*128f0*/  IMAD.X R71, R43, 0x1, R3.reuse, P6 ;  /* 0x000000012b477824 */ /* 0x100fe200030e0603 */
[----:B------:R-:W-:Y:S02]  /*12900*/  IADD3 R43, P2, PT, R56, R2, RZ ;  /* 0x00000002382b7210 */ /* 0x000fe40007f5e0ff */
[----:B0-----:R-:W2:Y:S04]  /*12910*/  LDL R9, [R1+0x100] ;  /* 0x0001000001097983 */ /* 0x001ea80000100800 */
[----:B------:R0:W-:Y:S04]  /*12920*/  STL [R1+0x10f0], R71 ;  /* 0x0010f04701007387 */ /* 0x0001e80000100800 */
[----:B0-----:R-:W2:Y:S04]  /*12930*/  LDL R71, [R1+0x29c] ;  /* 0x00029c0001477983 */ /* 0x001ea80000100800 */
[----:B------:R0:W-:Y:S04]  /*12940*/  STL [R1+0x11b4], R43 ;  /* 0x0011b42b01007387 */ /* 0x0001e80000100800 */
[----:B------:R-:W-:Y:S01]  /*12950*/  STL [R1+0x1110], R87 ;  /* 0x0011105701007387 */ /* 0x000fe20000100800 */
[----:B0-----:R-:W-:Y:S01]  /*12960*/  SHF.R.S32.HI R43, RZ, 0x1f, R56 ;  /* 0x0000001fff2b7819 */ /* 0x001fe20000011438 */
[----:B------:R-:W-:-:S04]  /*12970*/  IMAD.X R68, R68, 0x1, R3, P5 ;  /* 0x0000000144447824 */ /* 0x000fc800028e0603 */
[----:B------:R-:W-:Y:S01]  /*12980*/  IMAD.X R43, R43, 0x1, R3, P2 ;  /* 0x000000012b2b7824 */ /* 0x000fe200010e0603 */
[----:B------:R0:W-:Y:S01]  /*12990*/  STL [R1+0x1130], R68 ;  /* 0x0011304401007387 */ /* 0x0001e20000100800 */
[----:B------:R-:W-:-:S03]  /*129a0*/  IADD3 R89, P4, PT, R89, R2, RZ ;  /* 0x0000000259597210 */ /* 0x000fc60007f9e0ff */
[----:B0-----:R-:W2:Y:S04]  /*129b0*/  LDL.LU R68, [R1+0x236c] ;  /* 0x00236c0001447983 */ /* 0x001ea80000300800 */
[----:B------:R0:W-:Y:S04]  /*129c0*/  STL [R1+0x11f4], R89 ;  /* 0x0011f45901007387 */ /* 0x0001e80000100800 */
[----:B0-----:R-:W2:Y:S04]  /*129d0*/  LDL.LU R89, [R1+0x2368] ;  /* 0x0023680001597983 */ /* 0x001ea80000300800 */
[----:B------:R0:W-:Y:S04]  /*129e0*/  STL [R1+0x11b0], R43 ;  /* 0x0011b02b01007387 */ /* 0x0001e80000100800 */
[----:B0-----:R-:W2:Y:S01]  /*129f0*/  LDL.LU R43, [R1+0x2364] ;  /* 0x00236400012b7983 */ /* 0x001ea20000300800 */
[----:B------:R-:W-:-:S02]  /*12a00*/  IADD3 R87, P6, PT, R91, R2, RZ ;  /* 0x000000025b577210 */ /* 0x000fc40007fde0ff */
[----:B------:R-:W-:-:S03]  /*12a10*/  IADD3 R79, P5, PT, R79, R2, RZ ;  /* 0x000000024f4f7210 */ /* 0x000fc60007fbe0ff */
[----:B------:R-:W-:Y:S04]  /*12a20*/  STL [R1+0x11d4], R87 ;  /* 0x0011d45701007387 */ /* 0x000fe80000100800 */
[----:B------:R0:W-:Y:S01]  /*12a30*/  STL [R1+0x2130], R87 ;  /* 0x0021305701007387 */ /* 0x0001e20000100800 */
[----:B------:R-:W-:-:S03]  /*12a40*/  IADD3 R82, P2, PT, R82, R2, RZ ;  /* 0x0000000252527210 */ /* 0x000fc60007f5e0ff */
[----:B0-----:R-:W3:Y:S04]  /*12a50*/  LDL R87, [R1+0x2a8] ;  /* 0x0002a80001577983 */ /* 0x001ee80000100800 */
[----:B------:R2:W-:Y:S02]  /*12a60*/  STL [R1+0x1214], R79 ;  /* 0x0012144f01007387 */ /* 0x0005e40000100800 */
[----:B--2---:R-:W-:-:S05]  /*12a70*/  IMAD.X R79, R43, 0x1, R3, P6 ;  /* 0x000000012b4f7824 */ /* 0x004fca00030e0603 */
[----:B------:R0:W-:Y:S04]  /*12a80*/  STL [R1+0x11d0], R79 ;  /* 0x0011d04f01007387 */ /* 0x0001e80000100800 */
[----:B0-----:R-:W2:Y:S04]  /*12a90*/  LDL.LU R79, [R1+0x2360] ;  /* 0x00236000014f7983 */ /* 0x001ea80000300800 */
[----:B------:R0:W-:Y:S04]  /*12aa0*/  STL [R1+0x1234], R82 ;  /* 0x0012345201007387 */ /* 0x0001e80000100800 */
[----:B0-----:R-:W2:Y:S01]  /*12ab0*/  LDL.LU R82, [R1+0x235c] ;  /* 0x00235c0001527983 */ /* 0x001ea20000300800 */
[----:B------:R-:W-:-:S05]  /*12ac0*/  IMAD.X R85, R85, 0x1, R3, P4 ;  /* 0x0000000155557824 */ /* 0x000fca00020e0603 */
[----:B------:R2:W-:Y:S01]  /*12ad0*/  STL [R1+0x11f0], R85 ;  /* 0x0011f05501007387 */ /* 0x0005e20000100800 */
[--C-:B------:R-:W-:Y:S02]  /*12ae0*/  IMAD.X R89, R89, 0x1, R3.reuse, P5 ;  /* 0x0000000159597824 */ /* 0x100fe400028e0603 */
[----:B---3--:R-:W-:Y:S01]  /*12af0*/  IMAD.X R27, R27, 0x1, R3, P2 ;  /* 0x000000011b1b7824 */ /* 0x008fe200010e0603 */
[-C--:B------:R-:W-:Y:S02]  /*12b00*/  IADD3 R76, P5, PT, R76, R2.reuse, RZ ;  /* 0x000000024c4c7210 */ /* 0x080fe40007fbe0ff */
[----:B--2---:R-:W-:-:S05]  /*12b10*/  IADD3 R85, P6, PT, R82, R2, RZ ;  /* 0x0000000252557210 */ /* 0x004fca0007fde0ff */
[----:B------:R0:W-:Y:S04]  /*12b20*/  STL [R1+0x12b4], R85 ;  /* 0x0012b45501007387 */ /* 0x0001e80000100800 */
[----:B------:R-:W-:Y:S01]  /*12b30*/  STL [R1+0x1210], R89 ;  /* 0x0012105901007387 */ /* 0x000fe20000100800 */
[----:B0-----:R-:W-:-:S03]  /*12b40*/  SHF.R.S32.HI R85, RZ, 0x1f, R82 ;  /* 0x0000001fff557819 */ /* 0x001fc60000011452 */
[----:B------:R0:W-:Y:S02]  /*12b50*/  STL [R1+0x1230], R27 ;  /* 0x0012301b01007387 */ /* 0x0001e40000100800 */
[----:B------:R-:W-:Y:S02]  /*12b60*/  IMAD.X R85, R85, 0x1, R3, P6 ;  /* 0x0000000155557824 */ /* 0x000fe400030e0603 */
[----:B0-----:R-:W2:Y:S04]  /*12b70*/  LDL.LU R27, [R1+0x2358] ;  /* 0x00235800011b7983 */ /* 0x001ea80000300800 */
[----:B------:R0:W-:Y:S04]  /*12b80*/  STL [R1+0x12f4], R76 ;  /* 0x0012f44c01007387 */ /* 0x0001e80000100800 */
[----:B0-----:R-:W3:Y:S04]  /*12b90*/  LDL.LU R76, [R1+0x2354] ;  /* 0x00235400014c7983 */ /* 0x001ee80000300800 */
[----:B------:R0:W-:Y:S04]  /*12ba0*/  STL [R1+0x12b0], R85 ;  /* 0x0012b05501007387 */ /* 0x0001e80000100800 */
[----:B0-----:R-:W2:Y:S01]  /*12bb0*/  LDL.LU R85, [R1+0x2350] ;  /* 0x0023500001557983 */ /* 0x001ea20000300800 */
[----:B------:R-:W-:-:S02]  /*12bc0*/  IADD3 R89, P4, PT, R79, R2, RZ ;  /* 0x000000024f597210 */ /* 0x000fc40007f9e0ff */
[----:B------:R-:W-:-:S03]  /*12bd0*/  IADD3 R73, P2, PT, R73, R2, RZ ;  /* 0x0000000249497210 */ /* 0x000fc60007f5e0ff */
[----:B------:R-:W-:Y:S04]  /*12be0*/  STL [R1+0x12d4], R89 ;  /* 0x0012d45901007387 */ /* 0x000fe80000100800 */
[----:B------:R0:W-:Y:S01]  /*12bf0*/  STL [R1+0x210c], R89 ;  /* 0x00210c5901007387 */ /* 0x0001e20000100800 */
[----:B----4-:R-:W-:-:S03]  /*12c00*/  IADD3 R77, P6, PT, R77, R2, RZ ;  /* 0x000000024d4d7210 */ /* 0x010fc60007fde0ff */
[----:B0-----:R-:W4:Y:S04]  /*12c10*/  LDL R89, [R1+0x2a0] ;  /* 0x0002a00001597983 */ /* 0x001f280000100800 */
        /* <DEDUP_REMOVED lines=8> */
[--C-:B---3--:R-:W-:Y:S02]  /*12ca0*/  IMAD.X R76, R76, 0x1, R3.reuse, P2 ;  /* 0x000000014c4c7824 */ /* 0x108fe400010e0603 */
[----:B------:R-:W-:Y:S01]  /*12cb0*/  IMAD.X R9, R9, 0x1, R3, P6 ;  /* 0x0000000109097824 */ /* 0x000fe200030e0603 */
        /* <DEDUP_REMOVED lines=12> */
[----:B------:R-:W-:-:S05]  /*12d80*/  IADD3 R76, P5, PT, R73, R2, RZ ;  /* 0x00000002494c7210 */ /* 0x000fca0007fbe0ff */
[----:B------:R-:W-:Y:S04]  /*12d90*/  STL [R1+0x13d4], R76 ;  /* 0x0013d44c01007387 */ /* 0x000fe80000100800 */
[----:B------:R4:W-:Y:S02]  /*12da0*/  STL [R1+0x20e4], R76 ;  /* 0x0020e44c01007387 */ /* 0x0009e40000100800 */
[----:B----4-:R-:W-:-:S05]  /*12db0*/  IADD3 R76, P6, PT, R89, R2, RZ ;  /* 0x00000002594c7210 */ /* 0x010fca0007fde0ff */
[----:B------:R0:W-:Y:S02]  /*12dc0*/  STL [R1+0x1414], R76 ;  /* 0x0014144c01007387 */ /* 0x0001e40000100800 */
[----:B0-----:R-:W-:Y:S01]  /*12dd0*/  IADD3 R76, P4, PT, R87, R2, RZ ;  /* 0x00000002574c7210 */ /* 0x001fe20007f9e0ff */
[--C-:B------:R-:W-:Y:S02]  /*12de0*/  IMAD.X R87, R72, 0x1, R3.reuse, P6 ;  /* 0x0000000148577824 */ /* 0x100fe400030e0603 */
[----:B--2---:R-:W-:-:S05]  /*12df0*/  IMAD.X R89, R75, 0x1, R3, P5 ;  /* 0x000000014b597824 */ /* 0x004fca00028e0603 */
[----:B------:R0:W-:Y:S02]  /*12e00*/  STL [R1+0x13d0], R89 ;  /* 0x0013d05901007387 */ /* 0x0001e40000100800 */
[----:B0-----:R-:W-:Y:S02]  /*12e10*/  IMAD.X R89, R9, 0x1, R3, P2 ;  /* 0x0000000109597824 */ /* 0x001fe400010e0603 */
[----:B------:R-:W2:Y:S04]  /*12e20*/  LDL.LU R9, [R1+0x2338] ;  /* 0x0023380001097983 */ /* 0x000ea80000300800 */
[----:B------:R3:W-:Y:S04]  /*12e30*/  STL [R1+0x1434], R76 ;  /* 0x0014344c01007387 */ /* 0x0007e80000100800 */
[----:B------:R-:W-:Y:S01]  /*12e40*/  STL [R1+0x13f0], R89 ;  /* 0x0013f05901007387 */ /* 0x000fe20000100800 */
[----:B---3--:R-:W-:-:S05]  /*12e50*/  IADD3 R76, P5, PT, R71, R2, RZ ;  /* 0x00000002474c7210 */ /* 0x008fca0007fbe0ff */
[----:B------:R0:W-:Y:S01]  /*12e60*/  STL [R1+0x14b4], R76 ;  /* 0x0014b44c01007387 */ /* 0x0001e20000100800 */
[----:B------:R-:W-:-:S03]  /*12e70*/  IADD3 R72, P2, PT, R27, R2, RZ ;  /* 0x000000021b487210 */ /* 0x000fc60007f5e0ff */
[----:B------:R1:W-:Y:S01]  /*12e80*/  STL [R1+0x1410], R87 ;  /* 0x0014105701007387 */ /* 0x0003e20000100800 */
[----:B0-----:R-:W-:-:S03]  /*12e90*/  IMAD.X R76, R8, 0x1, R3, P4 ;  /* 0x00000001084c7824 */ /* 0x001fc600020e0603 */
[----:B------:R-:W3:Y:S01]  /*12ea0*/  LDL.LU R8, [R1+0x2334] ;  /* 0x0023340001087983 */ /* 0x000ee20000300800 */
[----:B-1----:R-:W-:-:S03]  /*12eb0*/  IADD3 R87, P6, PT, R7, R2, RZ ;  /* 0x0000000207577210 */ /* 0x002fc60007fde0ff */
[----:B------:R-:W4:Y:S04]  /*12ec0*/  LDL.LU R7, [R1+0x2330] ;  /* 0x0023300001077983 */ /* 0x000f280000300800 */
[----:B------:R0:W-:Y:S02]  /*12ed0*/  STL [R1+0x1430], R76 ;  /* 0x0014304c01007387 */ /* 0x0001e40000100800 */
[----:B0-----:R-:W-:Y:S02]  /*12ee0*/  IMAD.X R76, R5, 0x1, R3, P5 ;  /* 0x00000001054c7824 */ /* 0x001fe400028e0603 */
[----:B------:R-:W2:Y:S04]  /*12ef0*/  LDL.LU R5, [R1+0x232c] ;  /* 0x00232c0001057983 */ /* 0x000ea80000300800 */
[----:B------:R0:W-:Y:S04]  /*12f00*/  STL [R1+0x14f4], R87 ;  /* 0x0014f45701007387 */ /* 0x0001e80000100800 */
[----:B------:R-:W-:Y:S04]  /*12f10*/  STL [R1+0x14d4], R72 ;  /* 0x0014d44801007387 */ /* 0x000fe80000100800 */
[----:B------:R-:W-:Y:S04]  /*12f20*/  STL [R1+0x20bc], R72 ;  /* 0x0020bc4801007387 */ /* 0x000fe80000100800 */
[----:B------:R1:W-:Y:S01]  /*12f30*/  STL [R1+0x14b0], R76 ;  /* 0x0014b04c01007387 */ /* 0x0003e20000100800 */
[----:B0-----:R-:W-:-:S02]  /*12f40*/  IADD3 R87, P5, PT, R4, R2, RZ ;  /* 0x0000000204577210 */ /* 0x001fc40007fbe0ff */
[----:B-1----:R-:W-:Y:S02]  /*12f50*/  IADD3 R76, P4, PT, R6, R2, RZ ;  /* 0x00000002064c7210 */ /* 0x002fe40007f9e0ff */
[----:B------:R-:W2:Y:S04]  /*12f60*/  LDL.LU R6, [R1+0x2328] ;  /* 0x0023280001067983 */ /* 0x000ea80000300800 */
[----:B------:R0:W-:Y:S04]  /*12f70*/  STL [R1+0x1514], R76 ;  /* 0x0015144c01007387 */ /* 0x0001e80000100800 */
[----:B------:R-:W2:Y:S01]  /*12f80*/  LDL.LU R4, [R1+0x2324] ;  /* 0x0023240001047983 */ /* 0x000ea20000300800 */
[----:B------:R-:W-:-:S05]  /*12f90*/  IMAD.X R72, R68, 0x1, R3, P2 ;  /* 0x0000000144487824 */ /* 0x000fca00010e0603 */
[----:B------:R1:W-:Y:S01]  /*12fa0*/  STL [R1+0x14d0], R72 ;  /* 0x0014d04801007387 */ /* 0x0003e20000100800 */
[--C-:B0-----:R-:W-:Y:S02]  /*12fb0*/  IMAD.X R76, R18, 0x1, R3.reuse, P6 ;  /* 0x00000001124c7824 */ /* 0x101fe400030e0603 */
[--C-:B------:R-:W-:Y:S01]  /*12fc0*/  IMAD.X R18, R66, 0x1, R3.reuse, P4 ;  /* 0x0000000142127824 */ /* 0x100fe200020e0603 */
[----:B------:R-:W-:Y:S01]  /*12fd0*/  STL [R1+0x1534], R87 ;  /* 0x0015345701007387 */ /* 0x000fe20000100800 */
[----:B------:R-:W-:Y:S01]  /*12fe0*/  IMAD.X R49, R49, 0x1, R3, P5 ;  /* 0x0000000131317824 */ /* 0x000fe200028e0603 */
[-C--:B------:R-:W-:Y:S02]  /*12ff0*/  IADD3 R66, P6, PT, R26, R2.reuse, RZ ;  /* 0x000000021a427210 */ /* 0x080fe40007fde0ff */
[-C--:B-1----:R-:W-:Y:S01]  /*13000*/  IADD3 R72, P2, PT, R64, R2.reuse, RZ ;  /* 0x0000000240487210 */ /* 0x082fe20007f5e0ff */
[----:B------:R-:W-:Y:S01]  /*13010*/  STL [R1+0x14f0], R76 ;  /* 0x0014f04c01007387 */ /* 0x000fe20000100800 */
[----:B------:R-:W-:-:S03]  /*13020*/  IADD3 R48, P4, PT, R48, R2, RZ ;  /* 0x0000000230307210 */ /* 0x000fc60007f9e0ff */
[----:B------:R-:W-:Y:S01]  /*13030*/  STL [R1+0x15b4], R72 ;  /* 0x0015b44801007387 */ /* 0x000fe20000100800 */
[----:B------:R-:W-:-:S03]  /*13040*/  SHF.R.S32.HI R58, RZ, 0x1f, R26 ;  /* 0x0000001fff3a7819 */ /* 0x000fc6000001141a */
[----:B------:R0:W-:Y:S01]  /*13050*/  STL [R1+0x1510], R18 ;  /* 0x0015101201007387 */ /* 0x0001e20000100800 */
[----:B------:R-:W-:Y:S02]  /*13060*/  SHF.R.S32.HI R36, RZ, 0x1f, R30 ;  /* 0x0000001fff247819 */ /* 0x000fe4000001141e */
[----:B------:R-:W-:Y:S01]  /*13070*/  IADD3 R30, P5, PT, R30, R2, RZ ;  /* 0x000000021e1e7210 */ /* 0x000fe20007fbe0ff */
[----:B------:R-:W-:Y:S04]  /*13080*/  STL [R1+0x1530], R49 ;  /* 0x0015303101007387 */ /* 0x000fe80000100800 */
[----:B------:R-:W-:Y:S01]  /*13090*/  STL [R1+0x15d4], R66 ;  /* 0x0015d44201007387 */ /* 0x000fe20000100800 */
[----:B0-----:R-:W-:-:S03]  /*130a0*/  IMAD.X R18, R46, 0x1, R3, P2 ;  /* 0x000000012e127824 */ /* 0x001fc600010e0603 */
[----:B------:R-:W-:Y:S01]  /*130b0*/  STL [R1+0x15f4], R48 ;  /* 0x0015f43001007387 */ /* 0x000fe20000100800 */
[----:B------:R-:W-:-:S03]  /*130c0*/  IMAD.X R46, R58, 0x1, R3, P6 ;  /* 0x000000013a2e7824 */ /* 0x000fc600030e0603 */
[----:B------:R-:W-:Y:S01]  /*130d0*/  STL [R1+0x2098], R66 ;  /* 0x0020984201007387 */ /* 0x000fe20000100800 */
[----:B------:R-:W-:-:S03]  /*130e0*/  SHF.R.S32.HI R41, RZ, 0x1f, R35 ;  /* 0x0000001fff297819 */ /* 0x000fc60000011423 */
[----:B------:R0:W-:Y:S04]  /*130f0*/  STL [R1+0x15b0], R18 ;  /* 0x0015b01201007387 */ /* 0x0001e80000100800 */
[----:B------:R1:W-:Y:S01]  /*13100*/  STL [R1+0x1614], R30 ;  /* 0x0016141e01007387 */ /* 0x0003e20000100800 */
[----:B0-----:R-:W-:-:S03]  /*13110*/  IADD3 R18, P2, PT, R35, R2, RZ ;  /* 0x0000000223127210 */ /* 0x001fc60007f5e0ff */
[----:B------:R0:W-:Y:S01]  /*13120*/  STL [R1+0x15d0], R46 ;  /* 0x0015d02e01007387 */ /* 0x0001e20000100800 */
[----:B-1----:R-:W-:Y:S01]  /*13130*/  IMAD.X R30, R29, 0x1, R3, P4 ;  /* 0x000000011d1e7824 */ /* 0x002fe200020e0603 */
[----:B------:R-:W-:Y:S02]  /*13140*/  IADD3 R29, P6, PT, R25, R2, RZ ;  /* 0x00000002191d7210 */ /* 0x000fe40007fde0ff */
[----:B------:R1:W-:Y:S01]  /*13150*/  STL [R1+0x1634], R18 ;  /* 0x0016341201007387 */ /* 0x0003e20000100800 */
[----:B------:R-:W-:-:S03]  /*13160*/  SHF.R.S32.HI R12, RZ, 0x1f, R25 ;  /* 0x0000001fff0c7819 */ /* 0x000fc60000011419 */
[----:B------:R1:W-:Y:S01]  /*13170*/  STL [R1+0x15f0], R30 ;  /* 0x0015f01e01007387 */ /* 0x0003e20000100800 */
[----:B0-----:R-:W-:-:S03]  /*13180*/  IMAD.X R46, R41, 0x1, R3, P2 ;  /* 0x00000001292e7824 */ /* 0x001fc600010e0603 */
[----:B------:R0:W-:Y:S01]  /*13190*/  STL [R1+0x16b4], R29 ;  /* 0x0016b41d01007387 */ /* 0x0001e20000100800 */
[----:B-1----:R-:W-:Y:S01]  /*131a0*/  IMAD.X R18, R36, 0x1, R3, P5 ;  /* 0x0000000124127824 */ /* 0x002fe200028e0603 */
[----:B------:R-:W-:-:S04]  /*131b0*/  IADD3 R30, P4, PT, R70, R2, RZ ;  /* 0x00000002461e7210 */ /* 0x000fc80007f9e0ff */
[----:B------:R1:W-:Y:S01]  /*131c0*/  STL [R1+0x1610], R18 ;  /* 0x0016101201007387 */ /* 0x0003e20000100800 */
[----:B0-----:R-:W-:-:S03]  /*131d0*/  IADD3 R29, P5, PT, R34, R2, RZ ;  /* 0x00000002221d7210 */ /* 0x001fc60007fbe0ff */
[----:B------:R-:W-:Y:S01]  /*131e0*/  STL [R1+0x1630], R46 ;  /* 0x0016302e01007387 */ /* 0x000fe20000100800 */
[----:B------:R-:W-:-:S03]  /*131f0*/  SHF.R.S32.HI R42, RZ, 0x1f, R70 ;  /* 0x0000001fff2a7819 */ /* 0x000fc60000011446 */
[----:B------:R-:W-:Y:S01]  /*13200*/  STL [R1+0x16d4], R30 ;  /* 0x0016d41e01007387 */ /* 0x000fe20000100800 */
[----:B-1----:R-:W-:-:S03]  /*13210*/  IMAD.X R18, R12, 0x1, R3, P6 ;  /* 0x000000010c127824 */ /* 0x002fc600030e0603 */
[----:B------:R-:W-:Y:S01]  /*13220*/  STL [R1+0x16f4], R29 ;  /* 0x0016f41d01007387 */ /* 0x000fe20000100800 */
[----:B------:R-:W-:-:S03]  /*13230*/  SHF.R.S32.HI R32, RZ, 0x1f, R34 ;  /* 0x0000001fff207819 */ /* 0x000fc60000011422 */
[----:B------:R0:W-:Y:S04]  /*13240*/  STL [R1+0x2068], R30 ;  /* 0x0020681e01007387 */ /* 0x0001e80000100800 */
[----:B------:R1:W-:Y:S01]  /*13250*/  STL [R1+0x16b0], R18 ;  /* 0x0016b01201007387 */ /* 0x0003e20000100800 */
[----:B------:R-:W-:Y:S02]  /*13260*/  SHF.R.S32.HI R0, RZ, 0x1f, R37 ;  /* 0x0000001fff007819 */ /* 0x000fe40000011425 */
[----:B0-----:R-:W-:Y:S01]  /*13270*/  IADD3 R30, P2, PT, R37, R2, RZ ;  /* 0x00000002251e7210 */ /* 0x001fe20007f5e0ff */
[----:B-1----:R-:W-:-:S04]  /*13280*/  IMAD.X R18, R42, 0x1, R3, P4 ;  /* 0x000000012a127824 */ /* 0x002fc800020e0603 */
[----:B------:R0:W-:Y:S01]  /*13290*/  STL [R1+0x17b4], R30 ;  /* 0x0017b41e01007387 */ /* 0x0001e20000100800 */
[----:B------:R-:W-:-:S03]  /*132a0*/  IADD3 R29, P6, PT, R28, R2, RZ ;  /* 0x000000021c1d7210 */ /* 0x000fc60007fde0ff */
[----:B------:R1:W-:Y:S04]  /*132b0*/  STL [R1+0x2040], R2 ;  /* 0x0020400201007387 */ /* 0x0003e80000100800 */
[----:B------:R2:W-:Y:S01]  /*132c0*/  STL [R1+0x16d0], R18 ;  /* 0x0016d01201007387 */ /* 0x0005e20000100800 */
[--C-:B0-----:R-:W-:Y:S02]  /*132d0*/  IMAD.X R30, R32, 0x1, R3.reuse, P5 ;  /* 0x00000001201e7824 */ /* 0x101fe400028e0603 */
[----:B-1----:R-:W-:-:S03]  /*132e0*/  IMAD.X R2, R0, 0x1, R3, P2 ;  /* 0x0000000100027824 */ /* 0x002fc600010e0603 */
[----:B------:R-:W-:Y:S01]  /*132f0*/  STL [R1+0x16f0], R30 ;  /* 0x0016f01e01007387 */ /* 0x000fe20000100800 */
[----:B------:R-:W-:-:S03]  /*13300*/  SHF.R.S32.HI R33, RZ, 0x1f, R28 ;  /* 0x0000001fff217819 */ /* 0x000fc6000001141c */
[----:B------:R-:W-:Y:S01]  /*13310*/  STL [R1+0x18b4], R29 ;  /* 0x0018b41d01007387 */ /* 0x000fe20000100800 */
[----:B--2---:R-:W-:-:S05]  /*13320*/  IADD3 R18, P4, PT, R39, R4, RZ ;  /* 0x0000000427127210 */ /* 0x004fca0007f9e0ff */
[----:B------:R0:W-:Y:S04]  /*13330*/  STL [R1+0xb58], R18 ;  /* 0x000b581201007387 */ /* 0x0001e80000100800 */
[----:B------:R3:W-:Y:S04]  /*13340*/  STL [R1+0x2048], R29 ;  /* 0x0020481d01007387 */ /* 0x0007e80000100800 */
[----:B------:R1:W-:Y:S01]  /*13350*/  STL [R1+0x17b0], R2 ;  /* 0x0017b00201007387 */ /* 0x0003e20000100800 */
[----:B0-----:R-:W-:-:S03]  /*13360*/  IMAD.X R18, R33, 0x1, R3, P6 ;  /* 0x0000000121127824 */ /* 0x001fc600030e0603 */
[----:B------:R0:W-:Y:S01]  /*13370*/  STL [R1+0x2044], R3 ;  /* 0x0020440301007387 */ /* 0x0001e20000100800 */
[C---:B---3--:R-:W-:Y:S02]  /*13380*/  IADD3 R29, P2, PT, R39.reuse, R8, RZ ;  /* 0x00000008271d7210 */ /* 0x048fe40007f5e0ff */
[----:B-1----:R-:W-:Y:S01]  /*13390*/  IADD3 R2, P5, PT, R39, R6, RZ ;  /* 0x0000000627027210 */ /* 0x002fe20007fbe0ff */
[----:B0-----:R-:W-:-:S04]  /*133a0*/  IMAD.X R3, R13, 0x1, R5, P4 ;  /* 0x000000010d037824 */ /* 0x001fc800020e0605 */
[----:B------:R0:W-:Y:S04]  /*133b0*/  STL [R1+0xb60], R2 ;  /* 0x000b600201007387 */ /* 0x0001e80000100800 */
[----:B------:R-:W-:Y:S04]  /*133c0*/  STL [R1+0xb68], R29 ;  /* 0x000b681d01007387 */ /* 0x000fe80000100800 */
[----:B------:R-:W-:Y:S01]  /*133d0*/  STL [R1+0x18b0], R18 ;  /* 0x0018b01201007387 */ /* 0x000fe20000100800 */
[----:B0-----:R-:W-:-:S03]  /*133e0*/  IADD3 R2, P6, PT, R44, R4, RZ ;  /* 0x000000042c027210 */ /* 0x001fc60007fde0ff */
[----:B------:R0:W-:Y:S04]  /*133f0*/  STL [R1+0xb54], R3 ;  /* 0x000b540301007387 */ /* 0x0001e80000100800 */
[----:B------:R-:W-:Y:S04]  /*13400*/  STL [R1+0x204c], R18 ;  /* 0x00204c1201007387 */ /* 0x000fe80000100800 */
[----:B------:R4:W-:Y:S01]  /*13410*/  STL [R1+0xb78], R2 ;  /* 0x000b780201007387 */ /* 0x0009e20000100800 */
[----:B------:R-:W-:Y:S01]  /*13420*/  IADD3 R39, P4, PT, R44, R6, RZ ;  /* 0x000000062c277210 */ /* 0x000fe20007f9e0ff */
[----:B0-----:R-:W-:-:S02]  /*13430*/  IMAD.X R3, R13, 0x1, R9, P2 ;  /* 0x000000010d037824 */ /* 0x001fc400010e0609 */
[----:B----4-:R-:W-:-:S05]  /*13440*/  IMAD.X R2, R13, 0x1, R7, P5 ;  /* 0x000000010d027824 */ /* 0x010fca00028e0607 */
[----:B------:R0:W-:Y:S01]  /*13450*/  STL [R1+0xb5c], R2 ;  /* 0x000b5c0201007387 */ /* 0x0001e20000100800 */
[----:B------:R-:W-:-:S03]  /*13460*/  IADD3 R44, P5, PT, R44, R8, RZ ;  /* 0x000000082c2c7210 */ /* 0x000fc60007fbe0ff */
[----:B------:R1:W-:Y:S01]  /*13470*/  STL [R1+0xb64], R3 ;  /* 0x000b640301007387 */ /* 0x0003e20000100800 */
[----:B0-----:R-:W-:-:S03]  /*13480*/  IMAD.X R2, R14, 0x1, R5, P6 ;  /* 0x000000010e027824 */ /* 0x001fc600030e0605 */
[----:B------:R-:W-:Y:S04]  /*13490*/  STL [R1+0xb80], R39 ;  /* 0x000b802701007387 */ /* 0x000fe80000100800 */
[----:B------:R-:W-:Y:S04]  /*134a0*/  STL [R1+0x2300], R39 ;  /* 0x0023002701007387 */ /* 0x000fe80000100800 */
[----:B------:R0:W-:Y:S01]  /*134b0*/  STL [R1+0xb74], R2 ;  /* 0x000b740201007387 */ /* 0x0001e20000100800 */
[----:B-1----:R-:W-:-:S03]  /*134c0*/  IMAD.X R3, R14, 0x1, R7, P4 ;  /* 0x000000010e037824 */ /* 0x002fc600020e0607 */
[----:B------:R-:W-:Y:S01]  /*134d0*/  STL [R1+0x2310], R39 ;  /* 0x0023102701007387 */ /* 0x000fe20000100800 */
[----:B0-----:R-:W-:-:S03]  /*134e0*/  IADD3 R2, P2, PT, R47, R4, RZ ;  /* 0x000000042f027210 */ /* 0x001fc60007f5e0ff */
[----:B------:R-:W-:Y:S01]  /*134f0*/  STL [R1+0xb88], R44 ;  /* 0x000b882c01007387 */ /* 0x000fe20000100800 */
[----:B------:R-:W-:-:S03]  /*13500*/  IADD3 R13, P4, PT, R47, R8, RZ ;  /* 0x000000082f0d7210 */ /* 0x000fc60007f9e0ff */
[----:B------:R0:W-:Y:S01]  /*13510*/  STL [R1+0xb98], R2 ;  /* 0x000b980201007387 */ /* 0x0001e20000100800 */
[----:B------:R-:W-:-:S03]  /*13520*/  IMAD.X R46, R14, 0x1, R9, P5 ;  /* 0x000000010e2e7824 */ /* 0x000fc600028e0609 */
[----:B------:R1:W-:Y:S01]  /*13530*/  STL [R1+0xb7c], R3 ;  /* 0x000b7c0301007387 */ /* 0x0003e20000100800 */
[----:B0-----:R-:W-:Y:S01]  /*13540*/  IADD3 R2, P6, PT, R47, R6, RZ ;  /* 0x000000062f027210 */ /* 0x001fe20007fde0ff */
[----:B-1----:R-:W-:-:S04]  /*13550*/  IMAD.X R3, R15, 0x1, R5, P2 ;  /* 0x000000010f037824 */ /* 0x002fc800010e0605 */
[----:B------:R0:W-:Y:S04]  /*13560*/  STL [R1+0xba0], R2 ;  /* 0x000ba00201007387 */ /* 0x0001e80000100800 */
[----:B------:R1:W-:Y:S04]  /*13570*/  STL [R1+0xba8], R13 ;  /* 0x000ba80d01007387 */ /* 0x0003e80000100800 */
[----:B------:R-:W-:Y:S01]  /*13580*/  STL [R1+0xb84], R46 ;  /* 0x000b842e01007387 */ /* 0x000fe20000100800 */
[----:B0-----:R-:W-:-:S03]  /*13590*/  IADD3 R2, P5, PT, R45, R4, RZ ;  /* 0x000000042d027210 */ /* 0x001fc60007fbe0ff */
[----:B------:R0:W-:Y:S01]  /*135a0*/  STL [R1+0xb94], R3 ;  /* 0x000b940301007387 */ /* 0x0001e20000100800 */
[----:B-1----:R-:W-:-:S03]  /*135b0*/  IMAD.X R13, R15, 0x1, R7, P6 ;  /* 0x000000010f0d7824 */ /* 0x002fc600030e0607 */
[----:B------:R1:W-:Y:S01]  /*135c0*/  STL [R1+0xbb8], R2 ;  /* 0x000bb80201007387 */ /* 0x0003e20000100800 */
[----:B0-----:R-:W-:-:S03]  /*135d0*/  IADD3 R3, P2, PT, R45, R6, RZ ;  /* 0x000000062d037210 */ /* 0x001fc60007f5e0ff */
[----:B------:R0:W-:Y:S01]  /*135e0*/  STL [R1+0xb9c], R13 ;  /* 0x000b9c0d01007387 */ /* 0x0001e20000100800 */
[----:B-1----:R-:W-:-:S03]  /*135f0*/  IMAD.X R2, R15, 0x1, R9, P4 ;  /* 0x000000010f027824 */ /* 0x002fc600020e0609 */
[----:B------:R1:W-:Y:S01]  /*13600*/  STL [R1+0xbc0], R3 ;  /* 0x000bc00301007387 */ /* 0x0003e20000100800 */
[----:B0-----:R-:W-:-:S03]  /*13610*/  IADD3 R13, P6, PT, R45, R8, RZ ;  /* 0x000000082d0d7210 */ /* 0x001fc60007fde0ff */
[----:B------:R0:W-:Y:S01]  /*13620*/  STL [R1+0xba4], R2 ;  /* 0x000ba40201007387 */ /* 0x0001e20000100800 */
[----:B-1----:R-:W-:-:S03]  /*13630*/  IMAD.X R3, R61, 0x1, R5, P5 ;  /* 0x000000013d037824 */ /* 0x002fc600028e0605 */
[----:B------:R1:W-:Y:S04]  /*13640*/  STL [R1+0xbc8], R13 ;  /* 0x000bc80d01007387 */ /* 0x0003e80000100800 */
[----:B------:R2:W-:Y:S01]  /*13650*/  STL [R1+0xbb4], R3 ;  /* 0x000bb40301007387 */ /* 0x0005e20000100800 */
[----:B0-----:R-:W-:Y:S01]  /*13660*/  IADD3 R2, P4, PT, R11, R4, RZ ;  /* 0x000000040b027210 */ /* 0x001fe20007f9e0ff */
[----:B-1----:R-:W-:-:S04]  /*13670*/  IMAD.X R13, R61, 0x1, R7, P2 ;  /* 0x000000013d0d7824 */ /* 0x002fc800010e0607 */
[----:B------:R0:W-:Y:S01]  /*13680*/  STL [R1+0xc58], R2 ;  /* 0x000c580201007387 */ /* 0x0001e20000100800 */
[----:B--2---:R-:W-:-:S03]  /*13690*/  IADD3 R3, P5, PT, R11, R6, RZ ;  /* 0x000000060b037210 */ /* 0x004fc60007fbe0ff */
[----:B------:R-:W-:Y:S01]  /*136a0*/  STL [R1+0xbbc], R13 ;  /* 0x000bbc0d01007387 */ /* 0x000fe20000100800 */
[----:B------:R-:W-:-:S03]  /*136b0*/  IADD3 R11, P2, PT, R11, R8, RZ ;  /* 0x000000080b0b7210 */ /* 0x000fc60007f5e0ff */
[----:B------:R-:W-:Y:S01]  /*136c0*/  STL [R1+0x2054], R61 ;  /* 0x0020543d01007387 */ /* 0x000fe20000100800 */
[----:B0-----:R-:W-:-:S03]  /*136d0*/  IMAD.X R2, R61, 0x1, R9, P6 ;  /* 0x000000013d027824 */ /* 0x001fc600030e0609 */
[----:B------:R0:W-:Y:S04]  /*136e0*/  STL [R1+0xc60], R3 ;  /* 0x000c600301007387 */ /* 0x0001e80000100800 */
[----:B------:R1:W-:Y:S01]  /*136f0*/  STL [R1+0xbc4], R2 ;  /* 0x000bc40201007387 */ /* 0x0003e20000100800 */
[C---:B0-----:R-:W-:Y:S02]  /*13700*/  IMAD.X R3, R67.reuse, 0x1, R5, P4 ;  /* 0x0000000143037824 */ /* 0x041fe400020e0605 */
[----:B-1----:R-:W-:-:S03]  /*13710*/  IMAD.X R2, R67, 0x1, R7, P5 ;  /* 0x0000000143027824 */ /* 0x002fc600028e0607 */
[----:B------:R-:W-:Y:S01]  /*13720*/  STL [R1+0xc54], R3 ;  /* 0x000c540301007387 */ /* 0x000fe20000100800 */
[----:B------:R-:W-:-:S03]  /*13730*/  IADD3 R45, P6, PT, R17, R4, RZ ;  /* 0x00000004112d7210 */ /* 0x000fc60007fde0ff */
[----:B------:R-:W-:Y:S04]  /*13740*/  STL [R1+0xc68], R11 ;  /* 0x000c680b01007387 */ /* 0x000fe80000100800 */
[----:B------:R-:W-:Y:S04]  /*13750*/  STL [R1+0x22d8], R11 ;  /* 0x0022d80b01007387 */ /* 0x000fe80000100800 */
[----:B------:R0:W-:Y:S04]  /*13760*/  STL [R1+0xc5c], R2 ;  /* 0x000c5c0201007387 */ /* 0x0001e80000100800 */
[----:B------:R-:W-:Y:S04]  /*13770*/  STL [R1+0x22e0], R11 ;  /* 0x0022e00b01007387 */ /* 0x000fe80000100800 */
[----:B------:R-:W-:Y:S01]  /*13780*/  STL [R1+0x22e4], R11 ;  /* 0x0022e40b01007387 */ /* 0x000fe20000100800 */
[----:B0-----:R-:W-:-:S03]  /*13790*/  IMAD.X R2, R67, 0x1, R9, P2 ;  /* 0x0000000143027824 */ /* 0x001fc600010e0609 */
[----:B------:R-:W-:Y:S01]  /*137a0*/  STL [R1+0x22ec], R11 ;  /* 0x0022ec0b01007387 */ /* 0x000fe20000100800 */
[----:B------:R-:W-:-:S03]  /*137b0*/  IADD3 R47, P4, PT, R17, R6, RZ ;  /* 0x00000006112f7210 */ /* 0x000fc60007f9e0ff */
[----:B------:R-:W-:Y:S04]  /*137c0*/  STL [R1+0xc78], R45 ;  /* 0x000c782d01007387 */ /* 0x000fe80000100800 */
[----:B------:R-:W-:Y:S04]  /*137d0*/  STL [R1+0x22dc], R45 ;  /* 0x0022dc2d01007387 */ /* 0x000fe80000100800 */
[----:B------:R0:W-:Y:S01]  /*137e0*/  STL [R1+0xc64], R2 ;  /* 0x000c640201007387 */ /* 0x0001e20000100800 */
[----:B------:R-:W-:Y:S01]  /*137f0*/  IADD3 R48, P5, PT, R17, R8, RZ ;  /* 0x0000000811307210 */ /* 0x000fe20007fbe0ff */
[----:B------:R-:W-:-:S02]  /*13800*/  IMAD.X R3, R78, 0x1, R7, P4 ;  /* 0x000000014e037824 */ /* 0x000fc400020e0607 */
[----:B------:R-:W-:Y:S01]  /*13810*/  STL [R1+0x22e8], R45 ;  /* 0x0022e82d01007387 */ /* 0x000fe20000100800 */
[----:B------:R-:W-:Y:S01]  /*13820*/  IADD3 R17, P2, PT, R63, R4, RZ ;  /* 0x000000043f117210 */ /* 0x000fe20007f5e0ff */
[C---:B0-----:R-:W-:Y:S02]  /*13830*/  IMAD.X R2, R78.reuse, 0x1, R5, P6 ;  /* 0x000000014e027824 */ /* 0x041fe400030e0605 */
[----:B------:R-:W-:Y:S04]  /*13840*/  STL [R1+0x2058], R67 ;  /* 0x0020584301007387 */ /* 0x000fe80000100800 */
[----:B------:R-:W-:Y:S04]  /*13850*/  STL [R1+0xc80], R47 ;  /* 0x000c802f01007387 */ /* 0x000fe80000100800 */
[----:B------:R0:W-:Y:S01]  /*13860*/  STL [R1+0xc74], R2 ;  /* 0x000c740201007387 */ /* 0x0001e20000100800 */
[----:B------:R-:W-:-:S03]  /*13870*/  IMAD.X R49, R78, 0x1, R9, P5 ;  /* 0x000000014e317824 */ /* 0x000fc600028e0609 */
[----:B------:R-:W-:Y:S01]  /*13880*/  STL [R1+0xc88], R48 ;  /* 0x000c883001007387 */ /* 0x000fe20000100800 */
[----:B0-----:R-:W-:-:S03]  /*13890*/  IADD3 R2, P6, PT, R63, R6, RZ ;  /* 0x000000063f027210 */ /* 0x001fc60007fde0ff */
[----:B------:R0:W-:Y:S04]  /*138a0*/  STL [R1+0xc7c], R3 ;  /* 0x000c7c0301007387 */ /* 0x0001e80000100800 */
[----:B------:R-:W-:Y:S04]  /*138b0*/  STL [R1+0xc98], R17 ;  /* 0x000c981101007387 */ /* 0x000fe80000100800 */
[----:B------:R1:W-:Y:S01]  /*138c0*/  STL [R1+0xca0], R2 ;  /* 0x000ca00201007387 */ /* 0x0003e20000100800 */
[----:B0-----:R-:W-:-:S03]  /*138d0*/  IMAD.X R3, R80, 0x1, R5, P2 ;  /* 0x0000000150037824 */ /* 0x001fc600010e0605 */
[----:B------:R-:W-:Y:S01]  /*138e0*/  STL [R1+0x205c], R78 ;  /* 0x00205c4e01007387 */ /* 0x000fe20000100800 */
[----:B-1----:R-:W-:-:S03]  /*138f0*/  IADD3 R2, P4, PT, R63, R8, RZ ;  /* 0x000000083f027210 */ /* 0x002fc60007f9e0ff */
[----:B------:R-:W-:Y:S01]  /*13900*/  STL [R1+0xc84], R49 ;  /* 0x000c843101007387 */ /* 0x000fe20000100800 */
[----:B------:R-:W-:-:S03]  /*13910*/  IMAD.X R13, R80, 0x1, R7, P6 ;  /* 0x00000001500d7824 */ /* 0x000fc600030e0607 */
[----:B------:R0:W-:Y:S04]  /*13920*/  STL [R1+0xca8], R2 ;  /* 0x000ca80201007387 */ /* 0x0001e80000100800 */
[----:B------:R1:W-:Y:S01]  /*13930*/  STL [R1+0xc94], R3 ;  /* 0x000c940301007387 */ /* 0x0003e20000100800 */
[C---:B0-----:R-:W-:Y:S02]  /*13940*/  IADD3 R2, P5, PT, R10.reuse, R4, RZ ;  /* 0x000000040a027210 */ /* 0x041fe40007fbe0ff */
[----:B-1----:R-:W-:-:S03]  /*13950*/  IADD3 R3, P2, PT, R10, R6, RZ ;  /* 0x000000060a037210 */ /* 0x002fc60007f5e0ff */
[----:B------:R0:W-:Y:S04]  /*13960*/  STL [R1+0xcb8], R2 ;  /* 0x000cb80201007387 */ /* 0x0001e80000100800 */
[----:B------:R-:W-:Y:S04]  /*13970*/  STL [R1+0xc9c], R13 ;  /* 0x000c9c0d01007387 */ /* 0x000fe80000100800 */
[----:B------:R-:W2:Y:S01]  /*13980*/  LDL.LU R89, [R1+0x1d4] ;  /* 0x0001d40001597983 */ /* 0x000ea20000300800 */
[----:B0-----:R-:W-:-:S03]  /*13990*/  IMAD.X R2, R80, 0x1, R9, P4 ;  /* 0x0000000150027824 */ /* 0x001fc600020e0609 */
[----:B------:R-:W-:Y:S04]  /*139a0*/  STL [R1+0xcc0], R3 ;  /* 0x000cc00301007387 */ /* 0x000fe80000100800 */
[----:B------:R-:W-:Y:S04]  /*139b0*/  STL [R1+0x206c], R80 ;  /* 0x00206c5001007387 */ /* 0x000fe80000100800 */
[----:B------:R0:W-:Y:S02]  /*139c0*/  STL [R1+0xca4], R2 ;  /* 0x000ca40201007387 */ /* 0x0001e40000100800 */
[----:B0-----:R-:W-:Y:S01]  /*139d0*/  IADD3 R2, P6, PT, R10, R8, RZ ;  /* 0x000000080a027210 */ /* 0x001fe20007fde0ff */
[----:B------:R-:W-:-:S04]  /*139e0*/  IMAD.X R10, R81, 0x1, R5, P5 ;  /* 0x00000001510a7824 */ /* 0x000fc800028e0605 */
[----:B------:R0:W-:Y:S04]  /*139f0*/  STL [R1+0xcc8], R2 ;  /* 0x000cc80201007387 */ /* 0x0001e80000100800 */
[----:B------:R1:W-:Y:S04]  /*13a00*/  STL [R1+0xcb4], R10 ;  /* 0x000cb40a01007387 */ /* 0x0003e80000100800 */
[----:B------:R-:W3:Y:S01]  /*13a10*/  LDL.LU R87, [R1+0x18] ;  /* 0x0000180001577983 */ /* 0x000ee20000300800 */
[----:B------:R-:W-:Y:S01]  /*13a20*/  IADD3 R3, P4, PT, R52, R4, RZ ;  /* 0x0000000434037210 */ /* 0x000fe20007f9e0ff */
[----:B0-----:R-:W-:-:S04]  /*13a30*/  IMAD.X R2, R81, 0x1, R7, P2 ;  /* 0x0000000151027824 */ /* 0x001fc800010e0607 */
[----:B------:R0:W-:Y:S01]  /*13a40*/  STL [R1+0xd38], R3 ;  /* 0x000d380301007387 */ /* 0x0001e20000100800 */
[----:B-1----:R-:W-:-:S03]  /*13a50*/  IADD3 R10, P5, PT, R52, R6, RZ ;  /* 0x00000006340a7210 */ /* 0x002fc60007fbe0ff */
[----:B------:R1:W-:Y:S01]  /*13a60*/  STL [R1+0xcbc], R2 ;  /* 0x000cbc0201007387 */ /* 0x0003e20000100800 */
[----:B0-----:R-:W-:-:S03]  /*13a70*/  IMAD.X R3, R81, 0x1, R9, P6 ;  /* 0x0000000151037824 */ /* 0x001fc600030e0609 */
[----:B------:R-:W-:Y:S01]  /*13a80*/  STL [R1+0x2070], R81 ;  /* 0x0020705101007387 */ /* 0x000fe20000100800 */
[----:B-1----:R-:W-:-:S03]  /*13a90*/  IADD3 R2, P2, PT, R52, R8, RZ ;  /* 0x0000000834027210 */ /* 0x002fc60007f5e0ff */
[----:B------:R0:W-:Y:S04]  /*13aa0*/  STL [R1+0xcc4], R3 ;  /* 0x000cc40301007387 */ /* 0x0001e80000100800 */
[----:B------:R-:W-:Y:S04]  /*13ab0*/  STL [R1+0xd40], R10 ;  /* 0x000d400a01007387 */ /* 0x000fe80000100800 */
[----:B------:R-:W-:Y:S01]  /*13ac0*/  STL [R1+0x22ac], R10 ;  /* 0x0022ac0a01007387 */ /* 0x000fe20000100800 */
[----:B0-----:R-:W-:-:S03]  /*13ad0*/  IMAD.X R3, R51, 0x1, R5, P4 ;  /* 0x0000000133037824 */ /* 0x001fc600020e0605 */
[----:B------:R0:W-:Y:S01]  /*13ae0*/  STL [R1+0xd48], R2 ;  /* 0x000d480201007387 */ /* 0x0001e20000100800 */
[----:B------:R-:W-:-:S03]  /*13af0*/  IMAD.X R13, R51, 0x1, R7, P5 ;  /* 0x00000001330d7824 */ /* 0x000fc600028e0607 */
[----:B------:R-:W-:Y:S01]  /*13b00*/  STL [R1+0x22b8], R10 ;  /* 0x0022b80a01007387 */ /* 0x000fe20000100800 */
[----:B0-----:R-:W-:-:S03]  /*13b10*/  IADD3 R2, P6, PT, R19, R4, RZ ;  /* 0x0000000413027210 */ /* 0x001fc60007fde0ff */
[----:B------:R0:W-:Y:S04]  /*13b20*/  STL [R1+0xd34], R3 ;  /* 0x000d340301007387 */ /* 0x0001e80000100800 */
[----:B------:R1:W-:Y:S01]  /*13b30*/  STL [R1+0xd58], R2 ;  /* 0x000d580201007387 */ /* 0x0003e20000100800 */
[----:B0-----:R-:W-:-:S03]  /*13b40*/  IADD3 R3, P4, PT, R19, R6, RZ ;  /* 0x0000000613037210 */ /* 0x001fc60007f9e0ff */
[----:B------:R-:W-:Y:S01]  /*13b50*/  STL [R1+0xd3c], R13 ;  /* 0x000d3c0d01007387 */ /* 0x000fe20000100800 */
[----:B-1----:R-:W-:-:S03]  /*13b60*/  IMAD.X R2, R51, 0x1, R9, P2 ;  /* 0x0000000133027824 */ /* 0x002fc600010e0609 */
[----:B------:R0:W-:Y:S01]  /*13b70*/  STL [R1+0xd60], R3 ;  /* 0x000d600301007387 */ /* 0x0001e20000100800 */
[----:B------:R-:W-:-:S03]  /*13b80*/  IADD3 R19, P5, PT, R19, R8, RZ ;  /* 0x0000000813137210 */ /* 0x000fc60007fbe0ff */
[----:B------:R1:W-:Y:S01]  /*13b90*/  STL [R1+0xd44], R2 ;  /* 0x000d440201007387 */ /* 0x0003e20000100800 */
[----:B------:R-:W-:Y:S01]  /*13ba0*/  IADD3 R51, P2, PT, R54, R4, RZ ;  /* 0x0000000436337210 */ /* 0x000fe20007f5e0ff */
[C---:B0-----:R-:W-:Y:S02]  /*13bb0*/  IMAD.X R3, R20.reuse, 0x1, R5, P6 ;  /* 0x0000000114037824 */ /* 0x041fe400030e0605 */
[----:B-1----:R-:W-:-:S03]  /*13bc0*/  IMAD.X R2, R20, 0x1, R7, P4 ;  /* 0x0000000114027824 */ /* 0x002fc600020e0607 */
[----:B------:R0:W-:Y:S01]  /*13bd0*/  STL [R1+0xd54], R3 ;  /* 0x000d540301007387 */ /* 0x0001e20000100800 */
[----:B------:R-:W-:Y:S01]  /*13be0*/  IMAD.X R20, R20, 0x1, R9, P5 ;  /* 0x0000000114147824 */ /* 0x000fe200028e0609 */
[C---:B------:R-:W-:Y:S02]  /*13bf0*/  IADD3 R52, P6, PT, R54.reuse, R6, RZ ;  /* 0x0000000636347210 */ /* 0x040fe40007fde0ff */
[----:B------:R-:W-:Y:S04]  /*13c00*/  STL [R1+0xd68], R19 ;  /* 0x000d681301007387 */ /* 0x000fe80000100800 */
[----:B------:R1:W-:Y:S01]  /*13c10*/  STL [R1+0xd5c], R2 ;  /* 0x000d5c0201007387 */ /* 0x0003e20000100800 */
[----:B------:R-:W-:Y:S01]  /*13c20*/  IADD3 R54, P4, PT, R54, R8, RZ ;  /* 0x0000000836367210 */ /* 0x000fe20007f9e0ff */
[----:B0-----:R-:W-:-:S02]  /*13c30*/  IMAD.X R3, R74, 0x1, R7, P6 ;  /* 0x000000014a037824 */ /* 0x001fc400030e0607 */
[----:B------:R-:W-:Y:S01]  /*13c40*/  STL [R1+0xd78], R51 ;  /* 0x000d783301007387 */ /* 0x000fe20000100800 */
[----:B-1----:R-:W-:-:S03]  /*13c50*/  IMAD.X R2, R74, 0x1, R5, P2 ;  /* 0x000000014a027824 */ /* 0x002fc600010e0605 */
[----:B------:R-:W-:Y:S04]  /*13c60*/  STL [R1+0xd64], R20 ;  /* 0x000d641401007387 */ /* 0x000fe80000100800 */
[----:B------:R-:W-:Y:S04]  /*13c70*/  STL [R1+0xd80], R52 ;  /* 0x000d803401007387 */ /* 0x000fe80000100800 */
[----:B------:R0:W-:Y:S01]  /*13c80*/  STL [R1+0xd74], R2 ;  /* 0x000d740201007387 */ /* 0x0001e20000100800 */
[----:B------:R-:W-:-:S03]  /*13c90*/  IMAD.X R74, R74, 0x1, R9, P4 ;  /* 0x000000014a4a7824 */ /* 0x000fc600020e0609 */
[----:B------:R-:W-:Y:S04]  /*13ca0*/  STL [R1+0xd88], R54 ;  /* 0x000d883601007387 */ /* 0x000fe80000100800 */
[----:B------:R1:W-:Y:S01]  /*13cb0*/  STL [R1+0xd7c], R3 ;  /* 0x000d7c0301007387 */ /* 0x0003e20000100800 */
[C---:B--2---:R-:W-:Y:S02]  /*13cc0*/  IADD3 R63, P5, PT, R89.reuse, R4, RZ ;  /* 0x00000004593f7210 */ /* 0x044fe40007fbe0ff */
[C---:B0-----:R-:W-:Y:S02]  /*13cd0*/  IADD3 R2, P2, PT, R89.reuse, R6, RZ ;  /* 0x0000000659027210 */ /* 0x041fe40007f5e0ff */
[----:B-1----:R-:W-:Y:S01]  /*13ce0*/  IADD3 R3, P6, PT, R89, R8, RZ ;  /* 0x0000000859037210 */ /* 0x002fe20007fde0ff */
[----:B------:R-:W-:Y:S04]  /*13cf0*/  STL [R1+0xd98], R63 ;  /* 0x000d983f01007387 */ /* 0x000fe80000100800 */
[----:B------:R-:W-:Y:S04]  /*13d00*/  STL [R1+0xda0], R2 ;  /* 0x000da00201007387 */ /* 0x000fe80000100800 */
[----:B------:R-:W-:Y:S04]  /*13d10*/  STL [R1+0xd84], R74 ;  /* 0x000d844a01007387 */ /* 0x000fe80000100800 */
[----:B------:R0:W-:Y:S02]  /*13d20*/  STL [R1+0xda8], R3 ;  /* 0x000da80301007387 */ /* 0x0001e40000100800 */
[----:B0-----:R-:W-:Y:S01]  /*13d30*/  IADD3 R3, P4, PT, R59, R4, RZ ;  /* 0x000000043b037210 */ /* 0x001fe20007f9e0ff */
[----:B---3--:R-:W-:Y:S01]  /*13d40*/  IMAD.X R2, R87, 0x1, R5, P5 ;  /* 0x0000000157027824 */ /* 0x008fe200028e0605 */
[----:B------:R-:W-:-:S04]  /*13d50*/  IADD3 R13, P5, PT, R59, R6, RZ ;  /* 0x000000063b0d7210 */ /* 0x000fc80007fbe0ff */
[----:B------:R0:W-:Y:S04]  /*13d60*/  STL [R1+0xd94], R2 ;  /* 0x000d940201007387 */ /* 0x0001e80000100800 */
[----:B------:R1:W-:Y:S01]  /*13d70*/  STL [R1+0xdb8], R3 ;  /* 0x000db80301007387 */ /* 0x0003e20000100800 */
[C---:B0-----:R-:W-:Y:S02]  /*13d80*/  IMAD.X R2, R87.reuse, 0x1, R7, P2 ;  /* 0x0000000157027824 */ /* 0x041fe400010e0607 */
[----:B-1----:R-:W-:-:S03]  /*13d90*/  IMAD.X R3, R87, 0x1, R9, P6 ;  /* 0x0000000157037824 */ /* 0x002fc600030e0609 */
[----:B------:R0:W-:Y:S04]  /*13da0*/  STL [R1+0xd9c], R2 ;  /* 0x000d9c0201007387 */ /* 0x0001e80000100800 */
[----:B------:R1:W-:Y:S04]  /*13db0*/  STL [R1+0xdc0], R13 ;  /* 0x000dc00d01007387 */ /* 0x0003e80000100800 */
[----:B------:R-:W2:Y:S01]  /*13dc0*/  LDL.LU R72, [R1+0x1fc] ;  /* 0x0001fc0001487983 */ /* 0x000ea20000300800 */
[----:B0-----:R-:W-:Y:S01]  /*13dd0*/  IADD3 R2, P2, PT, R59, R8, RZ ;  /* 0x000000083b027210 */ /* 0x001fe20007f5e0ff */
[----:B-1----:R-:W-:-:S02]  /*13de0*/  IMAD.X R13, R57, 0x1, R5, P4 ;  /* 0x00000001390d7824 */ /* 0x002fc400020e0605 */
[----:B------:R0:W-:Y:S04]  /*13df0*/  STL [R1+0xda4], R3 ;  /* 0x000da40301007387 */ /* 0x0001e80000100800 */
[----:B------:R1:W-:Y:S04]  /*13e00*/  STL [R1+0xdc8], R2 ;  /* 0x000dc80201007387 */ /* 0x0003e80000100800 */
[----:B------:R3:W-:Y:S01]  /*13e10*/  STL [R1+0xdb4], R13 ;  /* 0x000db40d01007387 */ /* 0x0007e20000100800 */
[----:B0-----:R-:W-:Y:S01]  /*13e20*/  IADD3 R3, P6, PT, R22, R4, RZ ;  /* 0x0000000416037210 */ /* 0x001fe20007fde0ff */
[----:B-1----:R-:W-:-:S04]  /*13e30*/  IMAD.X R2, R57, 0x1, R7, P5 ;  /* 0x0000000139027824 */ /* 0x002fc800028e0607 */
[----:B------:R0:W-:Y:S01]  /*13e40*/  STL [R1+0xdd8], R3 ;  /* 0x000dd80301007387 */ /* 0x0001e20000100800 */
[----:B---3--:R-:W-:-:S03]  /*13e50*/  IADD3 R13, P4, PT, R22, R6, RZ ;  /* 0x00000006160d7210 */ /* 0x008fc60007f9e0ff */
[----:B------:R1:W-:Y:S04]  /*13e60*/  STL [R1+0xdbc], R2 ;  /* 0x000dbc0201007387 */ /* 0x0003e80000100800 */
[----:B------:R3:W-:Y:S01]  /*13e70*/  STL [R1+0xde0], R13 ;  /* 0x000de00d01007387 */ /* 0x0007e20000100800 */
[----:B0-----:R-:W-:-:S03]  /*13e80*/  IMAD.X R3, R57, 0x1, R9, P2 ;  /* 0x0000000139037824 */ /* 0x001fc600010e0609 */
[----:B------:R-:W4:Y:S01]  /*13e90*/  LDL.LU R76, [R1+0x48] ;  /* 0x00004800014c7983 */ /* 0x000f220000300800 */
[----:B-1----:R-:W-:-:S03]  /*13ea0*/  IADD3 R2, P5, PT, R22, R8, RZ ;  /* 0x0000000816027210 */ /* 0x002fc60007fbe0ff */
[----:B------:R0:W-:Y:S01]  /*13eb0*/  STL [R1+0xdc4], R3 ;  /* 0x000dc40301007387 */ /* 0x0001e20000100800 */
[----:B---3--:R-:W-:-:S03]  /*13ec0*/  IMAD.X R13, R55, 0x1, R5, P6 ;  /* 0x00000001370d7824 */ /* 0x008fc600030e0605 */
[----:B------:R1:W-:Y:S01]  /*13ed0*/  STL [R1+0xde8], R2 ;  /* 0x000de80201007387 */ /* 0x0003e20000100800 */
[----:B0-----:R-:W-:-:S03]  /*13ee0*/  IADD3 R3, P2, PT, R38, R4, RZ ;  /* 0x0000000426037210 */ /* 0x001fc60007f5e0ff */
[----:B------:R-:W-:Y:S01]  /*13ef0*/  STL [R1+0xdd4], R13 ;  /* 0x000dd40d01007387 */ /* 0x000fe20000100800 */
[----:B-1----:R-:W-:-:S03]  /*13f00*/  IMAD.X R2, R55, 0x1, R7, P4 ;  /* 0x0000000137027824 */ /* 0x002fc600020e0607 */
[----:B------:R0:W-:Y:S04]  /*13f10*/  STL [R1+0xdf8], R3 ;  /* 0x000df80301007387 */ /* 0x0001e80000100800 */
[----:B------:R1:W-:Y:S01]  /*13f20*/  STL [R1+0xddc], R2 ;  /* 0x000ddc0201007387 */ /* 0x0003e20000100800 */
[----:B0-----:R-:W-:-:S05]  /*13f30*/  IMAD.X R3, R55, 0x1, R9, P5 ;  /* 0x0000000137037824 */ /* 0x001fca00028e0609 */
[----:B------:R-:W-:Y:S04]  /*13f40*/  STL [R1+0xde4], R3 ;  /* 0x000de40301007387 */ /* 0x000fe80000100800 */
[----:B------:R-:W3:Y:S04]  /*13f50*/  LDL.LU R89, [R1+0x50] ;  /* 0x0000500001597983 */ /* 0x000ee80000300800 */
[----:B------:R-:W3:Y:S01]  /*13f60*/  LDL.LU R87, [R1+0x204] ;  /* 0x0002040001577983 */ /* 0x000ee20000300800 */
[----:B-1----:R-:W-:Y:S01]  /*13f70*/  IMAD.X R2, R50, 0x1, R5, P2 ;  /* 0x0000000132027824 */ /* 0x002fe200010e0605 */
[----:B------:R-:W-:-:S02]  /*13f80*/  IADD3 R22, P6, PT, R38, R6, RZ ;  /* 0x0000000626167210 */ /* 0x000fc40007fde0ff */
[----:B------:R-:W-:Y:S02]  /*13f90*/  IADD3 R38, P4, PT, R38, R8, RZ ;  /* 0x0000000826267210 */ /* 0x000fe40007f9e0ff */
[----:B------:R0:W-:Y:S01]  /*13fa0*/  STL [R1+0xdf4], R2 ;  /* 0x000df40201007387 */ /* 0x0001e20000100800 */
[----:B------:R-:W-:-:S03]  /*13fb0*/  IADD3 R55, P5, PT, R21, R4, RZ ;  /* 0x0000000415377210 */ /* 0x000fc60007fbe0ff */
[----:B------:R-:W-:Y:S04]  /*13fc0*/  STL [R1+0xe00], R22 ;  /* 0x000e001601007387 */ /* 0x000fe80000100800 */
[----:B------:R-:W-:Y:S01]  /*13fd0*/  STL [R1+0x225c], R22 ;  /* 0x00225c1601007387 */ /* 0x000fe20000100800 */
[----:B0-----:R-:W-:-:S03]  /*13fe0*/  IMAD.X R2, R50, 0x1, R7, P6 ;  /* 0x0000000132027824 */ /* 0x001fc600030e0607 */
[----:B------:R-:W-:Y:S01]  /*13ff0*/  STL [R1+0x2268], R22 ;  /* 0x0022681601007387 */ /* 0x000fe20000100800 */
[----:B------:R-:W-:Y:S01]  /*14000*/  IMAD.X R50, R50, 0x1, R9, P4 ;  /* 0x0000000132327824 */ /* 0x000fe200020e0609 */
[C---:B------:R-:W-:Y:S02]  /*14010*/  IADD3 R57, P2, PT, R21.reuse, R6, RZ ;  /* 0x0000000615397210 */ /* 0x040fe40007f5e0ff */
[----:B------:R-:W-:Y:S04]  /*14020*/  STL [R1+0x2274], R22 ;  /* 0x0022741601007387 */ /* 0x000fe80000100800 */
[----:B------:R-:W-:Y:S04]  /*14030*/  STL [R1+0xe08], R38 ;  /* 0x000e082601007387 */ /* 0x000fe80000100800 */
[----:B------:R0:W-:Y:S01]  /*14040*/  STL [R1+0xdfc], R2 ;  /* 0x000dfc0201007387 */ /* 0x0001e20000100800 */
[----:B------:R-:W-:Y:S01]  /*14050*/  IADD3 R59, P6, PT, R21, R8, RZ ;  /* 0x00000008153b7210 */ /* 0x000fe20007fde0ff */
[----:B------:R-:W-:-:S02]  /*14060*/  IMAD.X R3, R62, 0x1, R7, P2 ;  /* 0x000000013e037824 */ /* 0x000fc400010e0607 */
[----:B------:R-:W-:Y:S01]  /*14070*/  STL [R1+0xe18], R55 ;  /* 0x000e183701007387 */ /* 0x000fe20000100800 */
[----:B0-----:R-:W-:-:S03]  /*14080*/  IMAD.X R2, R62, 0x1, R5, P5 ;  /* 0x000000013e027824 */ /* 0x001fc600028e0605 */
[----:B------:R-:W-:Y:S04]  /*14090*/  STL [R1+0xe04], R50 ;  /* 0x000e043201007387 */ /* 0x000fe80000100800 */
[----:B------:R-:W-:Y:S04]  /*140a0*/  STL [R1+0xe20], R57 ;  /* 0x000e203901007387 */ /* 0x000fe80000100800 */
[----:B------:R0:W-:Y:S01]  /*140b0*/  STL [R1+0xe14], R2 ;  /* 0x000e140201007387 */ /* 0x0001e20000100800 */
[----:B------:R-:W-:-:S03]  /*140c0*/  IMAD.X R62, R62, 0x1, R9, P6 ;  /* 0x000000013e3e7824 */ /* 0x000fc600030e0609 */
[----:B------:R-:W-:Y:S04]  /*140d0*/  STL [R1+0xe28], R59 ;  /* 0x000e283b01007387 */ /* 0x000fe80000100800 */
[----:B------:R-:W-:Y:S01]  /*140e0*/  STL [R1+0xe1c], R3 ;  /* 0x000e1c0301007387 */ /* 0x000fe20000100800 */
[C---:B--2---:R-:W-:Y:S02]  /*140f0*/  IADD3 R21, P4, PT, R72.reuse, R4, RZ ;  /* 0x0000000448157210 */ /* 0x044fe40007f9e0ff */
[----:B0-----:R-:W-:-:S03]  /*14100*/  IADD3 R2, P5, PT, R72, R6, RZ ;  /* 0x0000000648027210 */ /* 0x001fc60007fbe0ff */
[----:B------:R-:W-:Y:S04]  /*14110*/  STL [R1+0xe38], R21 ;  /* 0x000e381501007387 */ /* 0x000fe80000100800 */
[----:B------:R0:W-:Y:S04]  /*14120*/  STL [R1+0xe40], R2 ;  /* 0x000e400201007387 */ /* 0x0001e80000100800 */
[----:B------:R-:W-:Y:S01]  /*14130*/  STL [R1+0xe24], R62 ;  /* 0x000e243e01007387 */ /* 0x000fe20000100800 */
[----:B0-----:R-:W-:-:S05]  /*14140*/  IADD3 R2, P2, PT, R72, R8, RZ ;  /* 0x0000000848027210 */ /* 0x001fca0007f5e0ff */
[----:B------:R0:W-:Y:S01]  /*14150*/  STL [R1+0xe48], R2 ;  /* 0x000e480201007387 */ /* 0x0001e20000100800 */
[----:B----4-:R-:W-:Y:S01]  /*14160*/  IMAD.X R3, R76, 0x1, R5, P4 ;  /* 0x000000014c037824 */ /* 0x010fe200020e0605 */
[----:B0-----:R-:W-:-:S04]  /*14170*/  IADD3 R2, P6, PT, R31, R4, RZ ;  /* 0x000000041f027210 */ /* 0x001fc80007fde0ff */
[----:B------:R0:W-:Y:S04]  /*14180*/  STL [R1+0xe34], R3 ;  /* 0x000e340301007387 */ /* 0x0001e80000100800 */
[----:B------:R-:W2:Y:S01]  /*14190*/  LDL.LU R66, [R1+0x74] ;  /* 0x0000740001427983 */ /* 0x000ea20000300800 */
[----:B0-----:R-:W-:-:S03]  /*141a0*/  IMAD.X R3, R76, 0x1, R7, P5 ;  /* 0x000000014c037824 */ /* 0x001fc600028e0607 */
[----:B------:R0:W-:Y:S04]  /*141b0*/  STL [R1+0xe58], R2 ;  /* 0x000e580201007387 */ /* 0x0001e80000100800 */
[----:B------:R1:W-:Y:S04]  /*141c0*/  STL [R1+0xe3c], R3 ;  /* 0x000e3c0301007387 */ /* 0x0003e80000100800 */
[----:B------:R-:W4:Y:S01]  /*141d0*/  LDL.LU R72, [R1+0x220] ;  /* 0x0002200001487983 */ /* 0x000f220000300800 */
[----:B0-----:R-:W-:Y:S01]  /*141e0*/  IADD3 R2, P4, PT, R31, R6, RZ ;  /* 0x000000061f027210 */ /* 0x001fe20007f9e0ff */
[----:B-1----:R-:W-:-:S04]  /*141f0*/  IMAD.X R3, R76, 0x1, R9, P2 ;  /* 0x000000014c037824 */ /* 0x002fc800010e0609 */
[----:B------:R0:W-:Y:S04]  /*14200*/  STL [R1+0xe60], R2 ;  /* 0x000e600201007387 */ /* 0x0001e80000100800 */
[----:B------:R1:W-:Y:S01]  /*14210*/  STL [R1+0xe44], R3 ;  /* 0x000e440301007387 */ /* 0x0003e20000100800 */
[----:B---3--:R-:W-:Y:S01]  /*14220*/  IMAD.X R13, R89, 0x1, R5, P6 ;  /* 0x00000001590d7824 */ /* 0x008fe200030e0605 */
[----:B0-----:R-:W-:-:S05]  /*14230*/  IADD3 R2, P5, PT, R31, R8, RZ ;  /* 0x000000081f027210 */ /* 0x001fca0007fbe0ff */
[----:B------:R0:W-:Y:S01]  /*14240*/  STL [R1+0xe68], R2 ;  /* 0x000e680201007387 */ /* 0x0001e20000100800 */
[----:B-1----:R-:W-:-:S03]  /*14250*/  IADD3 R3, P2, PT, R87, R4, RZ ;  /* 0x0000000457037210 */ /* 0x002fc60007f5e0ff */
[----:B------:R1:W-:Y:S04]  /*14260*/  STL [R1+0xe54], R13 ;  /* 0x000e540d01007387 */ /* 0x0003e80000100800 */
[----:B------:R-:W3:Y:S01]  /*14270*/  LDL.LU R76, [R1+0x78] ;  /* 0x00007800014c7983 */ /* 0x000ee20000300800 */
[----:B0-----:R-:W-:Y:S01]  /*14280*/  IMAD.X R2, R89, 0x1, R7, P4 ;  /* 0x0000000159027824 */ /* 0x001fe200020e0607 */
[----:B------:R-:W-:Y:S02]  /*14290*/  IADD3 R31, P6, PT, R87, R6, RZ ;  /* 0x00000006571f7210 */ /* 0x000fe40007fde0ff */
[----:B------:R0:W-:Y:S01]  /*142a0*/  STL [R1+0xe78], R3 ;  /* 0x000e780301007387 */ /* 0x0001e20000100800 */
[----:B-1----:R-:W-:-:S03]  /*142b0*/  IMAD.X R13, R89, 0x1, R9, P5 ;  /* 0x00000001590d7824 */ /* 0x002fc600028e0609 */
[----:B------:R1:W-:Y:S01]  /*142c0*/  STL [R1+0xe5c], R2 ;  /* 0x000e5c0201007387 */ /* 0x0003e20000100800 */
[----:B0-----:R-:W-:-:S03]  /*142d0*/  IADD3 R3, P4, PT, R87, R8, RZ ;  /* 0x0000000857037210 */ /* 0x001fc60007f9e0ff */
[----:B------:R-:W-:Y:S01]  /*142e0*/  STL [R1+0xe64], R13 ;  /* 0x000e640d01007387 */ /* 0x000fe20000100800 */
[----:B-1----:R-:W-:-:S03]  /*142f0*/  IMAD.X R2, R69, 0x1, R5, P2 ;  /* 0x0000000145027824 */ /* 0x002fc600010e0605 */
[----:B------:R-:W-:Y:S04]  /*14300*/  STL [R1+0xe80], R31 ;  /* 0x000e801f01007387 */ /* 0x000fe80000100800 */
[----:B------:R-:W-:Y:S04]  /*14310*/  STL [R1+0xe88], R3 ;  /* 0x000e880301007387 */ /* 0x000fe80000100800 */
[----:B------:R-:W-:Y:S04]  /*14320*/  STL [R1+0x2224], R31 ;  /* 0x0022241f01007387 */ /* 0x000fe80000100800 */
[----:B------:R0:W-:Y:S04]  /*14330*/  STL [R1+0xe74], R2 ;  /* 0x000e740201007387 */ /* 0x0001e80000100800 */
[----:B------:R-:W-:Y:S04]  /*14340*/  STL [R1+0x2230], R31 ;  /* 0x0022301f01007387 */ /* 0x000fe80000100800 */
[----:B------:R-:W3:Y:S04]  /*14350*/  LDL.LU R87, [R1+0x7c] ;  /* 0x00007c0001577983 */ /* 0x000ee80000300800 */
[----:B------:R-:W3:Y:S01]  /*14360*/  LDL.LU R89, [R1+0x22c] ;  /* 0x00022c0001597983 */ /* 0x000ee20000300800 */
[----:B0-----:R-:W-:Y:S01]  /*14370*/  IADD3 R2, P5, PT, R60, R4, RZ ;  /* 0x000000043c027210 */ /* 0x001fe20007fbe0ff */
[----:B------:R-:W-:-:S04]  /*14380*/  IMAD.X R13, R69, 0x1, R7, P6 ;  /* 0x00000001450d7824 */ /* 0x000fc800030e0607 */
[----:B------:R0:W-:Y:S01]  /*14390*/  STL [R1+0xe98], R2 ;  /* 0x000e980201007387 */ /* 0x0001e20000100800 */
[----:B------:R-:W-:-:S03]  /*143a0*/  IMAD.X R3, R69, 0x1, R9, P4 ;  /* 0x0000000145037824 */ /* 0x000fc600020e0609 */
[----:B------:R-:W-:Y:S01]  /*143b0*/  STL [R1+0xe7c], R13 ;  /* 0x000e7c0d01007387 */ /* 0x000fe20000100800 */
[----:B0-----:R-:W-:-:S05]  /*143c0*/  IADD3 R2, P2, PT, R60, R6, RZ ;  /* 0x000000063c027210 */ /* 0x001fca0007f5e0ff */
[----:B------:R0:W-:Y:S01]  /*143d0*/  STL [R1+0xea0], R2 ;  /* 0x000ea00201007387 */ /* 0x0001e20000100800 */
[----:B------:R-:W-:-:S03]  /*143e0*/  IADD3 R69, P6, PT, R60, R8, RZ ;  /* 0x000000083c457210 */ /* 0x000fc60007fde0ff */
[----:B------:R1:W-:Y:S01]  /*143f0*/  STL [R1+0xe84], R3 ;  /* 0x000e840301007387 */ /* 0x0003e20000100800 */
[----:B------:R-:W-:Y:S01]  /*14400*/  IADD3 R60, P4, PT, R90, R4, RZ ;  /* 0x000000045a3c7210 */ /* 0x000fe20007f9e0ff */
[C---:B0-----:R-:W-:Y:S02]  /*14410*/  IMAD.X R2, R23.reuse, 0x1, R5, P5 ;  /* 0x0000000117027824 */ /* 0x041fe400028e0605 */
[----:B-1----:R-:W-:-:S03]  /*14420*/  IMAD.X R3, R23, 0x1, R7, P2 ;  /* 0x0000000117037824 */ /* 0x002fc600010e0607 */
[----:B------:R0:W-:Y:S01]  /*14430*/  STL [R1+0xe94], R2 ;  /* 0x000e940201007387 */ /* 0x0001e20000100800 */
[----:B------:R-:W-:-:S03]  /*14440*/  IMAD.X R23, R23, 0x1, R9, P6 ;  /* 0x0000000117177824 */ /* 0x000fc600030e0609 */
[----:B------:R-:W-:Y:S01]  /*14450*/  STL [R1+0xea8], R69 ;  /* 0x000ea84501007387 */ /* 0x000fe20000100800 */
[----:B0-----:R-:W-:-:S03]  /*14460*/  IADD3 R2, P5, PT, R90, R6, RZ ;  /* 0x000000065a027210 */ /* 0x001fc60007fbe0ff */
[----:B------:R-:W-:Y:S04]  /*14470*/  STL [R1+0xe9c], R3 ;  /* 0x000e9c0301007387 */ /* 0x000fe80000100800 */
[----:B------:R-:W-:Y:S04]  /*14480*/  STL [R1+0xeb8], R60 ;  /* 0x000eb83c01007387 */ /* 0x000fe80000100800 */
[----:B------:R2:W-:Y:S01]  /*14490*/  STL [R1+0xec0], R2 ;  /* 0x000ec00201007387 */ /* 0x0005e20000100800 */
[----:B------:R-:W-:-:S03]  /*144a0*/  IADD3 R90, P2, PT, R90, R8, RZ ;  /* 0x000000085a5a7210 */ /* 0x000fc60007f5e0ff */
[----:B------:R-:W-:Y:S01]  /*144b0*/  STL [R1+0xea4], R23 ;  /* 0x000ea41701007387 */ /* 0x000fe20000100800 */
[----:B--2---:R-:W-:-:S05]  /*144c0*/  IMAD.X R2, R66, 0x1, R5, P4 ;  /* 0x0000000142027824 */ /* 0x004fca00020e0605 */
[----:B------:R0:W-:Y:S04]  /*144d0*/  STL [R1+0xeb4], R2 ;  /* 0x000eb40201007387 */ /* 0x0001e80000100800 */
[----:B------:R-:W-:Y:S01]  /*144e0*/  STL [R1+0xec8], R90 ;  /* 0x000ec85a01007387 */ /* 0x000fe20000100800 */
[----:B----4-:R-:W-:Y:S01]  /*144f0*/  IADD3 R3, P6, PT, R72, R4, RZ ;  /* 0x0000000448037210 */ /* 0x010fe20007fde0ff */
[----:B0-----:R-:W-:-:S04]  /*14500*/  IMAD.X R2, R66, 0x1, R7, P5 ;  /* 0x0000000142027824 */ /* 0x001fc800028e0607 */
[----:B------:R0:W-:Y:S04]  /*14510*/  STL [R1+0xed8], R3 ;  /* 0x000ed80301007387 */ /* 0x0001e80000100800 */
[----:B------:R1:W-:Y:S01]  /*14520*/  STL [R1+0xebc], R2 ;  /* 0x000ebc0201007387 */ /* 0x0003e20000100800 */
[C---:B------:R-:W-:Y:S02]  /*14530*/  IADD3 R13, P5, PT, R72.reuse, R8, RZ ;  /* 0x00000008480d7210 */ /* 0x040fe40007fbe0ff */
[----:B0-----:R-:W-:Y:S01]  /*14540*/  IADD3 R3, P4, PT, R72, R6, RZ ;  /* 0x0000000648037210 */ /* 0x001fe20007f9e0ff */
[----:B-1----:R-:W-:Y:S02]  /*14550*/  IMAD.X R2, R66, 0x1, R9, P2 ;  /* 0x0000000142027824 */ /* 0x002fe400010e0609 */
[----:B------:R-:W2:Y:S04]  /*14560*/  LDL.LU R66, [R1+0x234] ;  /* 0x0002340001427983 */ /* 0x000ea80000300800 */
[----:B------:R0:W-:Y:S04]  /*14570*/  STL [R1+0xee0], R3 ;  /* 0x000ee00301007387 */ /* 0x0001e80000100800 */
[----:B------:R3:W-:Y:S04]  /*14580*/  STL [R1+0xec4], R2 ;  /* 0x000ec40201007387 */ /* 0x0007e80000100800 */
[----:B------:R1:W-:Y:S01]  /*14590*/  STL [R1+0xee8], R13 ;  /* 0x000ee80d01007387 */ /* 0x0003e20000100800 */
[----:B0-----:R-:W-:Y:S01]  /*145a0*/  IADD3 R3, P2, PT, R93, R4, RZ ;  /* 0x000000045d037210 */ /* 0x001fe20007f5e0ff */
[----:B---3--:R-:W-:-:S02]  /*145b0*/  IMAD.X R2, R76, 0x1, R5, P6 ;  /* 0x000000014c027824 */ /* 0x008fc400030e0605 */
[----:B-1----:R-:W-:-:S03]  /*145c0*/  IMAD.X R13, R76, 0x1, R7, P4 ;  /* 0x000000014c0d7824 */ /* 0x002fc600020e0607 */
[----:B------:R0:W-:Y:S04]  /*145d0*/  STL [R1+0xed4], R2 ;  /* 0x000ed40201007387 */ /* 0x0001e80000100800 */
[----:B------:R1:W-:Y:S01]  /*145e0*/  STL [R1+0xef8], R3 ;  /* 0x000ef80301007387 */ /* 0x0003e20000100800 */
[----:B0-----:R-:W-:-:S03]  /*145f0*/  IADD3 R2, P6, PT, R93, R6, RZ ;  /* 0x000000065d027210 */ /* 0x001fc60007fde0ff */
[----:B------:R-:W-:Y:S01]  /*14600*/  STL [R1+0xedc], R13 ;  /* 0x000edc0d01007387 */ /* 0x000fe20000100800 */
[----:B-1----:R-:W-:-:S03]  /*14610*/  IMAD.X R3, R76, 0x1, R9, P5 ;  /* 0x000000014c037824 */ /* 0x002fc600028e0609 */
[----:B------:R-:W3:Y:S04]  /*14620*/  LDL.LU R72, [R1+0x94] ;  /* 0x0000940001487983 */ /* 0x000ee80000300800 */
[----:B------:R0:W-:Y:S04]  /*14630*/  STL [R1+0xf00], R2 ;  /* 0x000f000201007387 */ /* 0x0001e80000100800 */
[----:B------:R1:W-:Y:S04]  /*14640*/  STL [R1+0xee4], R3 ;  /* 0x000ee40301007387 */ /* 0x0003e80000100800 */
[----:B------:R-:W4:Y:S01]  /*14650*/  LDL.LU R76, [R1+0x238] ;  /* 0x00023800014c7983 */ /* 0x000f220000300800 */
[----:B0-----:R-:W-:Y:S01]  /*14660*/  IADD3 R2, P4, PT, R93, R8, RZ ;  /* 0x000000085d027210 */ /* 0x001fe20007f9e0ff */
[----:B------:R-:W-:-:S04]  /*14670*/  IMAD.X R13, R87, 0x1, R5, P2 ;  /* 0x00000001570d7824 */ /* 0x000fc800010e0605 */
[----:B------:R0:W-:Y:S01]  /*14680*/  STL [R1+0xf08], R2 ;  /* 0x000f080201007387 */ /* 0x0001e20000100800 */
[----:B-1----:R-:W-:-:S03]  /*14690*/  IMAD.X R3, R87, 0x1, R7, P6 ;  /* 0x0000000157037824 */ /* 0x002fc600030e0607 */
[----:B------:R-:W-:Y:S01]  /*146a0*/  STL [R1+0xef4], R13 ;  /* 0x000ef40d01007387 */ /* 0x000fe20000100800 */
[----:B0-----:R-:W-:-:S05]  /*146b0*/  IADD3 R2, P5, PT, R89, R4, RZ ;  /* 0x0000000459027210 */ /* 0x001fca0007fbe0ff */
[----:B------:R0:W-:Y:S04]  /*146c0*/  STL [R1+0xf18], R2 ;  /* 0x000f180201007387 */ /* 0x0001e80000100800 */
[----:B------:R1:W-:Y:S01]  /*146d0*/  STL [R1+0xefc], R3 ;  /* 0x000efc0301007387 */ /* 0x0003e20000100800 */
[----:B0-----:R-:W-:-:S03]  /*146e0*/  IMAD.X R2, R87, 0x1, R9, P4 ;  /* 0x0000000157027824 */ /* 0x001fc600020e0609 */
[----:B------:R-:W4:Y:S01]  /*146f0*/  LDL.LU R87, [R1+0x98] ;  /* 0x0000980001577983 */ /* 0x000f220000300800 */
[C---:B------:R-:W-:Y:S02]  /*14700*/  IADD3 R93, P2, PT, R89.reuse, R6, RZ ;  /* 0x00000006595d7210 */ /* 0x040fe40007f5e0ff */
[----:B-1----:R-:W-:Y:S01]  /*14710*/  IADD3 R3, P6, PT, R89, R8, RZ ;  /* 0x0000000859037210 */ /* 0x002fe20007fde0ff */
[----:B------:R0:W-:Y:S04]  /*14720*/  STL [R1+0xf04], R2 ;  /* 0x000f040201007387 */ /* 0x0001e80000100800 */
[----:B------:R-:W-:Y:S01]  /*14730*/  STL [R1+0xf20], R93 ;  /* 0x000f205d01007387 */ /* 0x000fe20000100800 */
[----:B0-----:R-:W-:-:S03]  /*14740*/  IMAD.X R2, R65, 0x1, R5, P5 ;  /* 0x0000000141027824 */ /* 0x001fc600028e0605 */
[----:B------:R0:W-:Y:S04]  /*14750*/  STL [R1+0xf28], R3 ;  /* 0x000f280301007387 */ /* 0x0001e80000100800 */
[----:B------:R-:W-:Y:S04]  /*14760*/  STL [R1+0x21e4], R93 ;  /* 0x0021e45d01007387 */ /* 0x000fe80000100800 */
[----:B------:R1:W-:Y:S04]  /*14770*/  STL [R1+0xf14], R2 ;  /* 0x000f140201007387 */ /* 0x0003e80000100800 */
[----:B------:R-:W-:Y:S04]  /*14780*/  STL [R1+0x21f0], R93 ;  /* 0x0021f05d01007387 */ /* 0x000fe80000100800 */
[----:B------:R-:W-:Y:S04]  /*14790*/  STL [R1+0x21fc], R93 ;  /* 0x0021fc5d01007387 */ /* 0x000fe80000100800 */
[----:B------:R-:W4:Y:S01]  /*147a0*/  LDL.LU R29, [R1+0x9c] ;  /* 0x00009c00011d7983 */ /* 0x000f220000300800 */
[----:B0-----:R-:W-:-:S03]  /*147b0*/  IADD3 R3, P4, PT, R40, R4, RZ ;  /* 0x0000000428037210 */ /* 0x001fc60007f9e0ff */
[----:B-1----:R-:W4:Y:S01]  /*147c0*/  LDL.LU R2, [R1+0x240] ;  /* 0x0002400001027983 */ /* 0x002f220000300800 */
[----:B------:R-:W-:-:S03]  /*147d0*/  IMAD.X R14, R65, 0x1, R7, P2 ;  /* 0x00000001410e7824 */ /* 0x000fc600010e0607 */
[----:B------:R0:W-:Y:S01]  /*147e0*/  STL [R1+0xf38], R3 ;  /* 0x000f380301007387 */ /* 0x0001e20000100800 */
[----:B------:R-:W-:-:S03]  /*147f0*/  IMAD.X R13, R65, 0x1, R9, P6 ;  /* 0x00000001410d7824 */ /* 0x000fc600030e0609 */
[----:B------:R-:W-:Y:S01]  /*14800*/  STL [R1+0xf1c], R14 ;  /* 0x000f1c0e01007387 */ /* 0x000fe20000100800 */
[----:B0-----:R-:W-:-:S05]  /*14810*/  IADD3 R3, P5, PT, R40, R6, RZ ;  /* 0x0000000628037210 */ /* 0x001fca0007fbe0ff */
[----:B------:R0:W-:Y:S04]  /*14820*/  STL [R1+0xf40], R3 ;  /* 0x000f400301007387 */ /* 0x0001e80000100800 */
[----:B------:R1:W-:Y:S04]  /*14830*/  STL [R1+0xf24], R13 ;  /* 0x000f240d01007387 */ /* 0x0003e80000100800 */
[----:B------:R-:W4:Y:S01]  /*14840*/  LDL.LU R89, [R1+0xa0] ;  /* 0x0000a00001597983 */ /* 0x000f220000300800 */
[----:B0-----:R-:W-:Y:S01]  /*14850*/  IMAD.X R3, R84, 0x1, R5, P4 ;  /* 0x0000000154037824 */ /* 0x001fe200020e0605 */
[----:B------:R-:W-:Y:S01]  /*14860*/  IADD3 R65, P2, PT, R40, R8, RZ ;  /* 0x0000000828417210 */ /* 0x000fe20007f5e0ff */
[----:B-1----:R-:W-:-:S03]  /*14870*/  IMAD.X R13, R84, 0x1, R7, P5 ;  /* 0x00000001540d7824 */ /* 0x002fc600028e0607 */
        /* <DEDUP_REMOVED lines=8> */
[----:B------:R3:W-:Y:S04]  /*14900*/  STL [R1+0xf60], R3 ;  /* 0x000f600301007387 */ /* 0x0007e80000100800 */
[----:B------:R-:W-:Y:S04]  /*14910*/  STL [R1+0xf44], R84 ;  /* 0x000f445401007387 */ /* 0x000fe80000100800 */
[----:B------:R0:W-:Y:S01]  /*14920*/  STL [R1+0xf68], R13 ;  /* 0x000f680d01007387 */ /* 0x0001e20000100800 */
[----:B---3--:R-:W-:-:S02]  /*14930*/  IMAD.X R3, R72, 0x1, R5, P6 ;  /* 0x0000000148037824 */ /* 0x008fc400030e0605 */
[----:B0-----:R-:W-:-:S03]  /*14940*/  IMAD.X R13, R72, 0x1, R7, P4 ;  /* 0x00000001480d7824 */ /* 0x001fc600020e0607 */
[----:B------:R0:W-:Y:S01]  /*14950*/  STL [R1+0xf54], R3 ;  /* 0x000f540301007387 */ /* 0x0001e20000100800 */
[C---:B----4-:R-:W-:Y:S02]  /*14960*/  IADD3 R14, P2, PT, R76.reuse, R4, RZ ;  /* 0x000000044c0e7210 */ /* 0x050fe40007f5e0ff */
[----:B0-----:R-:W-:-:S03]  /*14970*/  IADD3 R3, P6, PT, R76, R6, RZ ;  /* 0x000000064c037210 */ /* 0x001fc60007fde0ff */
[----:B------:R-:W-:Y:S04]  /*14980*/  STL [R1+0xf78], R14 ;  /* 0x000f780e01007387 */ /* 0x000fe80000100800 */
[----:B------:R-:W2:Y:S04]  /*14990*/  LDL.LU R30, [R1+0x248] ;  /* 0x00024800011e7983 */ /* 0x000ea80000300800 */
[----:B------:R0:W-:Y:S04]  /*149a0*/  STL [R1+0xf5c], R13 ;  /* 0x000f5c0d01007387 */ /* 0x0001e80000100800 */
[----:B------:R1:W-:Y:S01]  /*149b0*/  STL [R1+0xf80], R3 ;  /* 0x000f800301007387 */ /* 0x0003e20000100800 */
[----:B0-----:R-:W-:Y:S01]  /*149c0*/  IMAD.X R13, R72, 0x1, R9, P5 ;  /* 0x00000001480d7824 */ /* 0x001fe200028e0609 */
[----:B-1----:R-:W-:-:S04]  /*149d0*/  IADD3 R3, P4, PT, R76, R8, RZ ;  /* 0x000000084c037210 */ /* 0x002fc80007f9e0ff */
[----:B------:R0:W-:Y:S01]  /*149e0*/  STL [R1+0xf64], R13 ;  /* 0x000f640d01007387 */ /* 0x0001e20000100800 */
[----:B------:R-:W-:-:S03]  /*149f0*/  IMAD.X R14, R87, 0x1, R5, P2 ;  /* 0x00000001570e7824 */ /* 0x000fc600010e0605 */
[----:B------:R1:W-:Y:S01]  /*14a00*/  STL [R1+0xf88], R3 ;  /* 0x000f880301007387 */ /* 0x0003e20000100800 */
[----:B0-----:R-:W-:-:S03]  /*14a10*/  IADD3 R13, P5, PT, R53, R4, RZ ;  /* 0x00000004350d7210 */ /* 0x001fc60007fbe0ff */
[----:B------:R0:W-:Y:S04]  /*14a20*/  STL [R1+0xf74], R14 ;  /* 0x000f740e01007387 */ /* 0x0001e80000100800 */
[----:B------:R-:W3:Y:S01]  /*14a30*/  LDL.LU R66, [R1+0xa8] ;  /* 0x0000a80001427983 */ /* 0x000ee20000300800 */
[----:B-1----:R-:W-:-:S03]  /*14a40*/  IMAD.X R3, R87, 0x1, R7, P6 ;  /* 0x0000000157037824 */ /* 0x002fc600030e0607 */
[----:B------:R1:W-:Y:S04]  /*14a50*/  STL [R1+0xf98], R13 ;  /* 0x000f980d01007387 */ /* 0x0003e80000100800 */
[----:B------:R-:W4:Y:S01]  /*14a60*/  LDL.LU R72, [R1+0x24c] ;  /* 0x00024c0001487983 */ /* 0x000f220000300800 */
[----:B0-----:R-:W-:-:S03]  /*14a70*/  IADD3 R14, P6, PT, R53, R8, RZ ;  /* 0x00000008350e7210 */ /* 0x001fc60007fde0ff */
[----:B------:R0:W-:Y:S01]  /*14a80*/  STL [R1+0xf7c], R3 ;  /* 0x000f7c0301007387 */ /* 0x0001e20000100800 */
[----:B-1----:R-:W-:Y:S01]  /*14a90*/  IADD3 R13, P2, PT, R53, R6, RZ ;  /* 0x00000006350d7210 */ /* 0x002fe20007f5e0ff */
[----:B0-----:R-:W-:-:S04]  /*14aa0*/  IMAD.X R3, R87, 0x1, R9, P4 ;  /* 0x0000000157037824 */ /* 0x001fc800020e0609 */
[----:B------:R0:W-:Y:S04]  /*14ab0*/  STL [R1+0xfa0], R13 ;  /* 0x000fa00d01007387 */ /* 0x0001e80000100800 */
[----:B------:R1:W-:Y:S04]  /*14ac0*/  STL [R1+0xf84], R3 ;  /* 0x000f840301007387 */ /* 0x0003e80000100800 */
[----:B------:R-:W-:Y:S01]  /*14ad0*/  STL [R1+0xfa8], R14 ;  /* 0x000fa80e01007387 */ /* 0x000fe20000100800 */
[----:B0-----:R-:W-:-:S03]  /*14ae0*/  IMAD.X R13, R29, 0x1, R5, P5 ;  /* 0x000000011d0d7824 */ /* 0x001fc600028e0605 */
[----:B------:R-:W4:Y:S04]  /*14af0*/  LDL.LU R76, [R1+0xac] ;  /* 0x0000ac00014c7983 */ /* 0x000f280000300800 */
[----:B------:R0:W-:Y:S01]  /*14b00*/  STL [R1+0xf94], R13 ;  /* 0x000f940d01007387 */ /* 0x0001e20000100800 */
[----:B-1----:R-:W-:-:S03]  /*14b10*/  IADD3 R3, P4, PT, R2, R4, RZ ;  /* 0x0000000402037210 */ /* 0x002fc60007f9e0ff */
[----:B------:R-:W4:Y:S04]  /*14b20*/  LDL.LU R87, [R1+0x250] ;  /* 0x0002500001577983 */ /* 0x000f280000300800 */
[----:B------:R1:W-:Y:S01]  /*14b30*/  STL [R1+0xfc0], R3 ;  /* 0x000fc00301007387 */ /* 0x0003e20000100800 */
[----:B------:R-:W-:Y:S01]  /*14b40*/  IADD3 R53, P5, PT, R2, R6, RZ ;  /* 0x0000000602357210 */ /* 0x000fe20007fbe0ff */
[C---:B0-----:R-:W-:Y:S02]  /*14b50*/  IMAD.X R13, R29.reuse, 0x1, R9, P6 ;  /* 0x000000011d0d7824 */ /* 0x041fe400030e0609 */
[----:B-1----:R-:W-:-:S05]  /*14b60*/  IMAD.X R3, R29, 0x1, R7, P2 ;  /* 0x000000011d037824 */ /* 0x002fca00010e0607 */
[----:B------:R0:W-:Y:S04]  /*14b70*/  STL [R1+0xf9c], R3 ;  /* 0x000f9c0301007387 */ /* 0x0001e80000100800 */
[----:B------:R1:W-:Y:S01]  /*14b80*/  STL [R1+0xfa4], R13 ;  /* 0x000fa40d01007387 */ /* 0x0003e20000100800 */
[----:B0-----:R-:W-:Y:S01]  /*14b90*/  IADD3 R3, P2, PT, R2, R8, RZ ;  /* 0x0000000802037210 */ /* 0x001fe20007f5e0ff */
[C---:B------:R-:W-:Y:S02]  /*14ba0*/  IMAD.X R2, R89.reuse, 0x1, R5, P4 ;  /* 0x0000000159027824 */ /* 0x040fe400020e0605 */
[----:B------:R-:W-:Y:S04]  /*14bb0*/  STL [R1+0xfc8], R53 ;  /* 0x000fc83501007387 */ /* 0x000fe80000100800 */
[----:B------:R-:W-:Y:S01]  /*14bc0*/  STL [R1+0xfd0], R3 ;  /* 0x000fd00301007387 */ /* 0x000fe20000100800 */
[----:B-1----:R-:W-:-:S03]  /*14bd0*/  IMAD.X R13, R89, 0x1, R7, P5 ;  /* 0x00000001590d7824 */ /* 0x002fc600028e0607 */
[----:B------:R-:W-:Y:S04]  /*14be0*/  STL [R1+0x21a4], R53 ;  /* 0x0021a43501007387 */ /* 0x000fe80000100800 */
[----:B------:R0:W-:Y:S04]  /*14bf0*/  STL [R1+0xfbc], R2 ;  /* 0x000fbc0201007387 */ /* 0x0001e80000100800 */
[----:B------:R-:W-:Y:S01]  /*14c00*/  STL [R1+0x21b0], R53 ;  /* 0x0021b03501007387 */ /* 0x000fe20000100800 */
[----:B0-----:R-:W-:-:S03]  /*14c10*/  IADD3 R2, P6, PT, R16, R4, RZ ;  /* 0x0000000410027210 */ /* 0x001fc60007fde0ff */
[----:B------:R-:W-:Y:S04]  /*14c20*/  STL [R1+0x21bc], R53 ;  /* 0x0021bc3501007387 */ /* 0x000fe80000100800 */
[----:B------:R0:W-:Y:S04]  /*14c30*/  STL [R1+0xfe0], R2 ;  /* 0x000fe00201007387 */ /* 0x0001e80000100800 */
[----:B------:R1:W-:Y:S01]  /*14c40*/  STL [R1+0xfc4], R13 ;  /* 0x000fc40d01007387 */ /* 0x0003e20000100800 */
[----:B0-----:R-:W-:-:S03]  /*14c50*/  IMAD.X R2, R89, 0x1, R9, P2 ;  /* 0x0000000159027824 */ /* 0x001fc600010e0609 */
[----:B------:R-:W4:Y:S01]  /*14c60*/  LDL.LU R89, [R1+0xb4] ;  /* 0x0000b40001597983 */ /* 0x000f220000300800 */
[----:B------:R-:W-:Y:S01]  /*14c70*/  IADD3 R3, P4, PT, R16, R6, RZ ;  /* 0x0000000610037210 */ /* 0x000fe20007f9e0ff */
[----:B-1----:R-:W-:Y:S01]  /*14c80*/  IMAD.X R13, R24, 0x1, R5, P6 ;  /* 0x00000001180d7824 */ /* 0x002fe200030e0605 */
[----:B------:R-:W-:-:S03]  /*14c90*/  IADD3 R16, P5, PT, R16, R8, RZ ;  /* 0x0000000810107210 */ /* 0x000fc60007fbe0ff */
[----:B------:R0:W-:Y:S04]  /*14ca0*/  STL [R1+0xfe8], R3 ;  /* 0x000fe80301007387 */ /* 0x0001e80000100800 */
[----:B------:R2:W-:Y:S04]  /*14cb0*/  STL [R1+0xfcc], R2 ;  /* 0x000fcc0201007387 */ /* 0x0005e80000100800 */
[----:B------:R1:W-:Y:S01]  /*14cc0*/  STL [R1+0xfdc], R13 ;  /* 0x000fdc0d01007387 */ /* 0x0003e20000100800 */
[----:B0-----:R-:W-:-:S03]  /*14cd0*/  IMAD.X R3, R24, 0x1, R7, P4 ;  /* 0x0000000118037824 */ /* 0x001fc600020e0607 */
[----:B------:R-:W-:Y:S01]  /*14ce0*/  STL [R1+0xff0], R16 ;  /* 0x000ff01001007387 */ /* 0x000fe20000100800 */
[----:B------:R-:W-:Y:S01]  /*14cf0*/  IMAD.X R24, R24, 0x1, R9, P5 ;  /* 0x0000000118187824 */ /* 0x000fe200028e0609 */
[----:B--2---:R-:W-:-:S05]  /*14d00*/  IADD3 R2, P2, PT, R30, R4, RZ ;  /* 0x000000041e027210 */ /* 0x004fca0007f5e0ff */
[----:B------:R0:W-:Y:S01]  /*14d10*/  STL [R1+0x1000], R2 ;  /* 0x0010000201007387 */ /* 0x0001e20000100800 */
[----:B-1----:R-:W-:-:S03]  /*14d20*/  IADD3 R13, P4, PT, R30, R8, RZ ;  /* 0x000000081e0d7210 */ /* 0x002fc60007f9e0ff */
[----:B------:R-:W-:Y:S01]  /*14d30*/  STL [R1+0xfe4], R3 ;  /* 0x000fe40301007387 */ /* 0x000fe20000100800 */
[----:B0-----:R-:W-:-:S05]  /*14d40*/  IADD3 R2, P6, PT, R30, R6, RZ ;  /* 0x000000061e027210 */ /* 0x001fca0007fde0ff */
[----:B------:R3:W-:Y:S04]  /*14d50*/  STL [R1+0x1008], R2 ;  /* 0x0010080201007387 */ /* 0x0007e80000100800 */
[----:B------:R0:W-:Y:S04]  /*14d60*/  STL [R1+0x1010], R13 ;  /* 0x0010100d01007387 */ /* 0x0001e80000100800 */
[----:B------:R-:W-:Y:S01]  /*14d70*/  STL [R1+0xfec], R24 ;  /* 0x000fec1801007387 */ /* 0x000fe20000100800 */
[----:B---3--:R-:W-:-:S05]  /*14d80*/  IMAD.X R2, R66, 0x1, R5, P2 ;  /* 0x0000000142027824 */ /* 0x008fca00010e0605 */
[----:B------:R1:W-:Y:S01]  /*14d90*/  STL [R1+0xffc], R2 ;  /* 0x000ffc0201007387 */ /* 0x0003e20000100800 */
[C---:B----4-:R-:W-:Y:S02]  /*14da0*/  IADD3 R3, P5, PT, R72.reuse, R4, RZ ;  /* 0x0000000448037210 */ /* 0x050fe40007fbe0ff */
[----:B0-----:R-:W-:Y:S01]  /*14db0*/  IADD3 R13, P2, PT, R72, R6, RZ ;  /* 0x00000006480d7210 */ /* 0x001fe20007f5e0ff */
[C---:B-1----:R-:W-:Y:S02]  /*14dc0*/  IMAD.X R2, R66.reuse, 0x1, R7, P6 ;  /* 0x0000000142027824 */ /* 0x042fe400030e0607 */
[----:B------:R0:W-:Y:S04]  /*14dd0*/  STL [R1+0x1020], R3 ;  /* 0x0010200301007387 */ /* 0x0001e80000100800 */
[----:B------:R1:W-:Y:S04]  /*14de0*/  STL [R1+0x1004], R2 ;  /* 0x0010040201007387 */ /* 0x0003e80000100800 */
[----:B------:R2:W-:Y:S01]  /*14df0*/  STL [R1+0x1028], R13 ;  /* 0x0010280d01007387 */ /* 0x0005e20000100800 */
[----:B0-----:R-:W-:Y:S01]  /*14e00*/  IMAD.X R3, R66, 0x1, R9, P4 ;  /* 0x0000000142037824 */ /* 0x001fe200020e0609 */
[----:B-1----:R-:W-:-:S04]  /*14e10*/  IADD3 R2, P6, PT, R72, R8, RZ ;  /* 0x0000000848027210 */ /* 0x002fc80007fde0ff */
[----:B------:R0:W-:Y:S01]  /*14e20*/  STL [R1+0x100c], R3 ;  /* 0x00100c0301007387 */ /* 0x0001e20000100800 */
[----:B--2---:R-:W-:-:S03]  /*14e30*/  IMAD.X R13, R76, 0x1, R5, P5 ;  /* 0x000000014c0d7824 */ /* 0x004fc600028e0605 */
[----:B------:R1:W-:Y:S04]  /*14e40*/  STL [R1+0x1030], R2 ;  /* 0x0010300201007387 */ /* 0x0003e80000100800 */
[----:B------:R2:W-:Y:S01]  /*14e50*/  STL [R1+0x101c], R13 ;  /* 0x00101c0d01007387 */ /* 0x0005e20000100800 */
[C---:B0-----:R-:W-:Y:S01]  /*14e60*/  IADD3 R3, P4, PT, R87.reuse, R4, RZ ;  /* 0x0000000457037210 */ /* 0x041fe20007f9e0ff */
[----:B-1----:R-:W-:Y:S01]  /*14e70*/  IMAD.X R2, R76, 0x1, R7, P2 ;  /* 0x000000014c027824 */ /* 0x002fe200010e0607 */
[----:B--2---:R-:W-:-:S03]  /*14e80*/  IADD3 R13, P5, PT, R87, R6, RZ ;  /* 0x00000006570d7210 */ /* 0x004fc60007fbe0ff */
[----:B------:R0:W-:Y:S04]  /*14e90*/  STL [R1+0x1040], R3 ;  /* 0x0010400301007387 */ /* 0x0001e80000100800 */
[----:B------:R1:W-:Y:S04]  /*14ea0*/  STL [R1+0x1024], R2 ;  /* 0x0010240201007387 */ /* 0x0003e80000100800 */
[----:B------:R2:W-:Y:S01]  /*14eb0*/  STL [R1+0x1048], R13 ;  /* 0x0010480d01007387 */ /* 0x0005e20000100800 */
[----:B0-----:R-:W-:-:S03]  /*14ec0*/  IMAD.X R3, R76, 0x1, R9, P6 ;  /* 0x000000014c037824 */ /* 0x001fc600030e0609 */
[----:B------:R-:W3:Y:S01]  /*14ed0*/  LDL.LU R30, [R1+0x260] ;  /* 0x00026000011e7983 */ /* 0x000ee20000300800 */
[----:B-1----:R-:W-:-:S03]  /*14ee0*/  IADD3 R2, P2, PT, R87, R8, RZ ;  /* 0x0000000857027210 */ /* 0x002fc60007f5e0ff */
[----:B------:R0:W-:Y:S01]  /*14ef0*/  STL [R1+0x102c], R3 ;  /* 0x00102c0301007387 */ /* 0x0001e20000100800 */
[----:B--2---:R-:W-:-:S03]  /*14f00*/  IMAD.X R13, R92, 0x1, R7, P5 ;  /* 0x000000015c0d7824 */ /* 0x004fc600028e0607 */
[----:B------:R1:W-:Y:S01]  /*14f10*/  STL [R1+0x1050], R2 ;  /* 0x0010500201007387 */ /* 0x0003e20000100800 */
[----:B0-----:R-:W-:Y:S01]  /*14f20*/  IMAD.X R3, R92, 0x1, R5, P4 ;  /* 0x000000015c037824 */ /* 0x001fe200020e0605 */
[----:B-1----:R-:W-:-:S04]  /*14f30*/  IADD3 R2, P6, PT, R88, R4, RZ ;  /* 0x0000000458027210 */ /* 0x002fc80007fde0ff */
[----:B------:R0:W-:Y:S04]  /*14f40*/  STL [R1+0x103c], R3 ;  /* 0x00103c0301007387 */ /* 0x0001e80000100800 */
[----:B------:R1:W-:Y:S04]  /*14f50*/  STL [R1+0x10bc], R2 ;  /* 0x0010bc0201007387 */ /* 0x0003e80000100800 */
[----:B------:R-:W-:Y:S01]  /*14f60*/  STL [R1+0x1044], R13 ;  /* 0x0010440d01007387 */ /* 0x000fe20000100800 */
[----:B0-----:R-:W-:-:S03]  /*14f70*/  IADD3 R3, P4, PT, R88, R6, RZ ;  /* 0x0000000658037210 */ /* 0x001fc60007f9e0ff */
[----:B------:R-:W2:Y:S01]  /*14f80*/  LDL.LU R66, [R1+0xbc] ;  /* 0x0000bc0001427983 */ /* 0x000ea20000300800 */
[----:B-1----:R-:W-:-:S03]  /*14f90*/  IMAD.X R2, R92, 0x1, R9, P2 ;  /* 0x000000015c027824 */ /* 0x002fc600010e0609 */
[----:B------:R0:W-:Y:S04]  /*14fa0*/  STL [R1+0x10c4], R3 ;  /* 0x0010c40301007387 */ /* 0x0001e80000100800 */
[----:B------:R-:W4:Y:S04]  /*14fb0*/  LDL.LU R72, [R1+0x264] ;  /* 0x0002640001487983 */ /* 0x000f280000300800 */
[----:B------:R1:W-:Y:S01]  /*14fc0*/  STL [R1+0x104c], R2 ;  /* 0x00104c0201007387 */ /* 0x0003e20000100800 */
[----:B0-----:R-:W-:Y:S01]  /*14fd0*/  IMAD.X R3, R89, 0x1, R5, P6 ;  /* 0x0000000159037824 */ /* 0x001fe200030e0605 */
[----:B-1----:R-:W-:-:S05]  /*14fe0*/  IADD3 R2, P5, PT, R88, R8, RZ ;  /* 0x0000000858027210 */ /* 0x002fca0007fbe0ff */
[----:B------:R0:W-:Y:S04]  /*14ff0*/  STL [R1+0x10cc], R2 ;  /* 0x0010cc0201007387 */ /* 0x0001e80000100800 */
[----:B------:R-:W-:Y:S04]  /*15000*/  STL [R1+0x10b8], R3 ;  /* 0x0010b80301007387 */ /* 0x000fe80000100800 */
[----:B------:R-:W4:Y:S04]  /*15010*/  LDL.LU R76, [R1+0xc4] ;  /* 0x0000c400014c7983 */ /* 0x000f280000300800 */
[----:B------:R-:W4:Y:S01]  /*15020*/  LDL.LU R87, [R1+0x268] ;  /* 0x0002680001577983 */ /* 0x000f220000300800 */
[----:B0-----:R-:W-:-:S05]  /*15030*/  IMAD.X R2, R89, 0x1, R7, P4 ;  /* 0x0000000159027824 */ /* 0x001fca00020e0607 */
[----:B------:R0:W-:Y:S02]  /*15040*/  STL [R1+0x10c0], R2 ;  /* 0x0010c00201007387 */ /* 0x0001e40000100800 */
[----:B0-----:R-:W-:Y:S02]  /*15050*/  IMAD.X R2, R89, 0x1, R9, P5 ;  /* 0x0000000159027824 */ /* 0x001fe400028e0609 */
[----:B------:R-:W4:Y:S01]  /*15060*/  LDL.LU R89, [R1+0xc8] ;  /* 0x0000c80001597983 */ /* 0x000f220000300800 */
[----:B------:R-:W-:-:S05]  /*15070*/  IADD3 R92, P2, PT, R86, R4, RZ ;  /* 0x00000004565c7210 */ /* 0x000fca0007f5e0ff */
        /* <DEDUP_REMOVED lines=8> */
[----:B------:R-:W4:Y:S01]  /*15100*/  LDL.LU R29, [R1+0xcc] ;  /* 0x0000cc00011d7983 */ /* 0x000f220000300800 */
[C---:B------:R-:W-:Y:S01]  /*15110*/  IADD3 R88, P6, PT, R86.reuse, R6, RZ ;  /* 0x0000000656587210 */ /* 0x040fe20007fde0ff */
[----:B0-----:R-:W-:Y:S01]  /*15120*/  IMAD.X R2, R83, 0x1, R5, P2 ;  /* 0x0000000153027824 */ /* 0x001fe200010e0605 */
[----:B------:R-:W-:-:S03]  /*15130*/  IADD3 R86, P4, PT, R86, R8, RZ ;  /* 0x0000000856567210 */ /* 0x000fc60007f9e0ff */
[----:B------:R-:W-:Y:S04]  /*15140*/  STL [R1+0x10e4], R88 ;  /* 0x0010e45801007387 */ /* 0x000fe80000100800 */
[----:B------:R3:W-:Y:S04]  /*15150*/  STL [R1+0x10d8], R2 ;  /* 0x0010d80201007387 */ /* 0x0007e80000100800 */
[----:B------:R-:W-:Y:S01]  /*15160*/  STL [R1+0x2168], R88 ;  /* 0x0021685801007387 */ /* 0x000fe20000100800 */
[----:B------:R-:W-:-:S03]  /*15170*/  IMAD.X R3, R83, 0x1, R7, P6 ;  /* 0x0000000153037824 */ /* 0x000fc600030e0607 */
[----:B------:R-:W-:Y:S04]  /*15180*/  STL [R1+0x2174], R88 ;  /* 0x0021745801007387 */ /* 0x000fe80000100800 */
[----:B------:R-:W-:Y:S04]  /*15190*/  STL [R1+0x2180], R88 ;  /* 0x0021805801007387 */ /* 0x000fe80000100800 */
[----:B------:R-:W-:Y:S01]  /*151a0*/  STL [R1+0x10ec], R86 ;  /* 0x0010ec5601007387 */ /* 0x000fe20000100800 */
[----:B------:R-:W-:Y:S01]  /*151b0*/  IMAD.X R83, R83, 0x1, R9, P4 ;  /* 0x0000000153537824 */ /* 0x000fe200020e0609 */
[----:B---3--:R-:W-:-:S05]  /*151c0*/  IADD3 R2, P5, PT, R30, R4, RZ ;  /* 0x000000041e027210 */ /* 0x008fca0007fbe0ff */
[----:B------:R0:W-:Y:S01]  /*151d0*/  STL [R1+0x10fc], R2 ;  /* 0x0010fc0201007387 */ /* 0x0001e20000100800 */
[----:B------:R-:W-:-:S03]  /*151e0*/  IADD3 R13, P6, PT, R30, R8, RZ ;  /* 0x000000081e0d7210 */ /* 0x000fc60007fde0ff */
[----:B------:R-:W-:Y:S01]  /*151f0*/  STL [R1+0x10e0], R3 ;  /* 0x0010e00301007387 */ /* 0x000fe20000100800 */
[----:B0-----:R-:W-:-:S05]  /*15200*/  IADD3 R2, P2, PT, R30, R6, RZ ;  /* 0x000000061e027210 */ /* 0x001fca0007f5e0ff */
[----:B------:R2:W-:Y:S04]  /*15210*/  STL [R1+0x1104], R2 ;  /* 0x0011040201007387 */ /* 0x0005e80000100800 */
[----:B------:R0:W-:Y:S01]  /*15220*/  STL [R1+0x110c], R13 ;  /* 0x00110c0d01007387 */ /* 0x0001e20000100800 */
[----:B--2---:R-:W-:-:S03]  /*15230*/  IMAD.X R2, R66, 0x1, R5, P5 ;  /* 0x0000000142027824 */ /* 0x004fc600028e0605 */
[----:B------:R-:W-:Y:S04]  /*15240*/  STL [R1+0x10e8], R83 ;  /* 0x0010e85301007387 */ /* 0x000fe80000100800 */
[----:B------:R1:W-:Y:S01]  /*15250*/  STL [R1+0x10f8], R2 ;  /* 0x0010f80201007387 */ /* 0x0003e20000100800 */
[----:B----4-:R-:W-:Y:S01]  /*15260*/  IADD3 R3, P4, PT, R72, R4, RZ ;  /* 0x0000000448037210 */ /* 0x010fe20007f9e0ff */
[C---:B0-----:R-:W-:Y:S02]  /*15270*/  IMAD.X R13, R66.reuse, 0x1, R9, P6 ;  /* 0x00000001420d7824 */ /* 0x041fe400030e0609 */
[----:B-1----:R-:W-:Y:S02]  /*15280*/  IMAD.X R2, R66, 0x1, R7, P2 ;  /* 0x0000000142027824 */ /* 0x002fe400010e0607 */
[----:B------:R0:W-:Y:S04]  /*15290*/  STL [R1+0x111c], R3 ;  /* 0x00111c0301007387 */ /* 0x0001e80000100800 */
[----:B------:R1:W-:Y:S01]  /*152a0*/  STL [R1+0x1100], R2 ;  /* 0x0011000201007387 */ /* 0x0003e20000100800 */
[----:B0-----:R-:W-:-:S02]  /*152b0*/  IADD3 R3, P5, PT, R72, R6, RZ ;  /* 0x0000000648037210 */ /* 0x001fc40007fbe0ff */
[----:B-1----:R-:W-:-:S03]  /*152c0*/  IADD3 R2, P2, PT, R72, R8, RZ ;  /* 0x0000000848027210 */ /* 0x002fc60007f5e0ff */
        /* <DEDUP_REMOVED lines=9> */
[----:B0-----:R-:W-:Y:S01]  /*15360*/  IADD3 R3, P4, PT, R87, R6, RZ ;  /* 0x0000000657037210 */ /* 0x001fe20007f9e0ff */
[----:B-1----:R-:W-:Y:S02]  /*15370*/  IMAD.X R13, R76, 0x1, R9, P2 ;  /* 0x000000014c0d7824 */ /* 0x002fe400010e0609 */
[----:B--2---:R-:W2:Y:S01]  /*15380*/  LDL.LU R2, [R1+0x274] ;  /* 0x0002740001027983 */ /* 0x004ea20000300800 */
[----:B------:R-:W-:-:S03]  /*15390*/  IMAD.X R14, R89, 0x1, R5, P6 ;  /* 0x00000001590e7824 */ /* 0x000fc600030e0605 */
[----:B------:R0:W-:Y:S04]  /*153a0*/  STL [R1+0x1144], R3 ;  /* 0x0011440301007387 */ /* 0x0001e80000100800 */
[----:B------:R1:W-:Y:S01]  /*153b0*/  STL [R1+0x1128], R13 ;  /* 0x0011280d01007387 */ /* 0x0003e20000100800 */
[----:B0-----:R-:W-:Y:S02]  /*153c0*/  IADD3 R3, P5, PT, R87, R8, RZ ;  /* 0x0000000857037210 */ /* 0x001fe40007fbe0ff */
[----:B-1----:R-:W-:-:S03]  /*153d0*/  IADD3 R13, P2, PT, R56, R4, RZ ;  /* 0x00000004380d7210 */ /* 0x002fc60007f5e0ff */
[----:B------:R0:W-:Y:S04]  /*153e0*/  STL [R1+0x114c], R3 ;  /* 0x00114c0301007387 */ /* 0x0001e80000100800 */
[----:B------:R1:W-:Y:S04]  /*153f0*/  STL [R1+0x1138], R14 ;  /* 0x0011380e01007387 */ /* 0x0003e80000100800 */
[----:B------:R-:W3:Y:S04]  /*15400*/  LDL.LU R30, [R1+0xe0] ;  /* 0x0000e000011e7983 */ /* 0x000ee80000300800 */
[----:B------:R4:W-:Y:S04]  /*15410*/  STL [R1+0x11bc], R13 ;  /* 0x0011bc0d01007387 */ /* 0x0009e80000100800 */
[----:B------:R-:W3:Y:S01]  /*15420*/  LDL.LU R66, [R1+0x278] ;  /* 0x0002780001427983 */ /* 0x000ee20000300800 */
[----:B0-----:R-:W-:-:S02]  /*15430*/  IMAD.X R3, R89, 0x1, R7, P4 ;  /* 0x0000000159037824 */ /* 0x001fc400020e0607 */
[----:B-1----:R-:W-:-:S03]  /*15440*/  IMAD.X R14, R89, 0x1, R9, P5 ;  /* 0x00000001590e7824 */ /* 0x002fc600028e0609 */
[----:B------:R0:W-:Y:S01]  /*15450*/  STL [R1+0x1140], R3 ;  /* 0x0011400301007387 */ /* 0x0001e20000100800 */
[----:B----4-:R-:W-:-:S03]  /*15460*/  IADD3 R13, P4, PT, R56, R8, RZ ;  /* 0x00000008380d7210 */ /* 0x010fc60007f9e0ff */
[----:B------:R-:W-:Y:S04]  /*15470*/  STL [R1+0x1148], R14 ;  /* 0x0011480e01007387 */ /* 0x000fe80000100800 */
[----:B------:R-:W4:Y:S04]  /*15480*/  LDL.LU R72, [R1+0xe4] ;  /* 0x0000e40001487983 */ /* 0x000f280000300800 */
[----:B------:R1:W-:Y:S01]  /*15490*/  STL [R1+0x11cc], R13 ;  /* 0x0011cc0d01007387 */ /* 0x0003e20000100800 */
[----:B0-----:R-:W-:-:S03]  /*154a0*/  IMAD.X R3, R29, 0x1, R5, P2 ;  /* 0x000000011d037824 */ /* 0x001fc600010e0605 */
[----:B------:R-:W4:Y:S01]  /*154b0*/  LDL.LU R89, [R1+0x27c] ;  /* 0x00027c0001597983 */ /* 0x000f220000300800 */
[----:B------:R-:W-:-:S03]  /*154c0*/  IADD3 R87, P6, PT, R56, R6, RZ ;  /* 0x0000000638577210 */ /* 0x000fc60007fde0ff */
        /* <DEDUP_REMOVED lines=8> */
[----:B-1----:R-:W-:Y:S01]  /*15550*/  IADD3 R13, P5, PT, R91, R4, RZ ;  /* 0x000000045b0d7210 */ /* 0x002fe20007fbe0ff */
[----:B0-----:R-:W-:-:S04]  /*15560*/  IMAD.X R3, R29, 0x1, R7, P6 ;  /* 0x000000011d037824 */ /* 0x001fc800030e0607 */
[----:B------:R0:W-:Y:S01]  /*15570*/  STL [R1+0x11dc], R13 ;  /* 0x0011dc0d01007387 */ /* 0x0001e20000100800 */
[----:B------:R-:W-:-:S03]  /*15580*/  IADD3 R56, P2, PT, R91, R6, RZ ;  /* 0x000000065b387210 */ /* 0x000fc60007f5e0ff */
[----:B------:R1:W-:Y:S01]  /*15590*/  STL [R1+0x11c0], R3 ;  /* 0x0011c00301007387 */ /* 0x0003e20000100800 */
[----:B------:R-:W-:Y:S01]  /*155a0*/  IADD3 R91, P6, PT, R91, R8, RZ ;  /* 0x000000085b5b7210 */ /* 0x000fe20007fde0ff */
[----:B0-----:R-:W-:Y:S02]  /*155b0*/  IMAD.X R13, R43, 0x1, R5, P5 ;  /* 0x000000012b0d7824 */ /* 0x001fe400028e0605 */
[----:B-1----:R-:W-:-:S05]  /*155c0*/  IMAD.X R3, R29, 0x1, R9, P4 ;  /* 0x000000011d037824 */ /* 0x002fca00020e0609 */
[----:B------:R0:W-:Y:S01]  /*155d0*/  STL [R1+0x11c8], R3 ;  /* 0x0011c80301007387 */ /* 0x0001e20000100800 */
[----:B------:R-:W-:-:S03]  /*155e0*/  IMAD.X R14, R43, 0x1, R7, P2 ;  /* 0x000000012b0e7824 */ /* 0x000fc600010e0607 */
[----:B0-----:R-:W4:Y:S04]  /*155f0*/  LDL.LU R3, [R1+0xf0] ;  /* 0x0000f00001037983 */ /* 0x001f280000300800 */
[----:B------:R-:W-:Y:S04]  /*15600*/  STL [R1+0x11e4], R56 ;  /* 0x0011e43801007387 */ /* 0x000fe80000100800 */
[----:B------:R2:W-:Y:S04]  /*15610*/  STL [R1+0x11d8], R13 ;  /* 0x0011d80d01007387 */ /* 0x0005e80000100800 */
[----:B------:R-:W-:Y:S04]  /*15620*/  STL [R1+0x2138], R56 ;  /* 0x0021383801007387 */ /* 0x000fe80000100800 */
[----:B------:R-:W-:Y:S04]  /*15630*/  STL [R1+0x2140], R56 ;  /* 0x0021403801007387 */ /* 0x000fe80000100800 */
[----:B------:R-:W-:Y:S04]  /*15640*/  STL [R1+0x214c], R56 ;  /* 0x00214c3801007387 */ /* 0x000fe80000100800 */
[----:B------:R-:W-:Y:S01]  /*15650*/  STL [R1+0x11ec], R91 ;  /* 0x0011ec5b01007387 */ /* 0x000fe20000100800 */
[----:B------:R-:W-:Y:S01]  /*15660*/  IMAD.X R43, R43, 0x1, R9, P6 ;  /* 0x000000012b2b7824 */ /* 0x000fe200030e0609 */
[----:B--2---:R-:W-:-:S05]  /*15670*/  IADD3 R13, P4, PT, R2, R4, RZ ;  /* 0x00000004020d7210 */ /* 0x004fca0007f9e0ff */
[----:B------:R0:W-:Y:S04]  /*15680*/  STL [R1+0x11fc], R13 ;  /* 0x0011fc0d01007387 */ /* 0x0001e80000100800 */
[----:B------:R1:W-:Y:S01]  /*15690*/  STL [R1+0x11e0], R14 ;  /* 0x0011e00e01007387 */ /* 0x0003e20000100800 */
[C---:B0-----:R-:W-:Y:S02]  /*156a0*/  IADD3 R13, P5, PT, R2.reuse, R6, RZ ;  /* 0x00000006020d7210 */ /* 0x041fe40007fbe0ff */
[----:B-1----:R-:W-:-:S03]  /*156b0*/  IADD3 R14, P2, PT, R2, R8, RZ ;  /* 0x00000008020e7210 */ /* 0x002fc60007f5e0ff */
[----:B------:R3:W-:Y:S04]  /*156c0*/  STL [R1+0x1204], R13 ;  /* 0x0012040d01007387 */ /* 0x0007e80000100800 */
[----:B------:R0:W-:Y:S01]  /*156d0*/  STL [R1+0x120c], R14 ;  /* 0x00120c0e01007387 */ /* 0x0001e20000100800 */
[----:B---3--:R-:W-:-:S03]  /*156e0*/  IMAD.X R13, R30, 0x1, R5, P4 ;  /* 0x000000011e0d7824 */ /* 0x008fc600020e0605 */
[----:B------:R-:W-:Y:S01]  /*156f0*/  STL [R1+0x11e8], R43 ;  /* 0x0011e82b01007387 */ /* 0x000fe20000100800 */
[----:B------:R-:W-:-:S03]  /*15700*/  IADD3 R2, P6, PT, R66, R4, RZ ;  /* 0x0000000442027210 */ /* 0x000fc60007fde0ff */
[----:B------:R1:W-:Y:S04]  /*15710*/  STL [R1+0x11f8], R13 ;  /* 0x0011f80d01007387 */ /* 0x0003e80000100800 */
[----:B------:R2:W-:Y:S01]  /*15720*/  STL [R1+0x121c], R2 ;  /* 0x00121c0201007387 */ /* 0x0005e20000100800 */
[C---:B0-----:R-:W-:Y:S02]  /*15730*/  IMAD.X R14, R30.reuse, 0x1, R9, P2 ;  /* 0x000000011e0e7824 */ /* 0x041fe400010e0609 */
[----:B-1----:R-:W-:Y:S01]  /*15740*/  IMAD.X R13, R30, 0x1, R7, P5 ;  /* 0x000000011e0d7824 */ /* 0x002fe200028e0607 */
[----:B--2---:R-:W-:-:S04]  /*15750*/  IADD3 R2, P4, PT, R66, R6, RZ ;  /* 0x0000000642027210 */ /* 0x004fc80007f9e0ff */
[----:B------:R0:W-:Y:S04]  /*15760*/  STL [R1+0x1200], R13 ;  /* 0x0012000d01007387 */ /* 0x0001e80000100800 */
[----:B------:R4:W-:Y:S01]  /*15770*/  STL [R1+0x1224], R2 ;  /* 0x0012240201007387 */ /* 0x0009e20000100800 */
[----:B0-----:R-:W-:-:S03]  /*15780*/  IADD3 R13, P5, PT, R66, R8, RZ ;  /* 0x00000008420d7210 */ /* 0x001fc60007fbe0ff */
[----:B------:R0:W-:Y:S01]  /*15790*/  STL [R1+0x1208], R14 ;  /* 0x0012080e01007387 */ /* 0x0001e20000100800 */
[----:B----4-:R-:W-:-:S03]  /*157a0*/  IMAD.X R2, R72, 0x1, R5, P6 ;  /* 0x0000000148027824 */ /* 0x010fc600030e0605 */
[----:B------:R-:W2:Y:S04]  /*157b0*/  LDL.LU R29, [R1+0x288] ;  /* 0x00028800011d7983 */ /* 0x000ea80000300800 */
[----:B------:R1:W-:Y:S01]  /*157c0*/  STL [R1+0x122c], R13 ;  /* 0x00122c0d01007387 */ /* 0x0003e20000100800 */
[----:B0-----:R-:W-:-:S03]  /*157d0*/  IADD3 R14, P2, PT, R89, R4, RZ ;  /* 0x00000004590e7210 */ /* 0x001fc60007f5e0ff */
[----:B------:R0:W-:Y:S01]  /*157e0*/  STL [R1+0x1218], R2 ;  /* 0x0012180201007387 */ /* 0x0001e20000100800 */
[----:B-1----:R-:W-:-:S03]  /*157f0*/  IMAD.X R13, R72, 0x1, R7, P4 ;  /* 0x00000001480d7824 */ /* 0x002fc600020e0607 */
[----:B------:R1:W-:Y:S01]  /*15800*/  STL [R1+0x123c], R14 ;  /* 0x00123c0e01007387 */ /* 0x0003e20000100800 */
[----:B0-----:R-:W-:-:S03]  /*15810*/  IADD3 R2, P6, PT, R89, R6, RZ ;  /* 0x0000000659027210 */ /* 0x001fc60007fde0ff */
[----:B------:R0:W-:Y:S04]  /*15820*/  STL [R1+0x1220], R13 ;  /* 0x0012200d01007387 */ /* 0x0001e80000100800 */
[----:B------:R3:W-:Y:S01]  /*15830*/  STL [R1+0x1244], R2 ;  /* 0x0012440201007387 */ /* 0x0007e20000100800 */
[----:B-1----:R-:W-:Y:S01]  /*15840*/  IMAD.X R14, R72, 0x1, R9, P5 ;  /* 0x00000001480e7824 */ /* 0x002fe200028e0609 */
[----:B0-----:R-:W-:Y:S02]  /*15850*/  IADD3 R13, P4, PT, R89, R8, RZ ;  /* 0x00000008590d7210 */ /* 0x001fe40007f9e0ff */
[----:B---3--:R-:W3:Y:S01]  /*15860*/  LDL.LU R2, [R1+0xf8] ;  /* 0x0000f80001027983 */ /* 0x008ee20000300800 */
[----:B------:R-:W-:-:S03]  /*15870*/  IMAD.X R15, R76, 0x1, R5, P2 ;  /* 0x000000014c0f7824 */ /* 0x000fc600010e0605 */
[----:B------:R0:W-:Y:S04]  /*15880*/  STL [R1+0x1228], R14 ;  /* 0x0012280e01007387 */ /* 0x0001e80000100800 */
[----:B------:R-:W4:Y:S04]  /*15890*/  LDL.LU R30, [R1+0x28c] ;  /* 0x00028c00011e7983 */ /* 0x000f280000300800 */
[----:B------:R1:W-:Y:S01]  /*158a0*/  STL [R1+0x124c], R13 ;  /* 0x00124c0d01007387 */ /* 0x0003e20000100800 */
[----:B0-----:R-:W-:-:S03]  /*158b0*/  IMAD.X R14, R76, 0x1, R7, P6 ;  /* 0x000000014c0e7824 */ /* 0x001fc600030e0607 */
[----:B------:R-:W-:Y:S01]  /*158c0*/  STL [R1+0x1238], R15 ;  /* 0x0012380f01007387 */ /* 0x000fe20000100800 */
[----:B-1----:R-:W-:-:S05]  /*158d0*/  IADD3 R13, P5, PT, R82, R4, RZ ;  /* 0x00000004520d7210 */ /* 0x002fca0007fbe0ff */
[----:B------:R0:W-:Y:S04]  /*158e0*/  STL [R1+0x12bc], R13 ;  /* 0x0012bc0d01007387 */ /* 0x0001e80000100800 */
[----:B------:R1:W-:Y:S04]  /*158f0*/  STL [R1+0x1240], R14 ;  /* 0x0012400e01007387 */ /* 0x0003e80000100800 */
[----:B------:R-:W4:Y:S01]  /*15900*/  LDL.LU R66, [R1+0xfc] ;  /* 0x0000fc0001427983 */ /* 0x000f220000300800 */
[----:B0-----:R-:W-:-:S03]  /*15910*/  IMAD.X R13, R76, 0x1, R9, P4 ;  /* 0x000000014c0d7824 */ /* 0x001fc600020e0609 */
[----:B------:R-:W4:Y:S04]  /*15920*/  LDL.LU R76, [R1+0x290] ;  /* 0x00029000014c7983 */ /* 0x000f280000300800 */
[----:B------:R0:W-:Y:S04]  /*15930*/  STL [R1+0x1248], R13 ;  /* 0x0012480d01007387 */ /* 0x0001e80000100800 */
[----:B------:R-:W4:Y:S01]  /*15940*/  LDL.LU R72, [R1+0x100] ;  /* 0x0001000001487983 */ /* 0x000f220000300800 */
[C---:B-1----:R-:W-:Y:S02]  /*15950*/  IADD3 R14, P6, PT, R82.reuse, R8, RZ ;  /* 0x00000008520e7210 */ /* 0x042fe40007fde0ff */
[----:B------:R-:W-:Y:S01]  /*15960*/  IADD3 R89, P2, PT, R82, R6, RZ ;  /* 0x0000000652597210 */ /* 0x000fe20007f5e0ff */
[----:B0-----:R-:W-:-:S02]  /*15970*/  IMAD.X R13, R3, 0x1, R5, P5 ;  /* 0x00000001030d7824 */ /* 0x001fc400028e0605 */
[----:B------:R0:W-:Y:S04]  /*15980*/  STL [R1+0x12cc], R14 ;  /* 0x0012cc0e01007387 */ /* 0x0001e80000100800 */
[----:B------:R-:W-:Y:S04]  /*15990*/  STL [R1+0x12c4], R89 ;  /* 0x0012c45901007387 */ /* 0x000fe80000100800 */
[----:B------:R1:W-:Y:S01]  /*159a0*/  STL [R1+0x12b8], R13 ;  /* 0x0012b80d01007387 */ /* 0x0003e20000100800 */
[----:B0-----:R-:W-:-:S03]  /*159b0*/  IADD3 R14, P4, PT, R79, R4, RZ ;  /* 0x000000044f0e7210 */ /* 0x001fc60007f9e0ff */
[----:B------:R-:W-:Y:S01]  /*159c0*/  STL [R1+0x2110], R89 ;  /* 0x0021105901007387 */ /* 0x000fe20000100800 */
[----:B------:R-:W-:-:S03]  /*159d0*/  IADD3 R82, P5, PT, R79, R6, RZ ;  /* 0x000000064f527210 */ /* 0x000fc60007fbe0ff */
[----:B------:R-:W-:Y:S01]  /*159e0*/  STL [R1+0x2114], R89 ;  /* 0x0021145901007387 */ /* 0x000fe20000100800 */
[----:B-1----:R-:W-:-:S03]  /*159f0*/  IMAD.X R13, R3, 0x1, R7, P2 ;  /* 0x00000001030d7824 */ /* 0x002fc600010e0607 */
[----:B------:R-:W-:Y:S01]  /*15a00*/  STL [R1+0x2118], R89 ;  /* 0x0021185901007387 */ /* 0x000fe20000100800 */
[----:B------:R-:W-:-:S03]  /*15a10*/  IMAD.X R3, R3, 0x1, R9, P6 ;  /* 0x0000000103037824 */ /* 0x000fc600030e0609 */
[----:B------:R-:W-:Y:S04]  /*15a20*/  STL [R1+0x12dc], R14 ;  /* 0x0012dc0e01007387 */ /* 0x000fe80000100800 */
[----:B------:R0:W-:Y:S01]  /*15a30*/  STL [R1+0x12c0], R13 ;  /* 0x0012c00d01007387 */ /* 0x0001e20000100800 */
[----:B------:R-:W-:-:S03]  /*15a40*/  IADD3 R79, P2, PT, R79, R8, RZ ;  /* 0x000000084f4f7210 */ /* 0x000fc60007f5e0ff */
[----:B------:R1:W-:Y:S01]  /*15a50*/  STL [R1+0x12c8], R3 ;  /* 0x0012c80301007387 */ /* 0x0003e20000100800 */
[----:B0-----:R-:W-:-:S03]  /*15a60*/  IMAD.X R13, R85, 0x1, R5, P4 ;  /* 0x00000001550d7824 */ /* 0x001fc600020e0605 */
[----:B-1----:R-:W4:Y:S04]  /*15a70*/  LDL.LU R3, [R1+0x10c] ;  /* 0x00010c0001037983 */ /* 0x002f280000300800 */
[----:B------:R-:W-:Y:S04]  /*15a80*/  STL [R1+0x12e4], R82 ;  /* 0x0012e45201007387 */ /* 0x000fe80000100800 */
[----:B------:R2:W-:Y:S01]  /*15a90*/  STL [R1+0x12d8], R13 ;  /* 0x0012d80d01007387 */ /* 0x0005e20000100800 */
[----:B------:R-:W-:-:S03]  /*15aa0*/  IMAD.X R14, R85, 0x1, R7, P5 ;  /* 0x00000001550e7824 */ /* 0x000fc600028e0607 */
[----:B------:R-:W-:Y:S04]  /*15ab0*/  STL [R1+0x211c], R82 ;  /* 0x00211c5201007387 */ /* 0x000fe80000100800 */
[----:B------:R-:W-:Y:S01]  /*15ac0*/  STL [R1+0x12ec], R79 ;  /* 0x0012ec4f01007387 */ /* 0x000fe20000100800 */
[----:B------:R-:W-:Y:S01]  /*15ad0*/  IMAD.X R85, R85, 0x1, R9, P2 ;  /* 0x0000000155557824 */ /* 0x000fe200010e0609 */
[C---:B--2---:R-:W-:Y:S02]  /*15ae0*/  IADD3 R13, P6, PT, R29.reuse, R4, RZ ;  /* 0x000000041d0d7210 */ /* 0x044fe40007fde0ff */
[----:B------:R-:W-:-:S03]  /*15af0*/  IADD3 R15, P5, PT, R29, R8, RZ ;  /* 0x000000081d0f7210 */ /* 0x000fc60007fbe0ff */
[----:B------:R0:W-:Y:S04]  /*15b00*/  STL [R1+0x12fc], R13 ;  /* 0x0012fc0d01007387 */ /* 0x0001e80000100800 */
[----:B------:R3:W-:Y:S01]  /*15b10*/  STL [R1+0x12e0], R14 ;  /* 0x0012e00e01007387 */ /* 0x0007e20000100800 */
        /* <DEDUP_REMOVED lines=10> */
[----:B------:R1:W-:Y:S01]  /*15bc0*/  STL [R1+0x1300], R14 ;  /* 0x0013000e01007387 */ /* 0x0003e20000100800 */
[----:B0-----:R-:W-:-:S03]  /*15bd0*/  IMAD.X R13, R2, 0x1, R9, P5 ;  /* 0x00000001020d7824 */ /* 0x001fc600028e0609 */
[----:B------:R-:W-:Y:S01]  /*15be0*/  STL [R1+0x1324], R15 ;  /* 0x0013240f01007387 */ /* 0x000fe20000100800 */
[----:B-1----:R-:W-:-:S03]  /*15bf0*/  IADD3 R14, P4, PT, R30, R8, RZ ;  /* 0x000000081e0e7210 */ /* 0x002fc60007f9e0ff */
[----:B------:R0:W-:Y:S01]  /*15c00*/  STL [R1+0x1308], R13 ;  /* 0x0013080d01007387 */ /* 0x0001e20000100800 */
[----:B------:R-:W-:-:S03]  /*15c10*/  IMAD.X R2, R66, 0x1, R5, P2 ;  /* 0x0000000142027824 */ /* 0x000fc600010e0605 */
[----:B------:R1:W-:Y:S04]  /*15c20*/  STL [R1+0x132c], R14 ;  /* 0x00132c0e01007387 */ /* 0x0003e80000100800 */
[----:B------:R-:W2:Y:S01]  /*15c30*/  LDL.LU R18, [R1+0x29c] ;  /* 0x00029c0001127983 */ /* 0x000ea20000300800 */
[----:B0-----:R-:W-:-:S03]  /*15c40*/  IADD3 R13, P5, PT, R76, R4, RZ ;  /* 0x000000044c0d7210 */ /* 0x001fc60007fbe0ff */
[----:B------:R0:W-:Y:S04]  /*15c50*/  STL [R1+0x1318], R2 ;  /* 0x0013180201007387 */ /* 0x0001e80000100800 */
[----:B------:R3:W-:Y:S01]  /*15c60*/  STL [R1+0x133c], R13 ;  /* 0x00133c0d01007387 */ /* 0x0007e20000100800 */
[C---:B-1----:R-:W-:Y:S02]  /*15c70*/  IMAD.X R14, R66.reuse, 0x1, R9, P4 ;  /* 0x00000001420e7824 */ /* 0x042fe400020e0609 */
[----:B0-----:R-:W-:Y:S01]  /*15c80*/  IMAD.X R2, R66, 0x1, R7, P6 ;  /* 0x0000000142027824 */ /* 0x001fe200030e0607 */
[----:B---3--:R-:W-:-:S04]  /*15c90*/  IADD3 R13, P2, PT, R76, R6, RZ ;  /* 0x000000064c0d7210 */ /* 0x008fc80007f5e0ff */
[----:B------:R0:W-:Y:S04]  /*15ca0*/  STL [R1+0x1320], R2 ;  /* 0x0013200201007387 */ /* 0x0001e80000100800 */
[----:B------:R1:W-:Y:S01]  /*15cb0*/  STL [R1+0x1344], R13 ;  /* 0x0013440d01007387 */ /* 0x0003e20000100800 */
[----:B0-----:R-:W-:-:S03]  /*15cc0*/  IADD3 R2, P6, PT, R76, R8, RZ ;  /* 0x000000084c027210 */ /* 0x001fc60007fde0ff */
[----:B------:R0:W-:Y:S01]  /*15cd0*/  STL [R1+0x1328], R14 ;  /* 0x0013280e01007387 */ /* 0x0001e20000100800 */
[----:B-1----:R-:W-:-:S03]  /*15ce0*/  IMAD.X R13, R72, 0x1, R5, P5 ;  /* 0x00000001480d7824 */ /* 0x002fc600028e0605 */
[----:B------:R-:W3:Y:S04]  /*15cf0*/  LDL.LU R29, [R1+0x114] ;  /* 0x00011400011d7983 */ /* 0x000ee80000300800 */
[----:B------:R1:W-:Y:S01]  /*15d00*/  STL [R1+0x134c], R2 ;  /* 0x00134c0201007387 */ /* 0x0003e20000100800 */
[----:B0-----:R-:W-:-:S03]  /*15d10*/  IMAD.X R14, R72, 0x1, R7, P2 ;  /* 0x00000001480e7824 */ /* 0x001fc600010e0607 */
[----:B-1----:R-:W4:Y:S04]  /*15d20*/  LDL.LU R2, [R1+0x2a0] ;  /* 0x0002a00001027983 */ /* 0x002f280000300800 */
[----:B------:R0:W-:Y:S02]  /*15d30*/  STL [R1+0x1338], R13 ;  /* 0x0013380d01007387 */ /* 0x0001e40000100800 */
[----:B0-----:R-:W-:-:S05]  /*15d40*/  IADD3 R13, P4, PT, R77, R4, RZ ;  /* 0x000000044d0d7210 */ /* 0x001fca0007f9e0ff */
[----:B------:R0:W-:Y:S04]  /*15d50*/  STL [R1+0x13bc], R13 ;  /* 0x0013bc0d01007387 */ /* 0x0001e80000100800 */
[----:B------:R1:W-:Y:S04]  /*15d60*/  STL [R1+0x1340], R14 ;  /* 0x0013400e01007387 */ /* 0x0003e80000100800 */
[----:B------:R-:W4:Y:S01]  /*15d70*/  LDL.LU R30, [R1+0x11c] ;  /* 0x00011c00011e7983 */ /* 0x000f220000300800 */
[----:B0-----:R-:W-:Y:S01]  /*15d80*/  IMAD.X R13, R72, 0x1, R9, P6 ;  /* 0x00000001480d7824 */ /* 0x001fe200030e0609 */
[----:B-1----:R-:W-:-:S04]  /*15d90*/  IADD3 R14, P2, PT, R77, R8, RZ ;  /* 0x000000084d0e7210 */ /* 0x002fc80007f5e0ff */
[----:B------:R0:W-:Y:S04]  /*15da0*/  STL [R1+0x1348], R13 ;  /* 0x0013480d01007387 */ /* 0x0001e80000100800 */
[----:B------:R1:W-:Y:S04]  /*15db0*/  STL [R1+0x13cc], R14 ;  /* 0x0013cc0e01007387 */ /* 0x0003e80000100800 */
[----:B------:R-:W4:Y:S04]  /*15dc0*/  LDL.LU R72, [R1+0x2a8] ;  /* 0x0002a80001487983 */ /* 0x000f280000300800 */
[----:B------:R-:W4:Y:S01]  /*15dd0*/  LDL.LU R66, [R1+0x120] ;  /* 0x0001200001427983 */ /* 0x000f220000300800 */
[----:B0-----:R-:W-:Y:S01]  /*15de0*/  IMAD.X R13, R3, 0x1, R5, P4 ;  /* 0x00000001030d7824 */ /* 0x001fe200020e0605 */
[----:B------:R-:W-:-:S02]  /*15df0*/  IADD3 R76, P5, PT, R77, R6, RZ ;  /* 0x000000064d4c7210 */ /* 0x000fc40007fbe0ff */
[----:B-1----:R-:W-:Y:S02]  /*15e00*/  IADD3 R14, P6, PT, R73, R4, RZ ;  /* 0x00000004490e7210 */ /* 0x002fe40007fde0ff */
[----:B------:R0:W-:Y:S04]  /*15e10*/  STL [R1+0x13b8], R13 ;  /* 0x0013b80d01007387 */ /* 0x0001e80000100800 */
        /* <DEDUP_REMOVED lines=17> */
[----:B------:R-:W-:Y:S04]  /*15f30*/  STL [R1+0x20f8], R77 ;  /* 0x0020f84d01007387 */ /* 0x000fe80000100800 */
[----:B------:R-:W-:Y:S01]  /*15f40*/  STL [R1+0x13ec], R73 ;  /* 0x0013ec4901007387 */ /* 0x000fe20000100800 */
[----:B------:R-:W-:Y:S01]  /*15f50*/  IMAD.X R75, R75, 0x1, R9, P5 ;  /* 0x000000014b4b7824 */ /* 0x000fe200028e0609 */
[----:B--2---:R-:W-:-:S05]  /*15f60*/  IADD3 R13, P2, PT, R18, R4, RZ ;  /* 0x00000004120d7210 */ /* 0x004fca0007f5e0ff */
[----:B------:R0:W-:Y:S01]  /*15f70*/  STL [R1+0x13fc], R13 ;  /* 0x0013fc0d01007387 */ /* 0x0001e20000100800 */
[----:B------:R-:W-:-:S03]  /*15f80*/  IADD3 R15, P4, PT, R18, R8, RZ ;  /* 0x00000008120f7210 */ /* 0x000fc60007f9e0ff */
[----:B------:R3:W-:Y:S01]  /*15f90*/  STL [R1+0x13e0], R14 ;  /* 0x0013e00e01007387 */ /* 0x0007e20000100800 */
[----:B0-----:R-:W-:-:S05]  /*15fa0*/  IADD3 R13, P6, PT, R18, R6, RZ ;  /* 0x00000006120d7210 */ /* 0x001fca0007fde0ff */
[----:B------:R-:W-:Y:S04]  /*15fb0*/  STL [R1+0x1404], R13 ;  /* 0x0014040d01007387 */ /* 0x000fe80000100800 */
[----:B------:R0:W-:Y:S04]  /*15fc0*/  STL [R1+0x140c], R15 ;  /* 0x00140c0f01007387 */ /* 0x0001e80000100800 */
[----:B------:R-:W-:Y:S01]  /*15fd0*/  STL [R1+0x13e8], R75 ;  /* 0x0013e84b01007387 */ /* 0x000fe20000100800 */
[C---:B---3--:R-:W-:Y:S02]  /*15fe0*/  IMAD.X R14, R29.reuse, 0x1, R5, P2 ;  /* 0x000000011d0e7824 */ /* 0x048fe400010e0605 */
[----:B0-----:R-:W-:-:S03]  /*15ff0*/  IMAD.X R15, R29, 0x1, R7, P6 ;  /* 0x000000011d0f7824 */ /* 0x001fc600030e0607 */
[----:B------:R0:W-:Y:S01]  /*16000*/  STL [R1+0x13f8], R14 ;  /* 0x0013f80e01007387 */ /* 0x0001e20000100800 */
[----:B----4-:R-:W-:Y:S01]  /*16010*/  IADD3 R13, P5, PT, R2, R4, RZ ;  /* 0x00000004020d7210 */ /* 0x010fe20007fbe0ff */
[----:B0-----:R-:W-:-:S04]  /*16020*/  IMAD.X R14, R29, 0x1, R9, P4 ;  /* 0x000000011d0e7824 */ /* 0x001fc800020e0609 */
[----:B------:R0:W-:Y:S04]  /*16030*/  STL [R1+0x141c], R13 ;  /* 0x00141c0d01007387 */ /* 0x0001e80000100800 */
[----:B------:R-:W-:Y:S01]  /*16040*/  STL [R1+0x1400], R15 ;  /* 0x0014000f01007387 */ /* 0x000fe20000100800 */
[C---:B0-----:R-:W-:Y:S02]  /*16050*/  IADD3 R13, P2, PT, R2.reuse, R6, RZ ;  /* 0x00000006020d7210 */ /* 0x041fe40007f5e0ff */
[----:B------:R-:W-:-:S03]  /*16060*/  IADD3 R2, P6, PT, R2, R8, RZ ;  /* 0x0000000802027210 */ /* 0x000fc60007fde0ff */
[----:B------:R0:W-:Y:S04]  /*16070*/  STL [R1+0x1424], R13 ;  /* 0x0014240d01007387 */ /* 0x0001e80000100800 */
[----:B------:R1:W-:Y:S04]  /*16080*/  STL [R1+0x1408], R14 ;  /* 0x0014080e01007387 */ /* 0x0003e80000100800 */
[----:B------:R-:W2:Y:S01]  /*16090*/  LDL.LU R29, [R1+0x2b4] ;  /* 0x0002b400011d7983 */ /* 0x000ea20000300800 */
[----:B0-----:R-:W-:-:S03]  /*160a0*/  IMAD.X R13, R30, 0x1, R5, P5 ;  /* 0x000000011e0d7824 */ /* 0x001fc600028e0605 */
[----:B------:R0:W-:Y:S01]  /*160b0*/  STL [R1+0x142c], R2 ;  /* 0x00142c0201007387 */ /* 0x0001e20000100800 */
[----:B-1----:R-:W-:-:S03]  /*160c0*/  IMAD.X R14, R30, 0x1, R7, P2 ;  /* 0x000000011e0e7824 */ /* 0x002fc600010e0607 */
[----:B------:R1:W-:Y:S01]  /*160d0*/  STL [R1+0x1418], R13 ;  /* 0x0014180d01007387 */ /* 0x0003e20000100800 */
[C---:B0-----:R-:W-:Y:S02]  /*160e0*/  IADD3 R2, P4, PT, R72.reuse, R4, RZ ;  /* 0x0000000448027210 */ /* 0x041fe40007f9e0ff */
[----:B-1----:R-:W-:-:S03]  /*160f0*/  IADD3 R13, P5, PT, R72, R6, RZ ;  /* 0x00000006480d7210 */ /* 0x002fc60007fbe0ff */
[----:B------:R0:W-:Y:S04]  /*16100*/  STL [R1+0x143c], R2 ;  /* 0x00143c0201007387 */ /* 0x0001e80000100800 */
[----:B------:R1:W-:Y:S01]  /*16110*/  STL [R1+0x1420], R14 ;  /* 0x0014200e01007387 */ /* 0x0003e20000100800 */
[----:B0-----:R-:W-:-:S03]  /*16120*/  IMAD.X R2, R30, 0x1, R9, P6 ;  /* 0x000000011e027824 */ /* 0x001fc600030e0609 */
[----:B------:R0:W-:Y:S01]  /*16130*/  STL [R1+0x1444], R13 ;  /* 0x0014440d01007387 */ /* 0x0001e20000100800 */
[----:B-1----:R-:W-:-:S03]  /*16140*/  IADD3 R14, P2, PT, R72, R8, RZ ;  /* 0x00000008480e7210 */ /* 0x002fc60007f5e0ff */
[----:B------:R1:W-:Y:S01]  /*16150*/  STL [R1+0x1428], R2 ;  /* 0x0014280201007387 */ /* 0x0003e20000100800 */
[----:B0-----:R-:W-:-:S03]  /*16160*/  IMAD.X R13, R66, 0x1, R5, P4 ;  /* 0x00000001420d7824 */ /* 0x001fc600020e0605 */
[----:B-1----:R-:W3:Y:S04]  /*16170*/  LDL.LU R2, [R1+0x12c] ;  /* 0x00012c0001027983 */ /* 0x002ee80000300800 */
[----:B------:R0:W-:Y:S04]  /*16180*/  STL [R1+0x144c], R14 ;  /* 0x00144c0e01007387 */ /* 0x0001e80000100800 */
[----:B------:R-:W4:Y:S04]  /*16190*/  LDL.LU R30, [R1+0x2b8] ;  /* 0x0002b800011e7983 */ /* 0x000f280000300800 */
[----:B------:R1:W-:Y:S01]  /*161a0*/  STL [R1+0x1438], R13 ;  /* 0x0014380d01007387 */ /* 0x0003e20000100800 */
[----:B0-----:R-:W-:Y:S01]  /*161b0*/  IMAD.X R14, R66, 0x1, R7, P5 ;  /* 0x00000001420e7824 */ /* 0x001fe200028e0607 */
[----:B-1----:R-:W-:-:S05]  /*161c0*/  IADD3 R13, P6, PT, R71, R4, RZ ;  /* 0x00000004470d7210 */ /* 0x002fca0007fde0ff */
[----:B------:R0:W-:Y:S04]  /*161d0*/  STL [R1+0x14bc], R13 ;  /* 0x0014bc0d01007387 */ /* 0x0001e80000100800 */
[----:B------:R-:W-:Y:S01]  /*161e0*/  STL [R1+0x1440], R14 ;  /* 0x0014400e01007387 */ /* 0x000fe20000100800 */
[----:B0-----:R-:W-:-:S05]  /*161f0*/  IMAD.X R13, R66, 0x1, R9, P2 ;  /* 0x00000001420d7824 */ /* 0x001fca00010e0609 */
[----:B------:R0:W-:Y:S04]  /*16200*/  STL [R1+0x1448], R13 ;  /* 0x0014480d01007387 */ /* 0x0001e80000100800 */
[----:B0-----:R-:W4:Y:S01]  /*16210*/  LDL.LU R13, [R1+0x130] ;  /* 0x00013000010d7983 */ /* 0x001f220000300800 */
[----:B------:R-:W-:Y:S01]  /*16220*/  IADD3 R15, P5, PT, R71, R8, RZ ;  /* 0x00000008470f7210 */ /* 0x000fe20007fbe0ff */
[----:B------:R-:W-:-:S04]  /*16230*/  IMAD.X R14, R3, 0x1, R5, P6 ;  /* 0x00000001030e7824 */ /* 0x000fc800030e0605 */
[----:B------:R-:W-:Y:S01]  /*16240*/  STL [R1+0x14cc], R15 ;  /* 0x0014cc0f01007387 */ /* 0x000fe20000100800 */
[----:B------:R-:W-:-:S03]  /*16250*/  IADD3 R72, P4, PT, R71, R6, RZ ;  /* 0x0000000647487210 */ /* 0x000fc60007f9e0ff */
[----:B------:R-:W4:Y:S04]  /*16260*/  LDL.LU R66, [R1+0x2bc] ;  /* 0x0002bc0001427983 */ /* 0x000f280000300800 */
[----:B------:R0:W-:Y:S04]  /*16270*/  STL [R1+0x14b8], R14 ;  /* 0x0014b80e01007387 */ /* 0x0001e80000100800 */
[----:B------:R-:W-:Y:S04]  /*16280*/  STL [R1+0x14c4], R72 ;  /* 0x0014c44801007387 */ /* 0x000fe80000100800 */
[----:B------:R-:W-:Y:S01]  /*16290*/  STL [R1+0x20c0], R72 ;  /* 0x0020c04801007387 */ /* 0x000fe20000100800 */
[----:B0-----:R-:W-:-:S03]  /*162a0*/  IADD3 R14, P2, PT, R27, R4, RZ ;  /* 0x000000041b0e7210 */ /* 0x001fc60007f5e0ff */
[----:B------:R-:W-:Y:S01]  /*162b0*/  STL [R1+0x20c4], R72 ;  /* 0x0020c44801007387 */ /* 0x000fe20000100800 */
[----:B------:R-:W-:-:S03]  /*162c0*/  IMAD.X R15, R3, 0x1, R7, P4 ;  /* 0x00000001030f7824 */ /* 0x000fc600020e0607 */
[----:B------:R-:W-:Y:S04]  /*162d0*/  STL [R1+0x20cc], R72 ;  /* 0x0020cc4801007387 */ /* 0x000fe80000100800 */
[----:B------:R-:W-:Y:S01]  /*162e0*/  STL [R1+0x20d0], R72 ;  /* 0x0020d04801007387 */ /* 0x000fe20000100800 */
[----:B------:R-:W-:-:S03]  /*162f0*/  IADD3 R71, P6, PT, R27, R6, RZ ;  /* 0x000000061b477210 */ /* 0x000fc60007fde0ff */
[----:B------:R-:W4:Y:S04]  /*16300*/  LDL.LU R18, [R1+0x158] ;  /* 0x0001580001127983 */ /* 0x000f280000300800 */
[----:B------:R0:W-:Y:S01]  /*16310*/  STL [R1+0x14dc], R14 ;  /* 0x0014dc0e01007387 */ /* 0x0001e20000100800 */
[----:B------:R-:W-:-:S03]  /*16320*/  IADD3 R27, P4, PT, R27, R8, RZ ;  /* 0x000000081b1b7210 */ /* 0x000fc60007f9e0ff */
[----:B------:R-:W-:Y:S01]  /*16330*/  STL [R1+0x14c0], R15 ;  /* 0x0014c00f01007387 */ /* 0x000fe20000100800 */
[----:B0-----:R-:W-:Y:S02]  /*16340*/  IMAD.X R14, R3, 0x1, R9, P5 ;  /* 0x00000001030e7824 */ /* 0x001fe400028e0609 */
[----:B------:R-:W-:-:S03]  /*16350*/  IMAD.X R3, R68, 0x1, R5, P2 ;  /* 0x0000000144037824 */ /* 0x000fc600010e0605 */
[----:B------:R0:W-:Y:S04]  /*16360*/  STL [R1+0x14c8], R14 ;  /* 0x0014c80e01007387 */ /* 0x0001e80000100800 */
[----:B------:R-:W-:Y:S04]  /*16370*/  STL [R1+0x14e4], R71 ;  /* 0x0014e44701007387 */ /* 0x000fe80000100800 */
[----:B------:R-:W-:Y:S01]  /*16380*/  STL [R1+0x20c8], R71 ;  /* 0x0020c84701007387 */ /* 0x000fe20000100800 */
[----:B0-----:R-:W-:-:S03]  /*16390*/  IMAD.X R14, R68, 0x1, R7, P6 ;  /* 0x00000001440e7824 */ /* 0x001fc600030e0607 */
[----:B------:R0:W-:Y:S01]  /*163a0*/  STL [R1+0x14d8], R3 ;  /* 0x0014d80301007387 */ /* 0x0001e20000100800 */
[----:B------:R-:W-:-:S03]  /*163b0*/  IMAD.X R68, R68, 0x1, R9, P4 ;  /* 0x0000000144447824 */ /* 0x000fc600020e0609 */
[----:B0-----:R-:W4:Y:S01]  /*163c0*/  LDL.LU R3, [R1+0x15c] ;  /* 0x00015c0001037983 */ /* 0x001f220000300800 */
[----:B--2---:R-:W-:-:S05]  /*163d0*/  IADD3 R15, P5, PT, R29, R4, RZ ;  /* 0x000000041d0f7210 */ /* 0x004fca0007fbe0ff */
[----:B------:R-:W-:Y:S04]  /*163e0*/  STL [R1+0x14fc], R15 ;  /* 0x0014fc0f01007387 */ /* 0x000fe80000100800 */
[----:B------:R-:W-:Y:S04]  /*163f0*/  STL [R1+0x14ec], R27 ;  /* 0x0014ec1b01007387 */ /* 0x000fe80000100800 */
[----:B------:R0:W-:Y:S02]  /*16400*/  STL [R1+0x14e0], R14 ;  /* 0x0014e00e01007387 */ /* 0x0001e40000100800 */
[----:B0-----:R-:W-:-:S02]  /*16410*/  IADD3 R14, P2, PT, R29, R6, RZ ;  /* 0x000000061d0e7210 */ /* 0x001fc40007f5e0ff */
[----:B------:R-:W-:-:S03]  /*16420*/  IADD3 R29, P6, PT, R29, R8, RZ ;  /* 0x000000081d1d7210 */ /* 0x000fc60007fde0ff */
[----:B------:R3:W-:Y:S04]  /*16430*/  STL [R1+0x1504], R14 ;  /* 0x0015040e01007387 */ /* 0x0007e80000100800 */
[----:B------:R0:W-:Y:S04]  /*16440*/  STL [R1+0x150c], R29 ;  /* 0x00150c1d01007387 */ /* 0x0001e80000100800 */
[----:B------:R-:W-:Y:S01]  /*16450*/  STL [R1+0x14e8], R68 ;  /* 0x0014e84401007387 */ /* 0x000fe20000100800 */
[----:B---3--:R-:W-:Y:S01]  /*16460*/  IMAD.X R14, R2, 0x1, R5, P5 ;  /* 0x00000001020e7824 */ /* 0x008fe200028e0605 */
[----:B----4-:R-:W-:-:S04]  /*16470*/  IADD3 R15, P4, PT, R30, R4, RZ ;  /* 0x000000041e0f7210 */ /* 0x010fc80007f9e0ff */
[----:B------:R1:W-:Y:S04]  /*16480*/  STL [R1+0x14f8], R14 ;  /* 0x0014f80e01007387 */ /* 0x0003e80000100800 */
[----:B------:R2:W-:Y:S04]  /*16490*/  STL [R1+0x151c], R15 ;  /* 0x00151c0f01007387 */ /* 0x0005e80000100800 */
[----:B0-----:R-:W3:Y:S01]  /*164a0*/  LDL.LU R29, [R1+0x2c8] ;  /* 0x0002c800011d7983 */ /* 0x001ee20000300800 */
[----:B-1----:R-:W-:Y:S01]  /*164b0*/  IMAD.X R14, R2, 0x1, R7, P2 ;  /* 0x00000001020e7824 */ /* 0x002fe200010e0607 */
[----:B--2---:R-:W-:-:S04]  /*164c0*/  IADD3 R15, P5, PT, R30, R6, RZ ;  /* 0x000000061e0f7210 */ /* 0x004fc80007fbe0ff */
[----:B------:R0:W-:Y:S04]  /*164d0*/  STL [R1+0x1500], R14 ;  /* 0x0015000e01007387 */ /* 0x0001e80000100800 */
[----:B------:R1:W-:Y:S01]  /*164e0*/  STL [R1+0x1524], R15 ;  /* 0x0015240f01007387 */ /* 0x0003e20000100800 */
[----:B0-----:R-:W-:Y:S01]  /*164f0*/  IMAD.X R14, R2, 0x1, R9, P6 ;  /* 0x00000001020e7824 */ /* 0x001fe200030e0609 */
[----:B------:R-:W-:-:S04]  /*16500*/  IADD3 R2, P2, PT, R30, R8, RZ ;  /* 0x000000081e027210 */ /* 0x000fc80007f5e0ff */
[----:B------:R-:W-:Y:S04]  /*16510*/  STL [R1+0x1508], R14 ;  /* 0x0015080e01007387 */ /* 0x000fe80000100800 */
[----:B------:R0:W-:Y:S01]  /*16520*/  STL [R1+0x152c], R2 ;  /* 0x00152c0201007387 */ /* 0x0001e20000100800 */
[----:B-1----:R-:W-:-:S03]  /*16530*/  IMAD.X R15, R13, 0x1, R5, P4 ;  /* 0x000000010d0f7824 */ /* 0x002fc600020e0605 */
[----:B0-----:R-:W2:Y:S04]  /*16540*/  LDL.LU R2, [R1+0x164] ;  /* 0x0001640001027983 */ /* 0x001ea80000300800 */
[----:B------:R0:W-:Y:S04]  /*16550*/  STL [R1+0x1518], R15 ;  /* 0x0015180f01007387 */ /* 0x0001e80000100800 */
[----:B------:R-:W4:Y:S01]  /*16560*/  LDL.LU R30, [R1+0x2cc] ;  /* 0x0002cc00011e7983 */ /* 0x000f220000300800 */
[----:B------:R-:W-:-:S05]  /*16570*/  IADD3 R14, P6, PT, R66, R4, RZ ;  /* 0x00000004420e7210 */ /* 0x000fca0007fde0ff */
[----:B------:R1:W-:Y:S01]  /*16580*/  STL [R1+0x153c], R14 ;  /* 0x00153c0e01007387 */ /* 0x0003e20000100800 */
[----:B------:R-:W-:Y:S01]  /*16590*/  IADD3 R61, P4, PT, R66, R6, RZ ;  /* 0x00000006423d7210 */ /* 0x000fe20007f9e0ff */
[C---:B0-----:R-:W-:Y:S02]  /*165a0*/  IMAD.X R15, R13.reuse, 0x1, R9, P2 ;  /* 0x000000010d0f7824 */ /* 0x041fe400010e0609 */
[----:B-1----:R-:W-:-:S05]  /*165b0*/  IMAD.X R14, R13, 0x1, R7, P5 ;  /* 0x000000010d0e7824 */ /* 0x002fca00028e0607 */
[----:B------:R0:W-:Y:S04]  /*165c0*/  STL [R1+0x1520], R14 ;  /* 0x0015200e01007387 */ /* 0x0001e80000100800 */
[----:B------:R-:W-:Y:S01]  /*165d0*/  STL [R1+0x1544], R61 ;  /* 0x0015443d01007387 */ /* 0x000fe20000100800 */
[----:B------:R-:W-:Y:S01]  /*165e0*/  IMAD.X R13, R18, 0x1, R5, P6 ;  /* 0x00000001120d7824 */ /* 0x000fe200030e0605 */
[----:B0-----:R-:W-:Y:S02]  /*165f0*/  IADD3 R14, P5, PT, R66, R8, RZ ;  /* 0x00000008420e7210 */ /* 0x001fe40007fbe0ff */
[----:B------:R0:W-:Y:S01]  /*16600*/  STL [R1+0x1528], R15 ;  /* 0x0015280f01007387 */ /* 0x0001e20000100800 */
[----:B------:R-:W-:-:S03]  /*16610*/  IADD3 R66, P2, PT, R64, R4, RZ ;  /* 0x0000000440427210 */ /* 0x000fc60007f5e0ff */
[----:B------:R1:W-:Y:S01]  /*16620*/  STL [R1+0x154c], R14 ;  /* 0x00154c0e01007387 */ /* 0x0003e20000100800 */
[----:B0-----:R-:W-:-:S03]  /*16630*/  IMAD.X R15, R18, 0x1, R7, P4 ;  /* 0x00000001120f7824 */ /* 0x001fc600020e0607 */
[----:B------:R0:W-:Y:S01]  /*16640*/  STL [R1+0x1538], R13 ;  /* 0x0015380d01007387 */ /* 0x0001e20000100800 */
[----:B-1----:R-:W-:-:S03]  /*16650*/  IADD3 R14, P6, PT, R64, R6, RZ ;  /* 0x00000006400e7210 */ /* 0x002fc60007fde0ff */
[----:B------:R-:W-:Y:S04]  /*16660*/  STL [R1+0x1540], R15 ;  /* 0x0015400f01007387 */ /* 0x000fe80000100800 */
[----:B------:R-:W-:Y:S01]  /*16670*/  STL [R1+0x15bc], R66 ;  /* 0x0015bc4201007387 */ /* 0x000fe20000100800 */
[----:B0-----:R-:W-:-:S03]  /*16680*/  IMAD.X R13, R18, 0x1, R9, P5 ;  /* 0x00000001120d7824 */ /* 0x001fc600028e0609 */
[----:B------:R0:W-:Y:S04]  /*16690*/  STL [R1+0x15c4], R14 ;  /* 0x0015c40e01007387 */ /* 0x0001e80000100800 */
[----:B------:R-:W-:Y:S04]  /*166a0*/  STL [R1+0x209c], R66 ;  /* 0x00209c4201007387 */ /* 0x000fe80000100800 */
[----:B------:R1:W-:Y:S01]  /*166b0*/  STL [R1+0x1548], R13 ;  /* 0x0015480d01007387 */ /* 0x0003e20000100800 */
[----:B0-----:R-:W-:-:S03]  /*166c0*/  IADD3 R14, P4, PT, R64, R8, RZ ;  /* 0x00000008400e7210 */ /* 0x001fc60007f9e0ff */
[----:B------:R-:W-:Y:S01]  /*166d0*/  STL [R1+0x20a0], R66 ;  /* 0x0020a04201007387 */ /* 0x000fe20000100800 */
[----:B------:R-:W-:-:S03]  /*166e0*/  IMAD.X R15, R3, 0x1, R5, P2 ;  /* 0x00000001030f7824 */ /* 0x000fc600010e0605 */
[----:B------:R-:W-:Y:S01]  /*166f0*/  STL [R1+0x20a4], R66 ;  /* 0x0020a44201007387 */ /* 0x000fe20000100800 */
[----:B-1----:R-:W-:-:S03]  /*16700*/  IADD3 R13, P5, PT, R26, R4, RZ ;  /* 0x000000041a0d7210 */ /* 0x002fc60007fbe0ff */
[----:B------:R0:W-:Y:S01]  /*16710*/  STL [R1+0x15cc], R14 ;  /* 0x0015cc0e01007387 */ /* 0x0001e20000100800 */
[----:B------:R-:W-:-:S03]  /*16720*/  IADD3 R64, P2, PT, R26, R6, RZ ;  /* 0x000000061a407210 */ /* 0x000fc60007f5e0ff */
[----:B------:R-:W-:Y:S04]  /*16730*/  STL [R1+0x15b8], R15 ;  /* 0x0015b80f01007387 */ /* 0x000fe80000100800 */
[----:B------:R1:W-:Y:S01]  /*16740*/  STL [R1+0x15dc], R13 ;  /* 0x0015dc0d01007387 */ /* 0x0003e20000100800 */
[C---:B0-----:R-:W-:Y:S02]  /*16750*/  IMAD.X R14, R3.reuse, 0x1, R7, P6 ;  /* 0x00000001030e7824 */ /* 0x041fe400030e0607 */
[----:B-1----:R-:W-:-:S03]  /*16760*/  IMAD.X R13, R3, 0x1, R9, P4 ;  /* 0x00000001030d7824 */ /* 0x002fc600020e0609 */
[----:B------:R-:W-:Y:S01]  /*16770*/  STL [R1+0x15c0], R14 ;  /* 0x0015c00e01007387 */ /* 0x000fe20000100800 */
[----:B------:R-:W-:-:S03]  /*16780*/  IMAD.X R3, R58, 0x1, R5, P5 ;  /* 0x000000013a037824 */ /* 0x000fc600028e0605 */
[----:B------:R0:W-:Y:S01]  /*16790*/  STL [R1+0x15c8], R13 ;  /* 0x0015c80d01007387 */ /* 0x0001e20000100800 */
[----:B------:R-:W-:-:S03]  /*167a0*/  IADD3 R26, P6, PT, R26, R8, RZ ;  /* 0x000000081a1a7210 */ /* 0x000fc60007fde0ff */
[----:B------:R-:W-:Y:S04]  /*167b0*/  STL [R1+0x15e4], R64 ;  /* 0x0015e44001007387 */ /* 0x000fe80000100800 */
[----:B------:R-:W-:Y:S04]  /*167c0*/  STL [R1+0x20a8], R64 ;  /* 0x0020a84001007387 */ /* 0x000fe80000100800 */
[----:B------:R3:W-:Y:S01]  /*167d0*/  STL [R1+0x15d8], R3 ;  /* 0x0015d80301007387 */ /* 0x0007e20000100800 */
[----:B0-----:R-:W-:-:S03]  /*167e0*/  IMAD.X R13, R58, 0x1, R7, P2 ;  /* 0x000000013a0d7824 */ /* 0x001fc600010e0607 */
        /* <DEDUP_REMOVED lines=8> */
[----:B------:R-:W-:Y:S04]  /*16870*/  STL [R1+0x160c], R14 ;  /* 0x00160c0e01007387 */ /* 0x000fe80000100800 */
[----:B------:R-:W-:Y:S01]  /*16880*/  STL [R1+0x15e8], R58 ;  /* 0x0015e83a01007387 */ /* 0x000fe20000100800 */
[----:B--2---:R-:W-:-:S05]  /*16890*/  IMAD.X R3, R2, 0x1, R5, P4 ;  /* 0x0000000102037824 */ /* 0x004fca00020e0605 */
[----:B------:R0:W-:Y:S01]  /*168a0*/  STL [R1+0x15f8], R3 ;  /* 0x0015f80301007387 */ /* 0x0001e20000100800 */
[----:B----4-:R-:W-:Y:S01]  /*168b0*/  IADD3 R13, P6, PT, R30, R4, RZ ;  /* 0x000000041e0d7210 */ /* 0x010fe20007fde0ff */
[----:B0-----:R-:W-:-:S04]  /*168c0*/  IMAD.X R3, R2, 0x1, R7, P5 ;  /* 0x0000000102037824 */ /* 0x001fc800028e0607 */
[----:B------:R0:W-:Y:S01]  /*168d0*/  STL [R1+0x161c], R13 ;  /* 0x00161c0d01007387 */ /* 0x0001e20000100800 */
[----:B------:R-:W-:-:S03]  /*168e0*/  IMAD.X R2, R2, 0x1, R9, P2 ;  /* 0x0000000102027824 */ /* 0x000fc600010e0609 */
[----:B------:R1:W-:Y:S01]  /*168f0*/  STL [R1+0x1600], R3 ;  /* 0x0016000301007387 */ /* 0x0003e20000100800 */
[C---:B0-----:R-:W-:Y:S02]  /*16900*/  IADD3 R13, P4, PT, R30.reuse, R6, RZ ;  /* 0x000000061e0d7210 */ /* 0x041fe40007f9e0ff */
[----:B-1----:R-:W-:-:S03]  /*16910*/  IADD3 R3, P5, PT, R30, R8, RZ ;  /* 0x000000081e037210 */ /* 0x002fc60007fbe0ff */
[----:B------:R0:W-:Y:S04]  /*16920*/  STL [R1+0x1624], R13 ;  /* 0x0016240d01007387 */ /* 0x0001e80000100800 */
[----:B------:R1:W-:Y:S04]  /*16930*/  STL [R1+0x1608], R2 ;  /* 0x0016080201007387 */ /* 0x0003e80000100800 */
[----:B------:R2:W-:Y:S01]  /*16940*/  STL [R1+0x162c], R3 ;  /* 0x00162c0301007387 */ /* 0x0005e20000100800 */
[----:B0-----:R-:W-:Y:S01]  /*16950*/  IMAD.X R13, R36, 0x1, R5, P6 ;  /* 0x00000001240d7824 */ /* 0x001fe200030e0605 */
[----:B-1----:R-:W-:-:S04]  /*16960*/  IADD3 R2, P2, PT, R35, R4, RZ ;  /* 0x0000000423027210 */ /* 0x002fc80007f5e0ff */
[----:B------:R-:W-:Y:S01]  /*16970*/  STL [R1+0x1618], R13 ;  /* 0x0016180d01007387 */ /* 0x000fe20000100800 */
[----:B--2---:R-:W-:-:S03]  /*16980*/  IMAD.X R3, R36, 0x1, R7, P4 ;  /* 0x0000000124037824 */ /* 0x004fc600020e0607 */
[----:B------:R0:W-:Y:S04]  /*16990*/  STL [R1+0x163c], R2 ;  /* 0x00163c0201007387 */ /* 0x0001e80000100800 */
[----:B------:R1:W-:Y:S01]  /*169a0*/  STL [R1+0x1620], R3 ;  /* 0x0016200301007387 */ /* 0x0003e20000100800 */
[----:B0-----:R-:W-:-:S03]  /*169b0*/  IMAD.X R2, R36, 0x1, R9, P5 ;  /* 0x0000000124027824 */ /* 0x001fc600028e0609 */
[----:B------:R-:W2:Y:S01]  /*169c0*/  LDL.LU R36, [R1+0x2320] ;  /* 0x0023200001247983 */ /* 0x000ea20000300800 */
[C---:B------:R-:W-:Y:S02]  /*169d0*/  IADD3 R81, P6, PT, R35.reuse, R6, RZ ;  /* 0x0000000623517210 */ /* 0x040fe40007fde0ff */
[----:B------:R-:W-:Y:S02]  /*169e0*/  IADD3 R80, P4, PT, R35, R8, RZ ;  /* 0x0000000823507210 */ /* 0x000fe40007f9e0ff */
[----:B------:R-:W3:Y:S04]  /*169f0*/  LDL.LU R35, [R1+0x231c] ;  /* 0x00231c0001237983 */ /* 0x000ee80000300800 */
[----:B------:R0:W-:Y:S01]  /*16a00*/  STL [R1+0x1628], R2 ;  /* 0x0016280201007387 */ /* 0x0001e20000100800 */
[----:B-1----:R-:W-:-:S03]  /*16a10*/  IADD3 R3, P5, PT, R25, R4, RZ ;  /* 0x0000000419037210 */ /* 0x002fc60007fbe0ff */
[----:B------:R-:W-:Y:S01]  /*16a20*/  STL [R1+0x1644], R81 ;  /* 0x0016445101007387 */ /* 0x000fe20000100800 */
[----:B0-----:R-:W-:-:S03]  /*16a30*/  IMAD.X R2, R41, 0x1, R5, P2 ;  /* 0x0000000129027824 */ /* 0x001fc600010e0605 */
[----:B------:R-:W-:Y:S04]  /*16a40*/  STL [R1+0x2074], R81 ;  /* 0x0020745101007387 */ /* 0x000fe80000100800 */
[----:B------:R0:W-:Y:S01]  /*16a50*/  STL [R1+0x1638], R2 ;  /* 0x0016380201007387 */ /* 0x0001e20000100800 */
[----:B------:R-:W-:-:S03]  /*16a60*/  IMAD.X R13, R41, 0x1, R9, P4 ;  /* 0x00000001290d7824 */ /* 0x000fc600020e0609 */
[----:B------:R-:W-:Y:S01]  /*16a70*/  STL [R1+0x207c], R81 ;  /* 0x00207c5101007387 */ /* 0x000fe20000100800 */
[----:B------:R-:W-:-:S03]  /*16a80*/  IADD3 R30, P2, PT, R25, R6, RZ ;  /* 0x00000006191e7210 */ /* 0x000fc60007f5e0ff */
[----:B------:R-:W-:Y:S01]  /*16a90*/  STL [R1+0x2080], R81 ;  /* 0x0020805101007387 */ /* 0x000fe20000100800 */
[----:B0-----:R-:W-:-:S03]  /*16aa0*/  IMAD.X R2, R41, 0x1, R7, P6 ;  /* 0x0000000129027824 */ /* 0x001fc600030e0607 */
[----:B------:R-:W-:Y:S04]  /*16ab0*/  STL [R1+0x164c], R80 ;  /* 0x00164c5001007387 */ /* 0x000fe80000100800 */
[----:B------:R0:W-:Y:S04]  /*16ac0*/  STL [R1+0x16bc], R3 ;  /* 0x0016bc0301007387 */ /* 0x0001e80000100800 */
[----:B------:R-:W-:Y:S04]  /*16ad0*/  STL [R1+0x2078], R80 ;  /* 0x0020785001007387 */ /* 0x000fe80000100800 */
[----:B------:R1:W-:Y:S01]  /*16ae0*/  STL [R1+0x1640], R2 ;  /* 0x0016400201007387 */ /* 0x0003e20000100800 */
[----:B0-----:R-:W-:-:S03]  /*16af0*/  IADD3 R3, P6, PT, R25, R8, RZ ;  /* 0x0000000819037210 */ /* 0x001fc60007fde0ff */
[----:B------:R-:W-:Y:S04]  /*16b00*/  STL [R1+0x2084], R80 ;  /* 0x0020845001007387 */ /* 0x000fe80000100800 */
[----:B------:R-:W4:Y:S01]  /*16b10*/  LDL.LU R41, [R1+0x2318] ;  /* 0x0023180001297983 */ /* 0x000f220000300800 */
[----:B-1----:R-:W-:-:S03]  /*16b20*/  IMAD.X R2, R12, 0x1, R5, P5 ;  /* 0x000000010c027824 */ /* 0x002fc600028e0605 */
[----:B------:R-:W-:Y:S04]  /*16b30*/  STL [R1+0x1648], R13 ;  /* 0x0016480d01007387 */ /* 0x000fe80000100800 */
[----:B------:R-:W-:Y:S01]  /*16b40*/  STL [R1+0x16c4], R30 ;  /* 0x0016c41e01007387 */ /* 0x000fe20000100800 */
[----:B------:R-:W-:-:S03]  /*16b50*/  IADD3 R25, P4, PT, R70, R4, RZ ;  /* 0x0000000446197210 */ /* 0x000fc60007f9e0ff */
[----:B------:R0:W-:Y:S04]  /*16b60*/  STL [R1+0x16cc], R3 ;  /* 0x0016cc0301007387 */ /* 0x0001e80000100800 */
[----:B------:R1:W-:Y:S01]  /*16b70*/  STL [R1+0x16b8], R2 ;  /* 0x0016b80201007387 */ /* 0x0003e20000100800 */
[C---:B0-----:R-:W-:Y:S02]  /*16b80*/  IMAD.X R3, R12.reuse, 0x1, R7, P2 ;  /* 0x000000010c037824 */ /* 0x041fe400010e0607 */
[----:B-1----:R-:W-:-:S03]  /*16b90*/  IMAD.X R2, R12, 0x1, R9, P6 ;  /* 0x000000010c027824 */ /* 0x002fc600030e0609 */
[----:B------:R0:W-:Y:S01]  /*16ba0*/  STL [R1+0x16c0], R3 ;  /* 0x0016c00301007387 */ /* 0x0001e20000100800 */
[----:B------:R-:W-:-:S03]  /*16bb0*/  IADD3 R78, P5, PT, R70, R6, RZ ;  /* 0x00000006464e7210 */ /* 0x000fc60007fbe0ff */
[----:B------:R-:W4:Y:S04]  /*16bc0*/  LDL.LU R12, [R1+0x2314] ;  /* 0x00231400010c7983 */ /* 0x000f280000300800 */
[----:B------:R-:W-:Y:S04]  /*16bd0*/  STL [R1+0x16dc], R25 ;  /* 0x0016dc1901007387 */ /* 0x000fe80000100800 */
[----:B------:R1:W-:Y:S01]  /*16be0*/  STL [R1+0x16c8], R2 ;  /* 0x0016c80201007387 */ /* 0x0003e20000100800 */
[----:B------:R-:W-:Y:S01]  /*16bf0*/  IADD3 R61, P2, PT, R70, R8, RZ ;  /* 0x00000008463d7210 */ /* 0x000fe20007f5e0ff */
[C---:B0-----:R-:W-:Y:S01]  /*16c00*/  IMAD.X R3, R42.reuse, 0x1, R7, P5 ;  /* 0x000000012a037824 */ /* 0x041fe200028e0607 */
[----:B------:R-:W-:Y:S01]  /*16c10*/  IADD3 R29, P6, PT, R37, R4, RZ ;  /* 0x00000004251d7210 */ /* 0x000fe20007fde0ff */
[----:B------:R-:W-:Y:S01]  /*16c20*/  STL [R1+0x16e4], R78 ;  /* 0x0016e44e01007387 */ /* 0x000fe20000100800 */
[----:B-1----:R-:W-:-:S05]  /*16c30*/  IMAD.X R2, R42, 0x1, R5, P4 ;  /* 0x000000012a027824 */ /* 0x002fca00020e0605 */
[----:B------:R0:W-:Y:S01]  /*16c40*/  STL [R1+0x16d8], R2 ;  /* 0x0016d80201007387 */ /* 0x0001e20000100800 */
[----:B------:R-:W-:-:S03]  /*16c50*/  IMAD.X R67, R42, 0x1, R9, P2 ;  /* 0x000000012a437824 */ /* 0x000fc600010e0609 */
[----:B------:R-:W-:Y:S01]  /*16c60*/  STL [R1+0x16ec], R61 ;  /* 0x0016ec3d01007387 */ /* 0x000fe20000100800 */
[----:B0-----:R-:W-:-:S03]  /*16c70*/  IADD3 R2, P4, PT, R37, R6, RZ ;  /* 0x0000000625027210 */ /* 0x001fc60007f9e0ff */
[----:B------:R0:W-:Y:S04]  /*16c80*/  STL [R1+0x16e0], R3 ;  /* 0x0016e00301007387 */ /* 0x0001e80000100800 */
[----:B------:R-:W-:Y:S04]  /*16c90*/  STL [R1+0x17bc], R29 ;  /* 0x0017bc1d01007387 */ /* 0x000fe80000100800 */
[----:B------:R1:W-:Y:S01]  /*16ca0*/  STL [R1+0x17c4], R2 ;  /* 0x0017c40201007387 */ /* 0x0003e20000100800 */
[----:B0-----:R-:W-:Y:S01]  /*16cb0*/  IMAD.X R3, R0, 0x1, R7, P4 ;  /* 0x0000000100037824 */ /* 0x001fe200020e0607 */
[----:B------:R-:W-:-:S02]  /*16cc0*/  IADD3 R42, P4, PT, R28, R4, RZ ;  /* 0x000000041c2a7210 */ /* 0x000fc40007f9e0ff */
[----:B------:R-:W-:Y:S01]  /*16cd0*/  STL [R1+0x16e8], R67 ;  /* 0x0016e84301007387 */ /* 0x000fe20000100800 */
[----:B------:R-:W-:-:S03]  /*16ce0*/  IMAD.X R18, R0, 0x1, R5, P6 ;  /* 0x0000000100127824 */ /* 0x000fc600030e0605 */
[----:B------:R-:W4:Y:S01]  /*16cf0*/  LDL R15, [R1+0xb50] ;  /* 0x000b5000010f7983 */ /* 0x000f220000100800 */
[----:B-1----:R-:W-:Y:S01]  /*16d00*/  IADD3 R2, P5, PT, R37, R8, RZ ;  /* 0x0000000825027210 */ /* 0x002fe20007fbe0ff */
[----:B------:R-:W-:-:S04]  /*16d10*/  IMAD.X R70, R33, 0x1, R5, P4 ;  /* 0x0000000121467824 */ /* 0x000fc800020e0605 */
[----:B------:R-:W-:Y:S04]  /*16d20*/  STL [R1+0x17cc], R2 ;  /* 0x0017cc0201007387 */ /* 0x000fe80000100800 */
[----:B------:R0:W-:Y:S04]  /*16d30*/  STL [R1+0x17c0], R3 ;  /* 0x0017c00301007387 */ /* 0x0001e80000100800 */
[----:B------:R1:W-:Y:S01]  /*16d40*/  STL [R1+0x2050], R2 ;  /* 0x0020500201007387 */ /* 0x0003e20000100800 */
[----:B0-----:R-:W-:Y:S01]  /*16d50*/  IMAD.X R3, R0, 0x1, R9, P5 ;  /* 0x0000000100037824 */ /* 0x001fe200028e0609 */
[----:B------:R-:W-:-:S02]  /*16d60*/  IADD3 R0, P5, PT, R28, R6, RZ ;  /* 0x000000061c007210 */ /* 0x000fc40007fbe0ff */
[----:B------:R-:W-:Y:S01]  /*16d70*/  STL [R1+0x17b8], R18 ;  /* 0x0017b81201007387 */ /* 0x000fe20000100800 */
[----:B-1----:R-:W-:-:S03]  /*16d80*/  IADD3 R2, P4, PT, R34, R4, RZ ;  /* 0x0000000422027210 */ /* 0x002fc60007f9e0ff */
[----:B------:R-:W-:Y:S04]  /*16d90*/  STL [R1+0x18bc], R42 ;  /* 0x0018bc2a01007387 */ /* 0x000fe80000100800 */
[----:B------:R-:W-:Y:S04]  /*16da0*/  STL [R1+0x17c8], R3 ;  /* 0x0017c80301007387 */ /* 0x000fe80000100800 */
[----:B------:R-:W-:Y:S04]  /*16db0*/  STL [R1+0x18c4], R0 ;  /* 0x0018c40001007387 */ /* 0x000fe80000100800 */
[----:B------:R-:W-:Y:S01]  /*16dc0*/  STL [R1+0x18b8], R70 ;  /* 0x0018b84601007387 */ /* 0x000fe20000100800 */
[----:B--2---:R-:W-:-:S02]  /*16dd0*/  ISETP.GE.U32.AND P2, PT, R36, 0x7fffff03, PT ;  /* 0x7fffff032400780c */ /* 0x004fc40003f46070 */
[----:B------:R-:W-:Y:S01]  /*16de0*/  IADD3 R36, P6, PT, R28, R8, RZ ;  /* 0x000000081c247210 */ /* 0x000fe20007fde0ff */
[----:B------:R-:W-:-:S04]  /*16df0*/  IMAD.X R28, R33, 0x1, R7, P5 ;  /* 0x00000001211c7824 */ /* 0x000fc800028e0607 */
[----:B------:R-:W-:Y:S01]  /*16e00*/  STL [R1+0x18cc], R36 ;  /* 0x0018cc2401007387 */ /* 0x000fe20000100800 */
[----:B------:R-:W-:Y:S01]  /*16e10*/  IMAD.X R37, R33, 0x1, R9, P6 ;  /* 0x0000000121257824 */ /* 0x000fe200030e0609 */
[----:B------:R-:W-:Y:S02]  /*16e20*/  IADD3 R33, P6, PT, R34, R6, RZ ;  /* 0x0000000622217210 */ /* 0x000fe40007fde0ff */
[----:B------:R0:W-:Y:S01]  /*16e30*/  STL [R1+0x16fc], R2 ;  /* 0x0016fc0201007387 */ /* 0x0001e20000100800 */
[----:B---3--:R-:W-:-:S03]  /*16e40*/  VIADD R14, R35, 0xffffff8c ;  /* 0xffffff8c230e7836 */ /* 0x008fc60000000000 */
[----:B------:R-:W-:Y:S01]  /*16e50*/  STL [R1+0x18c0], R28 ;  /* 0x0018c01c01007387 */ /* 0x000fe20000100800 */
[----:B0-----:R-:W-:-:S03]  /*16e60*/  IMAD.X R2, R32, 0x1, R5, P4 ;  /* 0x0000000120027824 */ /* 0x001fc600020e0605 */
[----:B------:R-:W-:Y:S01]  /*16e70*/  STL [R1+0x18c8], R37 ;  /* 0x0018c82501007387 */ /* 0x000fe20000100800 */
[----:B------:R-:W-:-:S03]  /*16e80*/  ISETP.GE.U32.AND P4, PT, R14, 0x7fffff0d, PT ;  /* 0x7fffff0d0e00780c */ /* 0x000fc60003f86070 */
[----:B------:R-:W-:Y:S04]  /*16e90*/  STL [R1+0x16f8], R2 ;  /* 0x0016f80201007387 */ /* 0x000fe80000100800 */
[----:B------:R-:W-:Y:S04]  /*16ea0*/  STL [R1+0x1704], R33 ;  /* 0x0017042101007387 */ /* 0x000fe80000100800 */
[----:B------:R-:W4:Y:S01]  /*16eb0*/  LDL R14, [R1+0xb4c] ;  /* 0x000b4c00010e7983 */ /* 0x000f220000100800 */
[----:B------:R-:W-:Y:S02]  /*16ec0*/  PRMT R39, RZ, 0x7610, R39 ;  /* 0x00007610ff277816 */ /* 0x000fe40000000027 */
[----:B----4-:R-:W-:-:S04]  /*16ed0*/  @!P0 LOP3.LUT R15, R15, R14, RZ, 0x3c, !PT ;  /* 0x0000000e0f0f8212 */ /* 0x010fc800078e3cff */
[----:B------:R-:W-:-:S04]  /*16ee0*/  @!P0 LOP3.LUT R14, R15, R14, RZ, 0x3c, !PT ;  /* 0x0000000e0f0e8212 */ /* 0x000fc800078e3cff */
[----:B------:R-:W-:-:S05]  /*16ef0*/  @!P0 LOP3.LUT R15, R15, R14, RZ, 0x3c, !PT ;  /* 0x0000000e0f0f8212 */ /* 0x000fca00078e3cff */
[----:B------:R-:W2:Y:S01]  /*16f00*/  @!P0 LDG.E.U8 R39, desc[UR14][R14.64] ;  /* 0x0000000e0e278981 */ /* 0x000ea2000c1e1100 */
[----:B------:R-:W-:-:S05]  /*16f10*/  VIADD R13, R35, 0xffffff84 ;  /* 0xffffff84230d7836 */ /* 0x000fca0000000000 */
[----:B------:R-:W-:Y:S01]  /*16f20*/  ISETP.GE.U32.AND P5, PT, R13, 0x7fffff05, PT ;  /* 0x7fffff050d00780c */ /* 0x000fe20003fa6070 */
[----:B------:R-:W-:Y:S02]  /*16f30*/  VIADD R13, R35, 0xfffffffa ;  /* 0xfffffffa230d7836 */ /* 0x000fe40000000000 */
[----:B------:R-:W-:-:S05]  /*16f40*/  IMAD.X R35, R32, 0x1, R7, P6 ;  /* 0x0000000120237824 */ /* 0x000fca00030e0607 */
[----:B------:R-:W-:Y:S04]  /*16f50*/  STL [R1+0x1700], R35 ;  /* 0x0017002301007387 */ /* 0x000fe80000100800 */
        /* <DEDUP_REMOVED lines=19> */
[----:B------:R-:W4:Y:S04]  /*17090*/  LDL R14, [R1+0xb64] ;  /* 0x000b6400010e7983 */ /* 0x000f280000100800 */
[----:B------:R-:W4:Y:S01]  /*170a0*/  LDL R15, [R1+0xb68] ;  /* 0x000b6800010f7983 */ /* 0x000f220000100800 */
[----:B0-----:R-:W0:Y:S01]  /*170b0*/  S2R R12, SR_TID.X ;  /* 0x00000000000c7919 */ /* 0x001e220000002100 */
[----:B------:R-:W-:-:S02]  /*170c0*/  ISETP.GE.U32.AND P6, PT, R13, 0x7fffff7b, PT ;  /* 0x7fffff7b0d00780c */ /* 0x000fc40003fc6070 */
[----:B------:R-:W-:Y:S02]  /*170d0*/  PRMT R13, RZ, 0x7610, R13 ;  /* 0x00007610ff0d7816 */ /* 0x000fe4000000000d */
[----:B0-----:R-:W-:-:S04]  /*170e0*/  LOP3.LUT R12, R12, 0x7f, RZ, 0xc0, !PT ;  /* 0x0000007f0c0c7812 */ /* 0x001fc800078ec0ff */
[----:B------:R-:W-:-:S05]  /*170f0*/  LOP3.LUT R12, R12, 0x30, RZ, 0x3c, !PT ;  /* 0x000000300c0c7812 */ /* 0x000fca00078e3cff */
[----:B---3--:R0:W-:Y:S04]  /*17100*/  STS.U8 [R12+UR4+0xc580], R41 ;  /* 0x00c580290c007988 */ /* 0x0081e80008000004 */
[----:B0-----:R-:W3:Y:S01]  /*17110*/  LDL.LU R41, [R1+0x2308] ;  /* 0x0023080001297983 */ /* 0x001ee20000300800 */
[----:B----4-:R-:W-:-:S04]  /*17120*/  @!P0 LOP3.LUT R15, R15, R14, RZ, 0x3c, !PT ;  /* 0x0000000e0f0f8212 */ /* 0x010fc800078e3cff */
[----:B------:R-:W-:-:S04]  /*17130*/  @!P0 LOP3.LUT R14, R15, R14, RZ, 0x3c, !PT ;  /* 0x0000000e0f0e8212 */ /* 0x000fc800078e3cff */
[----:B------:R-:W-:-:S05]  /*17140*/  @!P0 LOP3.LUT R15, R15, R14, RZ, 0x3c, !PT ;  /* 0x0000000e0f0f8212 */ /* 0x000fca00078e3cff */
[----:B------:R-:W4:Y:S04]  /*17150*/  @!P0 LDG.E.U8 R13, desc[UR14][R14.64] ;  /* 0x0000000e0e0d8981 */ /* 0x000f28000c1e1100 */
[----:B----4-:R0:W-:Y:S04]  /*17160*/  STL [R1+0x3e0], R13 ;  /* 0x0003e00d01007387 */ /* 0x0101e80000100800 */
[----:B------:R-:W4:Y:S04]  /*17170*/  LDL R14, [R1+0xb6c] ;  /* 0x000b6c00010e7983 */ /* 0x000f280000100800 */
[----:B------:R-:W4:Y:S01]  /*17180*/  LDL R15, [R1+0xb70] ;  /* 0x000b7000010f7983 */ /* 0x000f220000100800 */
[----:B---3--:R-:W-:Y:S01]  /*17190*/  PRMT R41, RZ, 0x7610, R41 ;  /* 0x00007610ff297816 */ /* 0x008fe20000000029 */
[----:B0-----:R-:W0:Y:S01]  /*171a0*/  LDC R13, c[0x0][0x3a0] ;  /* 0x0000e800ff0d7b82 */ /* 0x001e220000000800 */
[----:B----4-:R-:W-:-:S04]  /*171b0*/  @!P6 LOP3.LUT R15, R15, R14, RZ, 0x3c, !PT ;  /* 0x0000000e0f0fe212 */ /* 0x010fc800078e3cff */
[----:B------:R-:W-:-:S04]  /*171c0*/  @!P6 LOP3.LUT R14, R15, R14, RZ, 0x3c, !PT ;  /* 0x0000000e0f0ee212 */ /* 0x000fc800078e3cff */
[----:B------:R-:W-:-:S05]  /*171d0*/  @!P6 LOP3.LUT R15, R15, R14, RZ, 0x3c, !PT ;  /* 0x0000000e0f0fe212 */ /* 0x000fca00078e3cff */
[----:B------:R-:W3:Y:S04]  /*171e0*/  @!P6 LDG.E.U8 R41, desc[UR14][R14.64] ;  /* 0x0000000e0e29e981 */ /* 0x000ee8000c1e1100 */
[----:B---3--:R1:W-:Y:S04]  /*171f0*/  STL [R1+0x3dc], R41 ;  /* 0x0003dc2901007387 */ /* 0x0083e80000100800 */
[----:B-1----:R-:W3:Y:S04]  /*17200*/  LDL.LU R41, [R1+0x2304] ;  /* 0x0023040001297983 */ /* 0x002ee80000300800 */
        /* <DEDUP_REMOVED lines=8> */
[----:B-1----:R-:W2:Y:S04]  /*17290*/  LDL.LU R39, [R1+0x2300] ;  /* 0x0023000001277983 */ /* 0x002ea80000300800 */
[----:B------:R-:W4:Y:S01]  /*172a0*/  LDL R15, [R1+0xb7c] ;  /* 0x000b7c00010f7983 */ /* 0x000f220000100800 */
[----:B0-----:R-:W-:Y:S01]  /*172b0*/  VIADD R13, R13, 0xfffffff9 ;  /* 0xfffffff90d0d7836 */ /* 0x001fe20000000000 */
[----:B---3--:R-:W-:-:S04]  /*172c0*/  PRMT R41, RZ, 0x7610, R41 ;  /* 0x00007610ff297816 */ /* 0x008fc80000000029 */
[----:B------:R-:W-:Y:S02]  /*172d0*/  ISETP.GE.U32.AND P0, PT, R13, 0x7fffff7a, PT ;  /* 0x7fffff7a0d00780c */ /* 0x000fe40003f06070 */
[----:B------:R-:W-:Y:S01]  /*172e0*/  PRMT R13, RZ, 0x7610, R13 ;  /* 0x00007610ff0d7816 */ /* 0x000fe2000000000d */
[----:B--2---:R-:W-:Y:S02]  /*172f0*/  @!P6 IMAD.MOV.U32 R14, RZ, RZ, R39 ;  /* 0x000000ffff0ee224 */ /* 0x004fe400078e0027 */
[----:B------:R-:W2:Y:S04]  /*17300*/  LDL.LU R39, [R1+0x22fc] ;  /* 0x0022fc0001277983 */ /* 0x000ea80000300800 */
[----:B----4-:R0:W3:Y:S02]  /*17310*/  @!P6 LDG.E.U8 R41, desc[UR14][R14.64] ;  /* 0x0000000e0e29e981 */ /* 0x0100e4000c1e1100 */
[----:B0-----:R-:W-:-:S02]  /*17320*/  @!P6 IMAD.MOV.U32 R14, RZ, RZ, R44 ;  /* 0x000000ffff0ee224 */ /* 0x001fc400078e002c */
[----:B------:R-:W-:-:S05]  /*17330*/  @!P6 IMAD.MOV.U32 R15, RZ, RZ, R46 ;  /* 0x000000ffff0fe224 */ /* 0x000fca00078e002e */
[----:B------:R-:W4:Y:S04]  /*17340*/  @!P6 LDG.E.U8 R13, desc[UR14][R14.64] ;  /* 0x0000000e0e0de981 */ /* 0x000f28000c1e1100 */
[----:B---3--:R0:W-:Y:S04]  /*17350*/  STL [R1+0x3d4], R41 ;  /* 0x0003d42901007387 */ /* 0x0081e80000100800 */
[----:B0-----:R-:W3:Y:S04]  /*17360*/  LDL.LU R41, [R1+0x22f8] ;  /* 0x0022f80001297983 */ /* 0x001ee80000300800 */
[----:B------:R-:W2:Y:S04]  /*17370*/  LDL.LU R46, [R1+0x22f4] ;  /* 0x0022f400012e7983 */ /* 0x000ea80000300800 */
[----:B------:R-:W2:Y:S04]  /*17380*/  LDL.LU R44, [R1+0x22f0] ;  /* 0x0022f000012c7983 */ /* 0x000ea80000300800 */
[----:B----4-:R0:W-:Y:S04]  /*17390*/  STL [R1+0x3d0], R13 ;  /* 0x0003d00d01007387 */ /* 0x0101e80000100800 */
[----:B------:R-:W4:Y:S04]  /*173a0*/  LDL R14, [R1+0xb8c] ;  /* 0x000b8c00010e7983 */ /* 0x000f280000100800 */
[----:B------:R-:W4:Y:S01]  /*173b0*/  LDL R15, [R1+0xb90] ;  /* 0x000b9000010f7983 */ /* 0x000f220000100800 */
[----:B0-----:R-:W0:Y:S01]  /*173c0*/  LDC R13, c[0x0][0x3a0] ;  /* 0x0000e800ff0d7b82 */ /* 0x001e220000000800 */
[----:B---3--:R-:W-:-:S02]  /*173d0*/  PRMT R41, RZ, 0x7610, R41 ;  /* 0x00007610ff297816 */ /* 0x008fc40000000029 */
[----:B----4-:R-:W-:-:S04]  /*173e0*/  @!P0 LOP3.LUT R15, R15, R14, RZ, 0x3c, !PT ;  /* 0x0000000e0f0f8212 */ /* 0x010fc800078e3cff */
[----:B------:R-:W-:-:S04]  /*173f0*/  @!P0 LOP3.LUT R14, R15, R14, RZ, 0x3c, !PT ;  /* 0x0000000e0f0e8212 */ /* 0x000fc800078e3cff */
[----:B------:R-:W-:-:S05]  /*17400*/  @!P0 LOP3.LUT R15, R15, R14, RZ, 0x3c, !PT ;  /* 0x0000000e0f0f8212 */ /* 0x000fca00078e3cff */
[----:B------:R-:W3:Y:S04]  /*17410*/  @!P0 LDG.E.U8 R41, desc[UR14][R14.64] ;  /* 0x0000000e0e298981 */ /* 0x000ee8000c1e1100 */
[----:B------:R-:W4:Y:S04]  /*17420*/  LDL R14, [R1+0xb94] ;  /* 0x000b9400010e7983 */ /* 0x000f280000100800 */
[----:B------:R-:W4:Y:S01]  /*17430*/  LDL R15, [R1+0xb98] ;  /* 0x000b9800010f7983 */ /* 0x000f220000100800 */
[----:B0-----:R-:W-:Y:S01]  /*17440*/  VIADD R13, R13, 0xfffffff8 ;  /* 0xfffffff80d0d7836 */ /* 0x001fe20000000000 */
[----:B--2---:R-:W-:-:S04]  /*17450*/  PRMT R39, RZ, 0x7610, R39 ;  /* 0x00007610ff277816 */ /* 0x004fc80000000027 */
[----:B------:R-:W-:Y:S02]  /*17460*/  ISETP.GE.U32.AND P6, PT, R13, 0x7fffff79, PT ;  /* 0x7fffff790d00780c */ /* 0x000fe40003fc6070 */
[----:B------:R-:W2:Y:S04]  /*17470*/  LDL R13, [R1+0xba0] ;  /* 0x000ba000010d7983 */ /* 0x000ea80000100800 */
[----:B---3--:R-:W-:Y:S01]  /*17480*/  STL [R1+0x1eb0], R41 ;  /* 0x001eb02901007387 */ /* 0x008fe20000100800 */
[----:B----4-:R-:W-:-:S04]  /*17490*/  @!P0 LOP3.LUT R15, R15, R14, RZ, 0x3c, !PT ;  /* 0x0000000e0f0f8212 */ /* 0x010fc800078e3cff */
[----:B------:R-:W-:-:S04]  /*174a0*/  @!P0 LOP3.LUT R14, R15, R14, RZ, 0x3c, !PT ;  /* 0x0000000e0f0e8212 */ /* 0x000fc800078e3cff */
[----:B------:R-:W-:-:S05]  /*174b0*/  @!P0 LOP3.LUT R15, R15, R14, RZ, 0x3c, !PT ;  /* 0x0000000e0f0f8212 */ /* 0x000fca00078e3cff */
[----:B------:R2:W3:Y:S04]  /*174c0*/  @!P0 LDG.E.U8 R39, desc[UR14][R14.64] ;  /* 0x0000000e0e278981 */ /* 0x0004e8000c1e1100 */
[----:B------:R-:W4:Y:S01]  /*174d0*/  LDL R15, [R1+0xb9c] ;  /* 0x000b9c00010f7983 */ /* 0x000f220000100800 */
[----:B------:R-:W-:Y:S01]  /*174e0*/  PRMT R44, RZ, 0x7610, R44 ;  /* 0x00007610ff2c7816 */ /* 0x000fe2000000002c */
[----:B--2---:R-:W-:Y:S01]  /*174f0*/  @!P0 IMAD.MOV.U32 R14, RZ, RZ, R13 ;  /* 0x000000ffff0e8224 */ /* 0x004fe200078e000d */
[----:B------:R-:W-:Y:S01]  /*17500*/  PRMT R46, RZ, 0x7610, R46 ;  /* 0x00007610ff2e7816 */ /* 0x000fe2000000002e */
[----:B------:R-:W0:Y:S01]  /*17510*/  LDC R13, c[0x0][0x3a0] ;  /* 0x0000e800ff0d7b82 */ /* 0x000e220000000800 */
[----:B---3--:R-:W-:Y:S04]  /*17520*/  STL [R1+0x1eb4], R39 ;  /* 0x001eb42701007387 */ /* 0x008fe80000100800 */
[----:B----4-:R-:W2:Y:S04]  /*17530*/  @!P0 LDG.E.U8 R44, desc[UR14][R14.64] ;  /* 0x0000000e0e2c8981 */ /* 0x010ea8000c1e1100 */
[----:B------:R-:W3:Y:S04]  /*17540*/  LDL R14, [R1+0xba4] ;  /* 0x000ba400010e7983 */ /* 0x000ee80000100800 */
[----:B------:R-:W3:Y:S04]  /*17550*/  LDL R15, [R1+0xba8] ;  /* 0x000ba800010f7983 */ /* 0x000ee80000100800 */
[----:B--2---:R-:W-:Y:S01]  /*17560*/  STL [R1+0x1eb8], R44 ;  /* 0x001eb82c01007387 */ /* 0x004fe20000100800 */
[----:B---3--:R-:W-:-:S04]  /*17570*/  @!P0 LOP3.LUT R15, R15, R14, RZ, 0x3c, !PT ;  /* 0x0000000e0f0f8212 */ /* 0x008fc800078e3cff */
[----:B------:R-:W-:-:S04]  /*17580*/  @!P0 LOP3.LUT R14, R15, R14, RZ, 0x3c, !PT ;  /* 0x0000000e0f0e8212 */ /* 0x000fc800078e3cff */
[----:B------:R-:W-:-:S05]  /*17590*/  @!P0 LOP3.LUT R15, R15, R14, RZ, 0x3c, !PT ;  /* 0x0000000e0f0f8212 */ /* 0x000fca00078e3cff */
[----:B------:R1:W2:Y:S04]  /*175a0*/  @!P0 LDG.E.U8 R46, desc[UR14][R14.64] ;  /* 0x0000000e0e2e8981 */ /* 0x0002a8000c1e1100 */
[----:B------:R-:W1:Y:S04]  /*175b0*/  LDL R14, [R1+0xbac] ;  /* 0x000bac00010e7983 */ /* 0x000e680000100800 */
[----:B------:R-:W1:Y:S01]  /*175c0*/  LDL R15, [R1+0xbb0] ;  /* 0x000bb000010f7983 */ /* 0x000e620000100800 */
[----:B------:R-:W-:Y:S02]  /*175d0*/  PRMT R11, RZ, 0x7610, R11 ;  /* 0x00007610ff0b7816 */ /* 0x000fe4000000000b */
[----:B-1----:R-:W-:-:S04]  /*175e0*/  @!P6 LOP3.LUT R15, R15, R14, RZ, 0x3c, !PT ;  /* 0x0000000e0f0fe212 */ /* 0x002fc800078e3cff */
[----:B------:R-:W-:-:S04]  /*175f0*/  @!P6 LOP3.LUT R14, R15, R14, RZ, 0x3c, !PT ;  /* 0x0000000e0f0ee212 */ /* 0x000fc800078e3cff */
[----:B------:R-:W-:-:S05]  /*17600*/  @!P6 LOP3.LUT R15, R15, R14, RZ, 0x3c, !PT ;  /* 0x0000000e0f0fe212 */ /* 0x000fca00078e3cff */
[----:B------:R-:W3:Y:S04]  /*17610*/  @!P6 LDG.E.U8 R11, desc[UR14][R14.64] ;  /* 0x0000000e0e0be981 */ /* 0x000ee8000c1e1100 */
[----:B--2---:R-:W-:Y:S04]  /*17620*/  STL [R1+0x1ebc], R46 ;  /* 0x001ebc2e01007387 */ /* 0x004fe80000100800 */
[----:B---3--:R1:W-:Y:S04]  /*17630*/  STL [R1+0x5b0], R11 ;  /* 0x0005b00b01007387 */ /* 0x0083e80000100800 */
[----:B-1----:R-:W2:Y:S04]  /*17640*/  LDL.LU R11, [R1+0x22ec] ;  /* 0x0022ec00010b7983 */ /* 0x002ea80000300800 */
        /* <DEDUP_REMOVED lines=18> */
[----:B------:R-:W4:Y:S04]  /*17770*/  LDL R14, [R1+0xbc4] ;  /* 0x000bc400010e7983 */ /* 0x000f280000100800 */
[----:B------:R-:W4:Y:S01]  /*17780*/  LDL R15, [R1+0xbc8] ;  /* 0x000bc800010f7983 */ /* 0x000f220000100800 */
[----:B0-----:R-:W-:-:S05]  /*17790*/  VIADD R13, R13, 0xfffffff3 ;  /* 0xfffffff30d0d7836 */ /* 0x001fca0000000000 */
[----:B------:R-:W-:Y:S02]  /*177a0*/  ISETP.GE.U32.AND P0, PT, R13, 0x7fffff74, PT ;  /* 0x7fffff740d00780c */ /* 0x000fe40003f06070 */
[----:B------:R-:W-:Y:S02]  /*177b0*/  PRMT R13, RZ, 0x7610, R13 ;  /* 0x00007610ff0d7816 */ /* 0x000fe4000000000d */
[----:B----4-:R-:W-:-:S04]  /*177c0*/  @!P6 LOP3.LUT R15, R15, R14, RZ, 0x3c, !PT ;  /* 0x0000000e0f0fe212 */ /* 0x010fc800078e3cff */
[----:B------:R-:W-:-:S04]  /*177d0*/  @!P6 LOP3.LUT R14, R15, R14, RZ, 0x3c, !PT ;  /* 0x0000000e0f0ee212 */ /* 0x000fc800078e3cff */
[----:B------:R-:W-:-:S05]  /*177e0*/  @!P6 LOP3.LUT R15, R15, R14, RZ, 0x3c, !PT ;  /* 0x0000000e0f0fe212 */ /* 0x000fca00078e3cff */
[----:B------:R-:W4:Y:S04]  /*177f0*/  @!P6 LDG.E.U8 R13, desc[UR14][R14.64] ;  /* 0x0000000e0e0de981 */ /* 0x000f28000c1e1100 */
[----:B----4-:R0:W-:Y:S04]  /*17800*/  STL [R1+0x5a4], R13 ;  /* 0x0005a40d01007387 */ /* 0x0101e80000100800 */
[----:B------:R-:W4:Y:S04]  /*17810*/  LDL R14, [R1+0xc4c] ;  /* 0x000c4c00010e7983 */ /* 0x000f280000100800 */
[----:B------:R-:W4:Y:S01]  /*17820*/  LDL R15, [R1+0xc50] ;  /* 0x000c5000010f7983 */ /* 0x000f220000100800 */
[----:B--2---:R-:W-:Y:S01]  /*17830*/  PRMT R11, RZ, 0x7610, R11 ;  /* 0x00007610ff0b7816 */ /* 0x004fe2000000000b */
[----:B0-----:R-:W0:Y:S01]  /*17840*/  LDC R13, c[0x0][0x3a0] ;  /* 0x0000e800ff0d7b82 */ /* 0x001e220000000800 */
        /* <DEDUP_REMOVED lines=21> */
[----:B------:R-:W2:Y:S01]  /*179a0*/  @!P0 LDG.E.U8 R11, desc[UR14][R14.64] ;  /* 0x0000000e0e0b8981 */ /* 0x000ea2000c1e1100 */
[----:B0-----:R-:W-:-:S03]  /*179b0*/  VIADD R13, R13, 0xfffffff2 ;  /* 0xfffffff20d0d7836 */ /* 0x001fc60000000000 */
[----:B--2---:R0:W-:Y:S04]  /*179c0*/  STL [R1+0x2a0], R11 ;  /* 0x0002a00b01007387 */ /* 0x0041e80000100800 */
[----:B0-----:R-:W2:Y:S04]  /*179d0*/  LDL.LU R11, [R1+0x22d8] ;  /* 0x0022d800010b7983 */ /* 0x001ea80000300800 */
[----:B------:R-:W4:Y:S01]  /*179e0*/  LDL R15, [R1+0xc64] ;  /* 0x000c6400010f7983 */ /* 0x000f220000100800 */
[----:B------:R-:W-:Y:S02]  /*179f0*/  ISETP.GE.U32.AND P6, PT, R13, 0x7fffff73, PT ;  /* 0x7fffff730d00780c */ /* 0x000fe40003fc6070 */
[----:B------:R-:W-:Y:S01]  /*17a00*/  PRMT R13, RZ, 0x7610, R13 ;  /* 0x00007610ff0d7816 */ /* 0x000fe2000000000d */
[----:B--2---:R-:W-:-:S02]  /*17a10*/  @!P0 IMAD.MOV.U32 R14, RZ, RZ, R11 ;  /* 0x000000ffff0e8224 */ /* 0x004fc400078e000b */
[----:B------:R-:W2:Y:S04]  /*17a20*/  LDL.LU R11, [R1+0x22d4] ;  /* 0x0022d400010b7983 */ /* 0x000ea80000300800 */
[----:B----4-:R-:W4:Y:S04]  /*17a30*/  @!P0 LDG.E.U8 R13, desc[UR14][R14.64] ;  /* 0x0000000e0e0d8981 */ /* 0x010f28000c1e1100 */
[----:B----4-:R0:W-:Y:S04]  /*17a40*/  STL [R1+0x29c], R13 ;  /* 0x00029c0d01007387 */ /* 0x0101e80000100800 */
[----:B------:R-:W4:Y:S04]  /*17a50*/  LDL R14, [R1+0xc6c] ;  /* 0x000c6c00010e7983 */ /* 0x000f280000100800 */
[----:B------:R-:W4:Y:S01]  /*17a60*/  LDL R15, [R1+0xc70] ;  /* 0x000c7000010f7983 */ /* 0x000f220000100800 */
[----:B0-----:R-:W0:Y:S01]  /*17a70*/  LDC R13, c[0x0][0x3a0] ;  /* 0x0000e800ff0d7b82 */ /* 0x001e220000000800 */
[----:B------:R-:W-:Y:S01]  /*17a80*/  PRMT R44, RZ, 0x7610, R44 ;  /* 0x00007610ff2c7816 */ /* 0x000fe2000000002c */
[----:B0-----:R-:W-:-:S05]  /*17a90*/  VIADD R13, R13, 0xfffffff1 ;  /* 0xfffffff10d0d7836 */ /* 0x001fca0000000000 */
[----:B------:R-:W-:Y:S02]  /*17aa0*/  ISETP.GE.U32.AND P0, PT, R13, 0x7fffff72, PT ;  /* 0x7fffff720d00780c */ /* 0x000fe40003f06070 */
[----:B------:R-:W2:Y:S01]  /*17ab0*/  LDL R13, [R1+0xc74] ;  /* 0x000c7400010d7983 */ /* 0x000ea20000100800 */
[----:B----4-:R-:W-:-:S04]  /*17ac0*/  @!P6 LOP3.LUT R15, R15, R14, RZ, 0x3c, !PT ;  /* 0x0000000e0f0fe212 */ /* 0x010fc800078e3cff */
[----:B------:R-:W-:-:S04]  /*17ad0*/  @!P6 LOP3.LUT R14, R15, R14, RZ, 0x3c, !PT ;  /* 0x0000000e0f0ee212 */ /* 0x000fc800078e3cff */
[----:B------:R-:W-:-:S05]  /*17ae0*/  @!P6 LOP3.LUT R15, R15, R14, RZ, 0x3c, !PT ;  /* 0x0000000e0f0fe212 */ /* 0x000fca00078e3cff */
[----:B------:R3:W4:Y:S01]  /*17af0*/  @!P6 LDG.E.U8 R44, desc[UR14][R14.64] ;  /* 0x0000000e0e2ce981 */ /* 0x000722000c1e1100 */
[----:B------:R-:W-:Y:S01]  /*17b00*/  PRMT R39, RZ, 0x7610, R39 ;  /* 0x00007610ff277816 */ /* 0x000fe20000000027 */
[----:B---3--:R-:W-:Y:S02]  /*17b10*/  @!P6 IMAD.MOV.U32 R14, RZ, RZ, R45 ;  /* 0x000000ffff0ee224 */ /* 0x008fe400078e002d */
[----:B--2---:R-:W-:Y:S01]  /*17b20*/  @!P6 IMAD.MOV.U32 R15, RZ, RZ, R13 ;  /* 0x000000ffff0fe224 */ /* 0x004fe200078e000d */
[----:B------:R-:W-:Y:S01]  /*17b30*/  PRMT R41, RZ, 0x7610, R41 ;  /* 0x00007610ff297816 */ /* 0x000fe20000000029 */
[----:B------:R-:W0:Y:S03]  /*17b40*/  LDC R13, c[0x0][0x3a0] ;  /* 0x0000e800ff0d7b82 */ /* 0x000e260000000800 */
[----:B------:R1:W2:Y:S04]  /*17b50*/  @!P6 LDG.E.U8 R39, desc[UR14][R14.64] ;  /* 0x0000000e0e27e981 */ /* 0x0002a8000c1e1100 */
[----:B----4-:R-:W-:Y:S04]  /*17b60*/  STL [R1+0x1ec0], R44 ;  /* 0x001ec02c01007387 */ /* 0x010fe80000100800 */
[----:B------:R-:W3:Y:S04]  /*17b70*/  LDL.LU R45, [R1+0x22d0] ;  /* 0x0022d000012d7983 */ /* 0x000ee80000300800 */
[----:B------:R-:W4:Y:S01]  /*17b80*/  LDL R15, [R1+0xc7c] ;  /* 0x000c7c00010f7983 */ /* 0x000f220000100800 */
[----:B-1----:R-:W-:Y:S01]  /*17b90*/  @!P6 IMAD.MOV.U32 R14, RZ, RZ, R47 ;  /* 0x000000ffff0ee224 */ /* 0x002fe200078e002f */
[----:B------:R-:W-:-:S04]  /*17ba0*/  PRMT R11, RZ, 0x7610, R11 ;  /* 0x00007610ff0b7816 */ /* 0x000fc8000000000b */
[----:B----4-:R1:W4:Y:S04]  /*17bb0*/  @!P6 LDG.E.U8 R41, desc[UR14][R14.64] ;  /* 0x0000000e0e29e981 */ /* 0x010328000c1e1100 */
[----:B--2---:R-:W-:Y:S04]  /*17bc0*/  STL [R1+0x1ec4], R39 ;  /* 0x001ec42701007387 */ /* 0x004fe80000100800 */
[----:B------:R-:W2:Y:S01]  /*17bd0*/  LDL.LU R47, [R1+0x22cc] ;  /* 0x0022cc00012f7983 */ /* 0x000ea20000300800 */
[----:B-1----:R-:W-:Y:S02]  /*17be0*/  @!P6 IMAD.MOV.U32 R14, RZ, RZ, R48 ;  /* 0x000000ffff0ee224 */ /* 0x002fe400078e0030 */
[----:B------:R-:W-:-:S05]  /*17bf0*/  @!P6 IMAD.MOV.U32 R15, RZ, RZ, R49 ;  /* 0x000000ffff0fe224 */ /* 0x000fca00078e0031 */
[----:B------:R-:W2:Y:S04]  /*17c00*/  @!P6 LDG.E.U8 R11, desc[UR14][R14.64] ;  /* 0x0000000e0e0be981 */ /* 0x000ea8000c1e1100 */
[----:B----4-:R-:W-:Y:S04]  /*17c10*/  STL [R1+0x1ec8], R41 ;  /* 0x001ec82901007387 */ /* 0x010fe80000100800 */
[----:B------:R-:W4:Y:S04]  /*17c20*/  LDL.LU R49, [R1+0x22c8] ;  /* 0x0022c80001317983 */ /* 0x000f280000300800 */
[----:B------:R-:W4:Y:S04]  /*17c30*/  LDL.LU R48, [R1+0x22c4] ;  /* 0x0022c40001307983 */ /* 0x000f280000300800 */
[----:B------:R-:W4:Y:S04]  /*17c40*/  LDL R14, [R1+0xc8c] ;  /* 0x000c8c00010e7983 */ /* 0x000f280000100800 */
[----:B------:R-:W4:Y:S01]  /*17c50*/  LDL R15, [R1+0xc90] ;  /* 0x000c9000010f7983 */ /* 0x000f220000100800 */
[----:B---3--:R-:W-:-:S03]  /*17c60*/  PRMT R45, RZ, 0x7610, R45 ;  /* 0x00007610ff2d7816 */ /* 0x008fc6000000002d */
[----:B--2---:R-:W-:Y:S01]  /*17c70*/  STL [R1+0x1ecc], R11 ;  /* 0x001ecc0b01007387 */ /* 0x004fe20000100800 */
[----:B----4-:R-:W-:-:S04]  /*17c80*/  @!P0 LOP3.LUT R15, R15, R14, RZ, 0x3c, !PT ;  /* 0x0000000e0f0f8212 */ /* 0x010fc800078e3cff */
[----:B------:R-:W-:-:S04]  /*17c90*/  @!P0 LOP3.LUT R14, R15, R14, RZ, 0x3c, !PT ;  /* 0x0000000e0f0e8212 */ /* 0x000fc800078e3cff */
[----:B------:R-:W-:-:S05]  /*17ca0*/  @!P0 LOP3.LUT R15, R15, R14, RZ, 0x3c, !PT ;  /* 0x0000000e0f0f8212 */ /* 0x000fca00078e3cff */
[----:B------:R1:W2:Y:S04]  /*17cb0*/  @!P0 LDG.E.U8 R45, desc[UR14][R14.64] ;  /* 0x0000000e0e2d8981 */ /* 0x0002a8000c1e1100 */
[----:B------:R-:W3:Y:S01]  /*17cc0*/  LDL R15, [R1+0xc94] ;  /* 0x000c9400010f7983 */ /* 0x000ee20000100800 */
[----:B0-----:R-:W-:Y:S01]  /*17cd0*/  VIADD R13, R13, 0xfffffff0 ;  /* 0xfffffff00d0d7836 */ /* 0x001fe20000000000 */
[----:B------:R-:W-:Y:S01]  /*17ce0*/  PRMT R47, RZ, 0x7610, R47 ;  /* 0x00007610ff2f7816 */ /* 0x000fe2000000002f */
[----:B-1----:R-:W-:-:S03]  /*17cf0*/  @!P0 IMAD.MOV.U32 R14, RZ, RZ, R17 ;  /* 0x000000ffff0e8224 */ /* 0x002fc600078e0011 */
[----:B------:R-:W-:Y:S02]  /*17d00*/  ISETP.GE.U32.AND P6, PT, R13, 0x7fffff71, PT ;  /* 0x7fffff710d00780c */ /* 0x000fe40003fc6070 */
[----:B------:R-:W4:Y:S04]  /*17d10*/  LDL R13, [R1+0xca0] ;  /* 0x000ca000010d7983 */ /* 0x000f280000100800 */
[----:B--2---:R-:W-:Y:S04]  /*17d20*/  STL [R1+0x1ed0], R45 ;  /* 0x001ed02d01007387 */ /* 0x004fe80000100800 */
[----:B------:R-:W2:Y:S04]  /*17d30*/  LDL.LU R17, [R1+0x22c0] ;  /* 0x0022c00001117983 */ /* 0x000ea80000300800 */
[----:B---3--:R4:W3:Y:S04]  /*17d40*/  @!P0 LDG.E.U8 R47, desc[UR14][R14.64] ;  /* 0x0000000e0e2f8981 */ /* 0x0088e8000c1e1100 */
[----:B------:R-:W2:Y:S01]  /*17d50*/  LDL R15, [R1+0xc9c] ;  /* 0x000c9c00010f7983 */ /* 0x000ea20000100800 */
[----:B------:R-:W-:Y:S01]  /*17d60*/  PRMT R48, RZ, 0x7610, R48 ;  /* 0x00007610ff307816 */ /* 0x000fe20000000030 */
[----:B----4-:R-:W-:Y:S01]  /*17d70*/  @!P0 IMAD.MOV.U32 R14, RZ, RZ, R13 ;  /* 0x000000ffff0e8224 */ /* 0x010fe200078e000d */
[----:B------:R-:W-:-:S02]  /*17d80*/  PRMT R49, RZ, 0x7610, R49 ;  /* 0x00007610ff317816 */ /* 0x000fc40000000031 */
[----:B------:R-:W-:Y:S01]  /*17d90*/  PRMT R10, RZ, 0x7610, R10 ;  /* 0x00007610ff0a7816 */ /* 0x000fe2000000000a */
[----:B------:R-:W0:Y:S01]  /*17da0*/  LDC R13, c[0x0][0x3a0] ;  /* 0x0000e800ff0d7b82 */ /* 0x000e220000000800 */
[----:B---3--:R-:W-:Y:S04]  /*17db0*/  STL [R1+0x1ed4], R47 ;  /* 0x001ed42f01007387 */ /* 0x008fe80000100800 */
[----:B--2---:R1:W2:Y:S04]  /*17dc0*/  @!P0 LDG.E.U8 R48, desc[UR14][R14.64] ;  /* 0x0000000e0e308981 */ /* 0x0042a8000c1e1100 */
[----:B------:R-:W1:Y:S04]  /*17dd0*/  LDL R14, [R1+0xca4] ;  /* 0x000ca400010e7983 */ /* 0x000e680000100800 */
[----:B------:R-:W1:Y:S02]  /*17de0*/  LDL R15, [R1+0xca8] ;  /* 0x000ca800010f7983 */ /* 0x000e640000100800 */
[----:B-1----:R-:W-:-:S04]  /*17df0*/  @!P0 LOP3.LUT R15, R15, R14, RZ, 0x3c, !PT ;  /* 0x0000000e0f0f8212 */ /* 0x002fc800078e3cff */
[----:B------:R-:W-:-:S04]  /*17e00*/  @!P0 LOP3.LUT R14, R15, R14, RZ, 0x3c, !PT ;  /* 0x0000000e0f0e8212 */ /* 0x000fc800078e3cff */
[----:B------:R-:W-:Y:S01]  /*17e10*/  @!P0 LOP3.LUT R15, R15, R14, RZ, 0x3c, !PT ;  /* 0x0000000e0f0f8212 */ /* 0x000fe200078e3cff */
[----:B--2---:R-:W-:Y:S04]  /*17e20*/  STL [R1+0x1ed8], R48 ;  /* 0x001ed83001007387 */ /* 0x004fe80000100800 */
[----:B------:R1:W2:Y:S04]  /*17e30*/  @!P0 LDG.E.U8 R49, desc[UR14][R14.64] ;  /* 0x0000000e0e318981 */ /* 0x0002a8000c1e1100 */
[----:B------:R-:W1:Y:S04]  /*17e40*/  LDL R14, [R1+0xcac] ;  /* 0x000cac00010e7983 */ /* 0x000e680000100800 */
[----:B------:R-:W1:Y:S01]  /*17e50*/  LDL R15, [R1+0xcb0] ;  /* 0x000cb000010f7983 */ /* 0x000e620000100800 */
[----:B------:R-:W-:-:S02]  /*17e60*/  PRMT R17, RZ, 0x7610, R17 ;  /* 0x00007610ff117816 */ /* 0x000fc40000000011 */
        /* <DEDUP_REMOVED lines=8> */
[----:B------:R-:W3:Y:S02]  /*17ef0*/  LDL R15, [R1+0xcb8] ;  /* 0x000cb800010f7983 */ /* 0x000ee40000100800 */
        /* <DEDUP_REMOVED lines=27> */
[----:B--2---:R-:W-:-:S02]  /*180b0*/  PRMT R17, RZ, 0x7610, R17 ;  /* 0x00007610ff117816 */ /* 0x004fc40000000011 */
[----:B---3--:R-:W-:Y:S01]  /*180c0*/  PRMT R10, RZ, 0x7610, R10 ;  /* 0x00007610ff0a7816 */ /* 0x008fe2000000000a */
[----:B0-----:R-:W0:Y:S01]  /*180d0*/  LDC R13, c[0x0][0x3a0] ;  /* 0x0000e800ff0d7b82 */ /* 0x001e220000000800 */
[----:B----4-:R-:W-:-:S04]  /*180e0*/  @!P0 LOP3.LUT R15, R15, R14, RZ, 0x3c, !PT ;  /* 0x0000000e0f0f8212 */ /* 0x010fc800078e3cff */
[----:B------:R-:W-:-:S04]  /*180f0*/  @!P0 LOP3.LUT R14, R15, R14, RZ, 0x3c, !PT ;  /* 0x0000000e0f0e8212 */ /* 0x000fc800078e3cff */
[----:B------:R-:W-:-:S05]  /*18100*/  @!P0 LOP3.LUT R15, R15, R14, RZ, 0x3c, !PT ;  /* 0x0000000e0f0f8212 */ /* 0x000fca00078e3cff */
[----:B------:R-:W2:Y:S04]  /*18110*/  @!P0 LDG.E.U8 R17, desc[UR14][R14.64] ;  /* 0x0000000e0e118981 */ /* 0x000ea8000c1e1100 */
[----:B--2---:R1:W-:Y:S04]  /*18120*/  STL [R1+0x124], R17 ;  /* 0x0001241101007387 */ /* 0x0043e80000100800 */
        /* <DEDUP_REMOVED lines=9> */
[----:B------:R-:W4:Y:S01]  /*181c0*/  LDL R15, [R1+0xd3c] ;  /* 0x000d3c00010f7983 */ /* 0x000f220000100800 */
[----:B--2---:R-:W-:Y:S01]  /*181d0*/  PRMT R17, RZ, 0x7610, R17 ;  /* 0x00007610ff117816 */ /* 0x004fe20000000011 */
[----:B---3--:R-:W-:-:S02]  /*181e0*/  @!P0 IMAD.MOV.U32 R14, RZ, RZ, R10 ;  /* 0x000000ffff0e8224 */ /* 0x008fc400078e000a */
[----:B------:R-:W2:Y:S04]  /*181f0*/  LDL.LU R10, [R1+0x22a8] ;  /* 0x0022a800010a7983 */ /* 0x000ea80000300800 */
[----:B----4-:R-:W3:Y:S04]  /*18200*/  @!P0 LDG.E.U8 R17, desc[UR14][R14.64] ;  /* 0x0000000e0e118981 */ /* 0x010ee8000c1e1100 */
[----:B---3--:R1:W-:Y:S04]  /*18210*/  STL [R1+0x11c], R17 ;  /* 0x00011c1101007387 */ /* 0x0083e80000100800 */
[----:B-1----:R-:W3:Y:S04]  /*18220*/  LDL.LU R17, [R1+0x22a4] ;  /* 0x0022a40001117983 */ /* 0x002ee80000300800 */
        /* <DEDUP_REMOVED lines=12> */
[----:B---3--:R-:W-:-:S02]  /*182f0*/  PRMT R17, RZ, 0x7610, R17 ;  /* 0x00007610ff117816 */ /* 0x008fc40000000011 */
        /* <DEDUP_REMOVED lines=18> */
[----:B0-----:R-:W-:Y:S01]  /*18420*/  VIADD R13, R13, 0xffffffea ;  /* 0xffffffea0d0d7836 */ /* 0x001fe20000000000 */
[----:B--2---:R-:W-:-:S04]  /*18430*/  PRMT R17, RZ, 0x7610, R17 ;  /* 0x00007610ff117816 */ /* 0x004fc80000000011 */
[----:B------:R-:W-:Y:S02]  /*18440*/  ISETP.GE.U32.AND P0, PT, R13, 0x7fffff6b, PT ;  /* 0x7fffff6b0d00780c */ /* 0x000fe40003f06070 */
[----:B------:R-:W-:Y:S02]  /*18450*/  PRMT R13, RZ, 0x7610, R13 ;  /* 0x00007610ff0d7816 */ /* 0x000fe4000000000d */
[----:B----4-:R-:W-:-:S04]  /*18460*/  @!P6 LOP3.LUT R15, R15, R14, RZ, 0x3c, !PT ;  /* 0x0000000e0f0fe212 */ /* 0x010fc800078e3cff */
[----:B------:R-:W-:-:S04]  /*18470*/  @!P6 LOP3.LUT R14, R15, R14, RZ, 0x3c, !PT ;  /* 0x0000000e0f0ee212 */ /* 0x000fc800078e3cff */
[----:B------:R-:W-:-:S05]  /*18480*/  @!P6 LOP3.LUT R15, R15, R14, RZ, 0x3c, !PT ;  /* 0x0000000e0f0fe212 */ /* 0x000fca00078e3cff */
[----:B------:R0:W2:Y:S02]  /*18490*/  @!P6 LDG.E.U8 R17, desc[UR14][R14.64] ;  /* 0x0000000e0e11e981 */ /* 0x0000a4000c1e1100 */
[----:B0-----:R-:W-:Y:S02]  /*184a0*/  @!P6 IMAD.MOV.U32 R14, RZ, RZ, R19 ;  /* 0x000000ffff0ee224 */ /* 0x001fe400078e0013 */
[----:B------:R-:W-:-:S05]  /*184b0*/  @!P6 IMAD.MOV.U32 R15, RZ, RZ, R20 ;  /* 0x000000ffff0fe224 */ /* 0x000fca00078e0014 */
[----:B------:R-:W4:Y:S04]  /*184c0*/  @!P6 LDG.E.U8 R13, desc[UR14][R14.64] ;  /* 0x0000000e0e0de981 */ /* 0x000f28000c1e1100 */
[----:B--2---:R0:W-:Y:S04]  /*184d0*/  STL [R1+0x290], R17 ;  /* 0x0002901101007387 */ /* 0x0041e80000100800 */
[----:B0-----:R-:W2:Y:S04]  /*184e0*/  LDL.LU R17, [R1+0x2298] ;  /* 0x0022980001117983 */ /* 0x001ea80000300800 */
[----:B------:R-:W2:Y:S04]  /*184f0*/  LDL.LU R20, [R1+0x2294] ;  /* 0x0022940001147983 */ /* 0x000ea80000300800 */
[----:B------:R-:W2:Y:S04]  /*18500*/  LDL.LU R19, [R1+0x2290] ;  /* 0x0022900001137983 */ /* 0x000ea80000300800 */
[----:B----4-:R0:W-:Y:S04]  /*18510*/  STL [R1+0x28c], R13 ;  /* 0x00028c0d01007387 */ /* 0x0101e80000100800 */
[----:B------:R-:W4:Y:S04]  /*18520*/  LDL R14, [R1+0xd6c] ;  /* 0x000d6c00010e7983 */ /* 0x000f280000100800 */
[----:B------:R-:W4:Y:S01]  /*18530*/  LDL R15, [R1+0xd70] ;  /* 0x000d7000010f7983 */ /* 0x000f220000100800 */
[----:B0-----:R-:W0:Y:S01]  /*18540*/  LDC R13, c[0x0][0x3a0] ;  /* 0x0000e800ff0d7b82 */ /* 0x001e220000000800 */
[----:B---3--:R-:W-:Y:S01]  /*18550*/  PRMT R10, RZ, 0x7610, R10 ;  /* 0x00007610ff0a7816 */ /* 0x008fe2000000000a */
[----:B0-----:R-:W-:-:S05]  /*18560*/  VIADD R13, R13, 0xffffffe9 ;  /* 0xffffffe90d0d7836 */ /* 0x001fca0000000000 */
[----:B------:R-:W-:Y:S02]  /*18570*/  ISETP.GE.U32.AND P6, PT, R13, 0x7fffff6a, PT ;  /* 0x7fffff6a0d00780c */ /* 0x000fe40003fc6070 */
[----:B------:R-:W3:Y:S01]  /*18580*/  LDL R13, [R1+0xd74] ;  /* 0x000d7400010d7983 */ /* 0x000ee20000100800 */
[----:B----4-:R-:W-:-:S04]  /*18590*/  @!P0 LOP3.LUT R15, R15, R14, RZ, 0x3c, !PT ;  /* 0x0000000e0f0f8212 */ /* 0x010fc800078e3cff */
[----:B------:R-:W-:-:S04]  /*185a0*/  @!P0 LOP3.LUT R14, R15, R14, RZ, 0x3c, !PT ;  /* 0x0000000e0f0e8212 */ /* 0x000fc800078e3cff */
[----:B------:R-:W-:-:S05]  /*185b0*/  @!P0 LOP3.LUT R15, R15, R14, RZ, 0x3c, !PT ;  /* 0x0000000e0f0f8212 */ /* 0x000fca00078e3cff */
[----:B------:R0:W4:Y:S01]  /*185c0*/  @!P0 LDG.E.U8 R10, desc[UR14][R14.64] ;  /* 0x0000000e0e0a8981 */ /* 0x000122000c1e1100 */
[----:B--2---:R-:W-:Y:S01]  /*185d0*/  PRMT R17, RZ, 0x7610, R17 ;  /* 0x00007610ff117816 */ /* 0x004fe20000000011 */
[----:B0-----:R-:W-:Y:S02]  /*185e0*/  @!P0 IMAD.MOV.U32 R14, RZ, RZ, R51 ;  /* 0x000000ffff0e8224 */ /* 0x001fe400078e0033 */
[----:B---3--:R-:W-:Y:S01]  /*185f0*/  @!P0 IMAD.MOV.U32 R15, RZ, RZ, R13 ;  /* 0x000000ffff0f8224 */ /* 0x008fe200078e000d */
[----:B------:R-:W-:Y:S02]  /*18600*/  PRMT R20, RZ, 0x7610, R20 ;  /* 0x00007610ff147816 */ /* 0x000fe40000000014 */
[----:B------:R-:W-:Y:S01]  /*18610*/  PRMT R19, RZ, 0x7610, R19 ;  /* 0x00007610ff137816 */ /* 0x000fe20000000013 */
[----:B------:R-:W0:Y:S01]  /*18620*/  LDC R13, c[0x0][0x3a0] ;  /* 0x0000e800ff0d7b82 */ /* 0x000e220000000800 */
[----:B------:R1:W2:Y:S04]  /*18630*/  @!P0 LDG.E.U8 R17, desc[UR14][R14.64] ;  /* 0x0000000e0e118981 */ /* 0x0002a8000c1e1100 */
[----:B----4-:R-:W-:Y:S04]  /*18640*/  STL [R1+0x1ee0], R10 ;  /* 0x001ee00a01007387 */ /* 0x010fe80000100800 */
[----:B------:R-:W3:Y:S04]  /*18650*/  LDL.LU R51, [R1+0x228c] ;  /* 0x00228c0001337983 */ /* 0x000ee80000300800 */
[----:B------:R-:W4:Y:S01]  /*18660*/  LDL R15, [R1+0xd7c] ;  /* 0x000d7c00010f7983 */ /* 0x000f220000100800 */
[----:B-1----:R-:W-:-:S05]  /*18670*/  @!P0 IMAD.MOV.U32 R14, RZ, RZ, R52 ;  /* 0x000000ffff0e8224 */ /* 0x002fca00078e0034 */
        /* <DEDUP_REMOVED lines=136> */
[----:B0-----:R-:W-:Y:S01]  /*18f00*/  VIADD R13, R13, 0xffffffe2 ;  /* 0xffffffe20d0d7836 */ /* 0x001fe20000000000 */
[----:B--2---:R-:W-:-:S04]  /*18f10*/  PRMT R63, RZ, 0x7610, R63 ;  /* 0x00007610ff3f7816 */ /* 0x004fc8000000003f */
[----:B------:R-:W-:Y:S02]  /*18f20*/  ISETP.GE.U32.AND P6, PT, R13, 0x7fffff63, PT ;  /* 0x7fffff630d00780c */ /* 0x000fe40003fc6070 */
[----:B------:R-:W-:Y:S01]  /*18f30*/  PRMT R13, RZ, 0x7610, R13 ;  /* 0x00007610ff0d7816 */ /* 0x000fe2000000000d */
[----:B---3--:R-:W-:Y:S02]  /*18f40*/  @!P0 IMAD.MOV.U32 R14, RZ, RZ, R22 ;  /* 0x000000ffff0e8224 */ /* 0x008fe400078e0016 */
        /* <DEDUP_REMOVED lines=12> */
[----:B0-----:R-:W0:Y:S02]  /*19010*/  LDC R13, c[0x0][0x3a0] ;  /* 0x0000e800ff0d7b82 */ /* 0x001e240000000800 */
[----:B0-----:R-:W-:-:S05]  /*19020*/  VIADD R13, R13, 0xffffffe1 ;  /* 0xffffffe10d0d7836 */ /* 0x001fca0000000000 */
[----:B------:R-:W-:Y:S02]  /*19030*/  ISETP.GE.U32.AND P0, PT, R13, 0x7fffff62, PT ;  /* 0x7fffff620d00780c */ /* 0x000fe40003f06070 */
[----:B------:R-:W2:Y:S01]  /*19040*/  LDL R13, [R1+0xe14] ;  /* 0x000e1400010d7983 */ /* 0x000ea20000100800 */
[----:B---3--:R-:W-:Y:S02]  /*19050*/  PRMT R63, RZ, 0x7610, R63 ;  /* 0x00007610ff3f7816 */ /* 0x008fe4000000003f */
[----:B----4-:R-:W-:-:S04]  /*19060*/  @!P6 LOP3.LUT R15, R15, R14, RZ, 0x3c, !PT ;  /* 0x0000000e0f0fe212 */ /* 0x010fc800078e3cff */
[----:B------:R-:W-:-:S04]  /*19070*/  @!P6 LOP3.LUT R14, R15, R14, RZ, 0x3c, !PT ;  /* 0x0000000e0f0ee212 */ /* 0x000fc800078e3cff */
[----:B------:R-:W-:-:S05]  /*19080*/  @!P6 LOP3.LUT R15, R15, R14, RZ, 0x3c, !PT ;  /* 0x0000000e0f0fe212 */ /* 0x000fca00078e3cff */
[----:B------:R0:W3:Y:S01]  /*19090*/  @!P6 LDG.E.U8 R63, desc[UR14][R14.64] ;  /* 0x0000000e0e3fe981 */ /* 0x0000e2000c1e1100 */
[----:B--2---:R-:W-:Y:S01]  /*190a0*/  PRMT R22, RZ, 0x7610, R22 ;  /* 0x00007610ff167816 */ /* 0x004fe20000000016 */
[----:B0-----:R-:W-:Y:S02]  /*190b0*/  @!P6 IMAD.MOV.U32 R14, RZ, RZ, R55 ;  /* 0x000000ffff0ee224 */ /* 0x001fe400078e0037 */
[----:B------:R-:W-:Y:S01]  /*190c0*/  @!P6 IMAD.MOV.U32 R15, RZ, RZ, R13 ;  /* 0x000000ffff0fe224 */ /* 0x000fe200078e000d */
[----:B------:R-:W-:Y:S02]  /*190d0*/  PRMT R50, RZ, 0x7610, R50 ;  /* 0x00007610ff327816 */ /* 0x000fe40000000032 */
[----:B------:R-:W-:Y:S01]  /*190e0*/  PRMT R38, RZ, 0x7610, R38 ;  /* 0x00007610ff267816 */ /* 0x000fe20000000026 */
[----:B------:R-:W0:Y:S01]  /*190f0*/  LDC R13, c[0x0][0x3a0] ;  /* 0x0000e800ff0d7b82 */ /* 0x000e220000000800 */
[----:B------:R1:W2:Y:S04]  /*19100*/  @!P6 LDG.E.U8 R22, desc[UR14][R14.64] ;  /* 0x0000000e0e16e981 */ /* 0x0002a8000c1e1100 */
[----:B---3--:R-:W-:Y:S04]  /*19110*/  STL [R1+0x1f00], R63 ;  /* 0x001f003f01007387 */ /* 0x008fe80000100800 */
        /* <DEDUP_REMOVED lines=161> */
[----:B------:R1:W3:Y:S04]  /*19b30*/  @!P0 LDG.E.U8 R31, desc[UR14][R14.64] ;  /* 0x0000000e0e1f8981 */ /* 0x0002e8000c1e1100 */
[----:B------:R-:W4:Y:S01]  /*19b40*/  LDL R15, [R1+0xeb4] ;  /* 0x000eb400010f7983 */ /* 0x000f220000100800 */
[----:B0-----:R-:W-:Y:S01]  /*19b50*/  VIADD R13, R13, 0xffffffd9 ;  /* 0xffffffd90d0d7836 */ /* 0x001fe20000000000 */
[----:B--2---:R-:W-:Y:S01]  /*19b60*/  PRMT R21, RZ, 0x7610, R21 ;  /* 0x00007610ff157816 */ /* 0x004fe20000000015 */
[----:B-1----:R-:W-:-:S03]  /*19b70*/  @!P0 IMAD.MOV.U32 R14, RZ, RZ, R60 ;  /* 0x000000ffff0e8224 */ /* 0x002fc600078e003c */
[----:B------:R-:W-:Y:S02]  /*19b80*/  ISETP.GE.U32.AND P6, PT, R13, 0x7fffff5a, PT ;  /* 0x7fffff5a0d00780c */ /* 0x000fe40003fc6070 */
[----:B------:R-:W2:Y:S04]  /*19b90*/  LDL R13, [R1+0xec0] ;  /* 0x000ec000010d7983 */ /* 0x000ea80000100800 */
[----:B---3--:R-:W-:Y:S04]  /*19ba0*/  STL [R1+0x1f20], R31 ;  /* 0x001f201f01007387 */ /* 0x008fe80000100800 */
[----:B------:R-:W3:Y:S04]  /*19bb0*/  LDL.LU R60, [R1+0x2204] ;  /* 0x00220400013c7983 */ /* 0x000ee80000300800 */
[----:B----4-:R2:W4:Y:S04]  /*19bc0*/  @!P0 LDG.E.U8 R21, desc[UR14][R14.64] ;  /* 0x0000000e0e158981 */ /* 0x010528000c1e1100 */
[----:B------:R-:W3:Y:S01]  /*19bd0*/  LDL R15, [R1+0xebc] ;  /* 0x000ebc00010f7983 */ /* 0x000ee20000100800 */
[----:B------:R-:W-:Y:S01]  /*19be0*/  PRMT R23, RZ, 0x7610, R23 ;  /* 0x00007610ff177816 */ /* 0x000fe20000000017 */
[----:B--2---:R-:W-:Y:S01]  /*19bf0*/  @!P0 IMAD.MOV.U32 R14, RZ, RZ, R13 ;  /* 0x000000ffff0e8224 */ /* 0x004fe200078e000d */
[----:B------:R-:W-:-:S02]  /*19c00*/  PRMT R69, RZ, 0x7610, R69 ;  /* 0x00007610ff457816 */ /* 0x000fc40000000045 */
[----:B------:R-:W-:Y:S01]  /*19c10*/  PRMT R93, RZ, 0x7610, R93 ;  /* 0x00007610ff5d7816 */ /* 0x000fe2000000005d */
[----:B------:R-:W0:Y:S01]  /*19c20*/  LDC R13, c[0x0][0x3a0] ;  /* 0x0000e800ff0d7b82 */ /* 0x000e220000000800 */
[----:B----4-:R-:W-:Y:S04]  /*19c30*/  STL [R1+0x1f24], R21 ;  /* 0x001f241501007387 */ /* 0x010fe80000100800 */
[----:B---3--:R1:W2:Y:S04]  /*19c40*/  @!P0 LDG.E.U8 R23, desc[UR14][R14.64] ;  /* 0x0000000e0e178981 */ /* 0x0082a8000c1e1100 */
[----:B------:R-:W3:Y:S01]  /*19c50*/  LDL R15, [R1+0xec4] ;  /* 0x000ec400010f7983 */ /* 0x000ee20000100800 */
[----:B-1----:R-:W-:-:S03]  /*19c60*/  @!P0 IMAD.MOV.U32 R14, RZ, RZ, R90 ;  /* 0x000000ffff0e8224 */ /* 0x002fc600078e005a */
[----:B--2---:R-:W-:Y:S04]  /*19c70*/  STL [R1+0x1f28], R23 ;  /* 0x001f281701007387 */ /* 0x004fe80000100800 */
[----:B------:R-:W2:Y:S04]  /*19c80*/  LDL.LU R90, [R1+0x2200] ;  /* 0x00220000015a7983 */ /* 0x000ea80000300800 */
[----:B---3--:R1:W3:Y:S04]  /*19c90*/  @!P0 LDG.E.U8 R69, desc[UR14][R14.64] ;  /* 0x0000000e0e458981 */ /* 0x0082e8000c1e1100 */
[----:B------:R-:W1:Y:S04]  /*19ca0*/  LDL R14, [R1+0xecc] ;  /* 0x000ecc00010e7983 */ /* 0x000e680000100800 */
[----:B------:R-:W1:Y:S01]  /*19cb0*/  LDL R15, [R1+0xed0] ;  /* 0x000ed000010f7983 */ /* 0x000e620000100800 */
[----:B------:R-:W-:-:S02]  /*19cc0*/  PRMT R60, RZ, 0x7610, R60 ;  /* 0x00007610ff3c7816 */ /* 0x000fc4000000003c */
[----:B-1----:R-:W-:-:S04]  /*19cd0*/  @!P6 LOP3.LUT R15, R15, R14, RZ, 0x3c, !PT ;  /* 0x0000000e0f0fe212 */ /* 0x002fc800078e3cff */
[----:B------:R-:W-:-:S04]  /*19ce0*/  @!P6 LOP3.LUT R14, R15, R14, RZ, 0x3c, !PT ;  /* 0x0000000e0f0ee212 */ /* 0x000fc800078e3cff */
[----:B------:R-:W-:Y:S01]  /*19cf0*/  @!P6 LOP3.LUT R15, R15, R14, RZ, 0x3c, !PT ;  /* 0x0000000e0f0fe212 */ /* 0x000fe200078e3cff */
[----:B---3--:R-:W-:Y:S04]  /*19d00*/  STL [R1+0x1f2c], R69 ;  /* 0x001f2c4501007387 */ /* 0x008fe80000100800 */
[----:B------:R1:W3:Y:S04]  /*19d10*/  @!P6 LDG.E.U8 R60, desc[UR14][R14.64] ;  /* 0x0000000e0e3ce981 */ /* 0x0002e8000c1e1100 */
[----:B------:R-:W1:Y:S04]  /*19d20*/  LDL R14, [R1+0xed4] ;  /* 0x000ed400010e7983 */ /* 0x000e680000100800 */
[----:B------:R-:W1:Y:S02]  /*19d30*/  LDL R15, [R1+0xed8] ;  /* 0x000ed800010f7983 */ /* 0x000e640000100800 */
[----:B-1----:R-:W-:-:S04]  /*19d40*/  @!P6 LOP3.LUT R15, R15, R14, RZ, 0x3c, !PT ;  /* 0x0000000e0f0fe212 */ /* 0x002fc800078e3cff */
[----:B------:R-:W-:-:S04]  /*19d50*/  @!P6 LOP3.LUT R14, R15, R14, RZ, 0x3c, !PT ;  /* 0x0000000e0f0ee212 */ /* 0x000fc800078e3cff */
[----:B------:R-:W-:-:S05]  /*19d60*/  @!P6 LOP3.LUT R15, R15, R14, RZ, 0x3c, !PT ;  /* 0x0000000e0f0fe212 */ /* 0x000fca00078e3cff */
[----:B------:R-:W4:Y:S04]  /*19d70*/  @!P6 LDG.E.U8 R93, desc[UR14][R14.64] ;  /* 0x0000000e0e5de981 */ /* 0x000f28000c1e1100 */
[----:B---3--:R-:W-:Y:S04]  /*19d80*/  STL [R1+0x1f30], R60 ;  /* 0x001f303c01007387 */ /* 0x008fe80000100800 */
[----:B----4-:R1:W-:Y:S04]  /*19d90*/  STL [R1+0x570], R93 ;  /* 0x0005705d01007387 */ /* 0x0103e80000100800 */
        /* <DEDUP_REMOVED lines=319> */
[----:B------:R-:W1:Y:S04]  /*1b190*/  LDL R14, [R1+0xffc] ;  /* 0x000ffc00010e7983 */ /* 0x000e680000100800 */
[----:B------:R-:W1:Y:S01]  /*1b1a0*/  LDL R15, [R1+0x1000] ;  /* 0x00100000010f7983 */ /* 0x000e620000100800 */
[----:B0-----:R-:W-:Y:S01]  /*1b1b0*/  VIADD R13, R13, 0xffffffc9 ;  /* 0xffffffc90d0d7836 */ /* 0x001fe20000000000 */
[----:B--2---:R-:W-:-:S04]  /*1b1c0*/  PRMT R40, RZ, 0x7610, R40 ;  /* 0x00007610ff287816 */ /* 0x004fc80000000028 */
[----:B------:R-:W-:Y:S02]  /*1b1d0*/  ISETP.GE.U32.AND P6, PT, R13, 0x7fffff4a, PT ;  /* 0x7fffff4a0d00780c */ /* 0x000fe40003fc6070 */
[----:B------:R-:W2:Y:S01]  /*1b1e0*/  LDL R13, [R1+0x1008] ;  /* 0x00100800010d7983 */ /* 0x000ea20000100800 */
[----:B-1----:R-:W-:-:S04]  /*1b1f0*/  @!P0 LOP3.LUT R15, R15, R14, RZ, 0x3c, !PT ;  /* 0x0000000e0f0f8212 */ /* 0x002fc800078e3cff */
[----:B------:R-:W-:-:S04]  /*1b200*/  @!P0 LOP3.LUT R14, R15, R14, RZ, 0x3c, !PT ;  /* 0x0000000e0f0e8212 */ /* 0x000fc800078e3cff */
[----:B------:R-:W-:Y:S01]  /*1b210*/  @!P0 LOP3.LUT R15, R15, R14, RZ, 0x3c, !PT ;  /* 0x0000000e0f0f8212 */ /* 0x000fe200078e3cff */
[----:B---3--:R-:W-:Y:S04]  /*1b220*/  STL [R1+0x1f44], R53 ;  /* 0x001f443501007387 */ /* 0x008fe80000100800 */
[----:B------:R2:W3:Y:S04]  /*1b230*/  @!P0 LDG.E.U8 R40, desc[UR14][R14.64] ;  /* 0x0000000e0e288981 */ /* 0x0004e8000c1e1100 */
[----:B------:R-:W4:Y:S01]  /*1b240*/  LDL R15, [R1+0x1004] ;  /* 0x00100400010f7983 */ /* 0x000f220000100800 */
[----:B------:R-:W-:Y:S01]  /*1b250*/  PRMT R24, RZ, 0x7610, R24 ;  /* 0x00007610ff187816 */ /* 0x000fe20000000018 */
[----:B--2---:R-:W-:Y:S01]  /*1b260*/  @!P0 IMAD.MOV.U32 R14, RZ, RZ, R13 ;  /* 0x000000ffff0e8224 */ /* 0x004fe200078e000d */
[----:B------:R-:W-:-:S02]  /*1b270*/  PRMT R16, RZ, 0x7610, R16 ;  /* 0x00007610ff107816 */ /* 0x000fc40000000010 */
[----:B------:R-:W-:Y:S02]  /*1b280*/  PRMT R92, RZ, 0x7610, R92 ;  /* 0x00007610ff5c7816 */ /* 0x000fe4000000005c */
[----:B------:R-:W-:Y:S01]  /*1b290*/  PRMT R88, RZ, 0x7610, R88 ;  /* 0x00007610ff587816 */ /* 0x000fe20000000058 */
[----:B------:R-:W0:Y:S01]  /*1b2a0*/  LDC R13, c[0x0][0x3a0] ;  /* 0x0000e800ff0d7b82 */ /* 0x000e220000000800 */
[----:B---3--:R-:W-:Y:S04]  /*1b2b0*/  STL [R1+0x1f48], R40 ;  /* 0x001f482801007387 */ /* 0x008fe80000100800 */
[----:B----4-:R1:W2:Y:S04]  /*1b2c0*/  @!P0 LDG.E.U8 R24, desc[UR14][R14.64] ;  /* 0x0000000e0e188981 */ /* 0x0102a8000c1e1100 */
        /* <DEDUP_REMOVED lines=8> */
[----:B------:R-:W1:Y:S02]  /*1b350*/  LDL R15, [R1+0x1018] ;  /* 0x00101800010f7983 */ /* 0x000e640000100800 */
        /* <DEDUP_REMOVED lines=112> */
[----:B0-----:R-:W0:Y:S01]  /*1ba60*/  LDC R13, c[0x0][0x3a0] ;  /* 0x0000e800ff0d7b82 */ /* 0x001e220000000800 */
[----:B------:R-:W-:Y:S01]  /*1ba70*/  PRMT R53, RZ, 0x7610, R53 ;  /* 0x00007610ff357816 */ /* 0x000fe20000000035 */
[----:B0-----:R-:W-:-:S05]  /*1ba80*/  VIADD R13, R13, 0xffffffc2 ;  /* 0xffffffc20d0d7836 */ /* 0x001fca0000000000 */
[----:B------:R-:W-:Y:S02]  /*1ba90*/  ISETP.GE.U32.AND P6, PT, R13, 0x7fffff43, PT ;  /* 0x7fffff430d00780c */ /* 0x000fe40003fc6070 */
[----:B------:R-:W3:Y:S01]  /*1baa0*/  LDL R13, [R1+0x10d8] ;  /* 0x0010d800010d7983 */ /* 0x000ee20000100800 */
[----:B----4-:R-:W-:-:S04]  /*1bab0*/  @!P0 LOP3.LUT R15, R15, R14, RZ, 0x3c, !PT ;  /* 0x0000000e0f0f8212 */ /* 0x010fc800078e3cff */
[----:B------:R-:W-:-:S04]  /*1bac0*/  @!P0 LOP3.LUT R14, R15, R14, RZ, 0x3c, !PT ;  /* 0x0000000e0f0e8212 */ /* 0x000fc800078e3cff */
[----:B------:R-:W-:-:S05]  /*1bad0*/  @!P0 LOP3.LUT R15, R15, R14, RZ, 0x3c, !PT ;  /* 0x0000000e0f0f8212 */ /* 0x000fca00078e3cff */
[----:B------:R2:W4:Y:S01]  /*1bae0*/  @!P0 LDG.E.U8 R53, desc[UR14][R14.64] ;  /* 0x0000000e0e358981 */ /* 0x000522000c1e1100 */
[----:B------:R-:W-:Y:S01]  /*1baf0*/  PRMT R65, RZ, 0x7610, R65 ;  /* 0x00007610ff417816 */ /* 0x000fe20000000041 */
[----:B--2---:R-:W-:Y:S02]  /*1bb00*/  @!P0 IMAD.MOV.U32 R14, RZ, RZ, R92 ;  /* 0x000000ffff0e8224 */ /* 0x004fe400078e005c */
        /* <DEDUP_REMOVED lines=26> */
[----:B------:R-:W1:Y:S04]  /*1bcb0*/  LDL R14, [R1+0x10f8] ;  /* 0x0010f800010e7983 */ /* 0x000e680000100800 */
[----:B------:R-:W1:Y:S01]  /*1bcc0*/  LDL R15, [R1+0x10fc] ;  /* 0x0010fc00010f7983 */ /* 0x000e620000100800 */
[----:B0-----:R-:W-:Y:S01]  /*1bcd0*/  VIADD R13, R13, 0xffffffc1 ;  /* 0xffffffc10d0d7836 */ /* 0x001fe20000000000 */
[----:B------:R-:W-:-:S04]  /*1bce0*/  PRMT R88, RZ, 0x7610, R88 ;  /* 0x00007610ff587816 */ /* 0x000fc80000000058 */
[----:B------:R-:W-:Y:S02]  /*1bcf0*/  ISETP.GE.U32.AND P0, PT, R13, 0x7fffff42, PT ;  /* 0x7fffff420d00780c */ /* 0x000fe40003f06070 */
[----:B------:R-:W3:Y:S01]  /*1bd00*/  LDL R13, [R1+0x1104] ;  /* 0x00110400010d7983 */ /* 0x000ee20000100800 */
[----:B-1----:R-:W-:-:S04]  /*1bd10*/  @!P6 LOP3.LUT R15, R15, R14, RZ, 0x3c, !PT ;  /* 0x0000000e0f0fe212 */ /* 0x002fc800078e3cff */
[----:B------:R-:W-:-:S04]  /*1bd20*/  @!P6 LOP3.LUT R14, R15, R14, RZ, 0x3c, !PT ;  /* 0x0000000e0f0ee212 */ /* 0x000fc800078e3cff */
[----:B------:R-:W-:Y:S01]  /*1bd30*/  @!P6 LOP3.LUT R15, R15, R14, RZ, 0x3c, !PT ;  /* 0x0000000e0f0fe212 */ /* 0x000fe200078e3cff */
[----:B--2---:R-:W-:Y:S04]  /*1bd40*/  STL [R1+0x1f64], R92 ;  /* 0x001f645c01007387 */ /* 0x004fe80000100800 */
[----:B------:R3:W2:Y:S04]  /*1bd50*/  @!P6 LDG.E.U8 R88, desc[UR14][R14.64] ;  /* 0x0000000e0e58e981 */ /* 0x0006a8000c1e1100 */
[----:B------:R-:W4:Y:S01]  /*1bd60*/  LDL R15, [R1+0x1100] ;  /* 0x00110000010f7983 */ /* 0x000f220000100800 */
[----:B------:R-:W-:Y:S01]  /*1bd70*/  PRMT R83, RZ, 0x7610, R83 ;  /* 0x00007610ff537816 */ /* 0x000fe20000000053 */
[----:B---3--:R-:W-:Y:S01]  /*1bd80*/  @!P6 IMAD.MOV.U32 R14, RZ, RZ, R13 ;  /* 0x000000ffff0ee224 */ /* 0x008fe200078e000d */
[----:B------:R-:W-:-:S02]  /*1bd90*/  PRMT R86, RZ, 0x7610, R86 ;  /* 0x00007610ff567816 */ /* 0x000fc40000000056 */
[----:B------:R-:W-:Y:S02]  /*1bda0*/  PRMT R87, RZ, 0x7610, R87 ;  /* 0x00007610ff577816 */ /* 0x000fe40000000057 */
[----:B------:R-:W-:Y:S01]  /*1bdb0*/  PRMT R56, RZ, 0x7610, R56 ;  /* 0x00007610ff387816 */ /* 0x000fe20000000038 */
[----:B------:R-:W0:Y:S01]  /*1bdc0*/  LDC R13, c[0x0][0x3a0] ;  /* 0x0000e800ff0d7b82 */ /* 0x000e220000000800 */
[----:B--2---:R-:W-:Y:S04]  /*1bdd0*/  STL [R1+0x1f68], R88 ;  /* 0x001f685801007387 */ /* 0x004fe80000100800 */
        /* <DEDUP_REMOVED lines=89> */
[----:B------:R-:W3:Y:S01]  /*1c370*/  @!P0 LDG.E.U8 R56, desc[UR14][R14.64] ;  /* 0x0000000e0e388981 */ /* 0x000ee2000c1e1100 */
[----:B0-----:R-:W-:-:S05]  /*1c380*/  VIADD R13, R13, 0xffffffbb ;  /* 0xffffffbb0d0d7836 */ /* 0x001fca0000000000 */
[----:B------:R-:W-:Y:S02]  /*1c390*/  ISETP.GE.U32.AND P6, PT, R13, 0x7fffff3c, PT ;  /* 0x7fffff3c0d00780c */ /* 0x000fe40003fc6070 */
[----:B------:R-:W4:Y:S04]  /*1c3a0*/  LDL R13, [R1+0x11c0] ;  /* 0x0011c000010d7983 */ /* 0x000f280000100800 */
        /* <DEDUP_REMOVED lines=10> */
[----:B0-----:R-:W2:Y:S01]  /*1c450*/  LDL.LU R87, [R1+0x2134] ;  /* 0x0021340001577983 */ /* 0x001ea20000300800 */
[----:B------:R-:W-:Y:S01]  /*1c460*/  PRMT R92, RZ, 0x7610, R92 ;  /* 0x00007610ff5c7816 */ /* 0x000fe2000000005c */
[----:B----4-:R-:W-:-:S02]  /*1c470*/  @!P0 IMAD.MOV.U32 R15, RZ, RZ, R13 ;  /* 0x000000ffff0f8224 */ /* 0x010fc400078e000d */
[----:B--2---:R-:W-:Y:S02]  /*1c480*/  @!P0 IMAD.MOV.U32 R14, RZ, RZ, R87 ;  /* 0x000000ffff0e8224 */ /* 0x004fe400078e0057 */
[----:B------:R-:W2:Y:S04]  /*1c490*/  LDL.LU R87, [R1+0x2130] ;  /* 0x0021300001577983 */ /* 0x000ea80000300800 */
[----:B------:R0:W3:Y:S04]  /*1c4a0*/  @!P0 LDG.E.U8 R92, desc[UR14][R14.64] ;  /* 0x0000000e0e5c8981 */ /* 0x0000e8000c1e1100 */
[----:B------:R-:W0:Y:S04]  /*1c4b0*/  LDL R14, [R1+0x11c8] ;  /* 0x0011c800010e7983 */ /* 0x000e280000100800 */
[----:B------:R-:W0:Y:S01]  /*1c4c0*/  LDL R15, [R1+0x11cc] ;  /* 0x0011cc00010f7983 */ /* 0x000e220000100800 */
[----:B------:R-:W-:-:S02]  /*1c4d0*/  PRMT R90, RZ, 0x7610, R90 ;  /* 0x00007610ff5a7816 */ /* 0x000fc4000000005a */
[----:B0-----:R-:W-:-:S04]  /*1c4e0*/  @!P0 LOP3.LUT R15, R15, R14, RZ, 0x3c, !PT ;  /* 0x0000000e0f0f8212 */ /* 0x001fc800078e3cff */
[----:B------:R-:W-:-:S04]  /*1c4f0*/  @!P0 LOP3.LUT R14, R15, R14, RZ, 0x3c, !PT ;  /* 0x0000000e0f0e8212 */ /* 0x000fc800078e3cff */
[----:B------:R-:W-:Y:S01]  /*1c500*/  @!P0 LOP3.LUT R15, R15, R14, RZ, 0x3c, !PT ;  /* 0x0000000e0f0f8212 */ /* 0x000fe200078e3cff */
[----:B---3--:R0:W-:Y:S04]  /*1c510*/  STL [R1+0x1fac], R92 ;  /* 0x001fac5c01007387 */ /* 0x0081e80000100800 */
[----:B------:R2:W3:Y:S01]  /*1c520*/  @!P0 LDG.E.U8 R90, desc[UR14][R14.64] ;  /* 0x0000000e0e5a8981 */ /* 0x0004e2000c1e1100 */
[----:B0-----:R-:W0:Y:S03]  /*1c530*/  LDC R92, c[0x0][0x3a0] ;  /* 0x0000e800ff5c7b82 */ /* 0x001e260000000800 */
[----:B------:R-:W4:Y:S01]  /*1c540*/  LDL R15, [R1+0x11d0] ;  /* 0x0011d000010f7983 */ /* 0x000f220000100800 */
[----:B------:R-:W-:Y:S01]  /*1c550*/  PRMT R93, RZ, 0x7610, R93 ;  /* 0x00007610ff5d7816 */ /* 0x000fe2000000005d */
[----:B--2---:R-:W-:-:S02]  /*1c560*/  @!P6 IMAD.MOV.U32 R14, RZ, RZ, R87 ;  /* 0x000000ffff0ee224 */ /* 0x004fc400078e0057 */
[----:B0-----:R-:W-:-:S05]  /*1c570*/  VIADD R13, R92, 0xffffffba ;  /* 0xffffffba5c0d7836 */ /* 0x001fca0000000000 */
[----:B------:R-:W-:Y:S01]  /*1c580*/  ISETP.GE.U32.AND P0, PT, R13, 0x7fffff3b, PT ;  /* 0x7fffff3b0d00780c */ /* 0x000fe20003f06070 */
[----:B---3--:R-:W-:Y:S04]  /*1c590*/  STL [R1+0x1fb0], R90 ;  /* 0x001fb05a01007387 */ /* 0x008fe80000100800 */
[----:B------:R-:W2:Y:S04]  /*1c5a0*/  LDL R13, [R1+0x11e0] ;  /* 0x0011e000010d7983 */ /* 0x000ea80000100800 */
[----:B------:R-:W3:Y:S04]  /*1c5b0*/  LDL.LU R87, [R1+0x212c] ;  /* 0x00212c0001577983 */ /* 0x000ee80000300800 */
[----:B----4-:R0:W4:Y:S04]  /*1c5c0*/  @!P6 LDG.E.U8 R93, desc[UR14][R14.64] ;  /* 0x0000000e0e5de981 */ /* 0x010128000c1e1100 */
[----:B------:R-:W0:Y:S04]  /*1c5d0*/  LDL R14, [R1+0x11d8] ;  /* 0x0011d800010e7983 */ /* 0x000e280000100800 */
[----:B------:R-:W0:Y:S01]  /*1c5e0*/  LDL R15, [R1+0x11dc] ;  /* 0x0011dc00010f7983 */ /* 0x000e220000100800 */
[----:B------:R-:W-:-:S02]  /*1c5f0*/  PRMT R60, RZ, 0x7610, R60 ;  /* 0x00007610ff3c7816 */ /* 0x000fc4000000003c */
[----:B------:R-:W-:Y:S02]  /*1c600*/  PRMT R69, RZ, 0x7610, R69 ;  /* 0x00007610ff457816 */ /* 0x000fe40000000045 */
[----:B0-----:R-:W-:-:S04]  /*1c610*/  @!P6 LOP3.LUT R15, R15, R14, RZ, 0x3c, !PT ;  /* 0x0000000e0f0fe212 */ /* 0x001fc800078e3cff */
[----:B------:R-:W-:-:S04]  /*1c620*/  @!P6 LOP3.LUT R14, R15, R14, RZ, 0x3c, !PT ;  /* 0x0000000e0f0ee212 */ /* 0x000fc800078e3cff */
[----:B------:R-:W-:-:S05]  /*1c630*/  @!P6 LOP3.LUT R15, R15, R14, RZ, 0x3c, !PT ;  /* 0x0000000e0f0fe212 */ /* 0x000fca00078e3cff */
[----:B------:R0:W3:Y:S02]  /*1c640*/  @!P6 LDG.E.U8 R60, desc[UR14][R14.64] ;  /* 0x0000000e0e3ce981 */ /* 0x0000e4000c1e1100 */
[----:B0-----:R-:W-:Y:S02]  /*1c650*/  @!P6 IMAD.MOV.U32 R14, RZ, RZ, R56 ;  /* 0x000000ffff0ee224 */ /* 0x001fe400078e0038 */
[----:B--2---:R-:W-:-:S05]  /*1c660*/  @!P6 IMAD.MOV.U32 R15, RZ, RZ, R13 ;  /* 0x000000ffff0fe224 */ /* 0x004fca00078e000d */
[----:B------:R0:W2:Y:S01]  /*1c670*/  @!P6 LDG.E.U8 R69, desc[UR14][R14.64] ;  /* 0x0000000e0e45e981 */ /* 0x0000a2000c1e1100 */
[----:B------:R-:W-:-:S03]  /*1c680*/  PRMT R23, RZ, 0x7610, R23 ;  /* 0x00007610ff177816 */ /* 0x000fc60000000017 */
[----:B----4-:R-:W-:Y:S01]  /*1c690*/  STL [R1+0x1f74], R93 ;  /* 0x001f745d01007387 */ /* 0x010fe20000100800 */
[----:B0-----:R-:W-:Y:S02]  /*1c6a0*/  @!P6 IMAD.MOV.U32 R14, RZ, RZ, R91 ;  /* 0x000000ffff0ee224 */ /* 0x001fe400078e005b */
[----:B------:R-:W-:-:S05]  /*1c6b0*/  @!P6 IMAD.MOV.U32 R15, RZ, RZ, R43 ;  /* 0x000000ffff0fe224 */ /* 0x000fca00078e002b */
[----:B------:R-:W4:Y:S04]  /*1c6c0*/  @!P6 LDG.E.U8 R23, desc[UR14][R14.64] ;  /* 0x0000000e0e17e981 */ /* 0x000f28000c1e1100 */
[----:B---3--:R-:W-:Y:S04]  /*1c6d0*/  STL [R1+0x1f78], R60 ;  /* 0x001f783c01007387 */ /* 0x008fe80000100800 */
[----:B------:R-:W3:Y:S04]  /*1c6e0*/  LDL.LU R56, [R1+0x2128] ;  /* 0x0021280001387983 */ /* 0x000ee80000300800 */
[----:B--2---:R-:W-:Y:S04]  /*1c6f0*/  STL [R1+0x1f7c], R69 ;  /* 0x001f7c4501007387 */ /* 0x004fe80000100800 */
[----:B------:R-:W2:Y:S04]  /*1c700*/  LDL.LU R43, [R1+0x2124] ;  /* 0x00212400012b7983 */ /* 0x000ea80000300800 */
[----:B------:R-:W2:Y:S04]  /*1c710*/  LDL.LU R91, [R1+0x2120] ;  /* 0x00212000015b7983 */ /* 0x000ea80000300800 */
[----:B------:R-:W2:Y:S04]  /*1c720*/  LDL R14, [R1+0x11f0] ;  /* 0x0011f000010e7983 */ /* 0x000ea80000100800 */
[----:B------:R-:W2:Y:S01]  /*1c730*/  LDL R15, [R1+0x11f4] ;  /* 0x0011f400010f7983 */ /* 0x000ea20000100800 */
[----:B------:R-:W-:-:S03]  /*1c740*/  PRMT R87, RZ, 0x7610, R87 ;  /* 0x00007610ff577816 */ /* 0x000fc60000000057 */
[----:B----4-:R-:W-:Y:S01]  /*1c750*/  STL [R1+0x1f80], R23 ;  /* 0x001f801701007387 */ /* 0x010fe20000100800 */
[----:B--2---:R-:W-:-:S04]  /*1c760*/  @!P0 LOP3.LUT R15, R15, R14, RZ, 0x3c, !PT ;  /* 0x0000000e0f0f8212 */ /* 0x004fc800078e3cff */
[----:B------:R-:W-:-:S04]  /*1c770*/  @!P0 LOP3.LUT R14, R15, R14, RZ, 0x3c, !PT ;  /* 0x0000000e0f0e8212 */ /* 0x000fc800078e3cff */
[----:B------:R-:W-:-:S05]  /*1c780*/  @!P0 LOP3.LUT R15, R15, R14, RZ, 0x3c, !PT ;  /* 0x0000000e0f0f8212 */ /* 0x000fca00078e3cff */
[----:B------:R0:W2:Y:S04]  /*1c790*/  @!P0 LDG.E.U8 R87, desc[UR14][R14.64] ;  /* 0x0000000e0e578981 */ /* 0x0000a8000c1e1100 */
[----:B------:R-:W0:Y:S04]  /*1c7a0*/  LDL R14, [R1+0x11f8] ;  /* 0x0011f800010e7983 */ /* 0x000e280000100800 */
[----:B------:R-:W0:Y:S01]  /*1c7b0*/  LDL R15, [R1+0x11fc] ;  /* 0x0011fc00010f7983 */ /* 0x000e220000100800 */
[----:B------:R-:W-:Y:S01]  /*1c7c0*/  VIADD R13, R92, 0xffffffb9 ;  /* 0xffffffb95c0d7836 */ /* 0x000fe20000000000 */
[----:B---3--:R-:W-:-:S04]  /*1c7d0*/  PRMT R56, RZ, 0x7610, R56 ;  /* 0x00007610ff387816 */ /* 0x008fc80000000038 */
[----:B------:R-:W-:Y:S02]  /*1c7e0*/  ISETP.GE.U32.AND P6, PT, R13, 0x7fffff3a, PT ;  /* 0x7fffff3a0d00780c */ /* 0x000fe40003fc6070 */
[----:B------:R-:W3:Y:S01]  /*1c7f0*/  LDL R13, [R1+0x1204] ;  /* 0x00120400010d7983 */ /* 0x000ee20000100800 */
[----:B0-----:R-:W-:-:S04]  /*1c800*/  @!P0 LOP3.LUT R15, R15, R14, RZ, 0x3c, !PT ;  /* 0x0000000e0f0f8212 */ /* 0x001fc800078e3cff */
[----:B------:R-:W-:-:S04]  /*1c810*/  @!P0 LOP3.LUT R14, R15, R14, RZ, 0x3c, !PT ;  /* 0x0000000e0f0e8212 */ /* 0x000fc800078e3cff */
[----:B------:R-:W-:Y:S01]  /*1c820*/  @!P0 LOP3.LUT R15, R15, R14, RZ, 0x3c, !PT ;  /* 0x0000000e0f0f8212 */ /* 0x000fe200078e3cff */
[----:B--2---:R-:W-:Y:S04]  /*1c830*/  STL [R1+0x1f84], R87 ;  /* 0x001f845701007387 */ /* 0x004fe80000100800 */
[----:B------:R3:W2:Y:S04]  /*1c840*/  @!P0 LDG.E.U8 R56, desc[UR14][R14.64] ;  /* 0x0000000e0e388981 */ /* 0x0006a8000c1e1100 */
[----:B------:R-:W4:Y:S01]  /*1c850*/  LDL R15, [R1+0x1200] ;  /* 0x00120000010f7983 */ /* 0x000f220000100800 */
[----:B------:R-:W-:Y:S01]  /*1c860*/  PRMT R43, RZ, 0x7610, R43 ;  /* 0x00007610ff2b7816 */ /* 0x000fe2000000002b */
[----:B---3--:R-:W-:-:S02]  /*1c870*/  @!P0 IMAD.MOV.U32 R14, RZ, RZ, R13 ;  /* 0x000000ffff0e8224 */ /* 0x008fc400078e000d */
[----:B--2---:R-:W-:Y:S04]  /*1c880*/  STL [R1+0x1f88], R56 ;  /* 0x001f883801007387 */ /* 0x004fe80000100800 */
[----:B----4-:R0:W2:Y:S04]  /*1c890*/  @!P0 LDG.E.U8 R43, desc[UR14][R14.64] ;  /* 0x0000000e0e2b8981 */ /* 0x0100a8000c1e1100 */
[----:B------:R-:W0:Y:S04]  /*1c8a0*/  LDL R14, [R1+0x1208] ;  /* 0x00120800010e7983 */ /* 0x000e280000100800 */
[----:B------:R-:W0:Y:S01]  /*1c8b0*/  LDL R15, [R1+0x120c] ;  /* 0x00120c00010f7983 */ /* 0x000e220000100800 */
[----:B------:R-:W-:-:S02]  /*1c8c0*/  PRMT R91, RZ, 0x7610, R91 ;  /* 0x00007610ff5b7816 */ /* 0x000fc4000000005b */
[----:B0-----:R-:W-:-:S04]  /*1c8d0*/  @!P0 LOP3.LUT R15, R15, R14, RZ, 0x3c, !PT ;  /* 0x0000000e0f0f8212 */ /* 0x001fc800078e3cff */
[----:B------:R-:W-:-:S04]  /*1c8e0*/  @!P0 LOP3.LUT R14, R15, R14, RZ, 0x3c, !PT ;  /* 0x0000000e0f0e8212 */ /* 0x000fc800078e3cff */
[----:B------:R-:W-:Y:S01]  /*1c8f0*/  @!P0 LOP3.LUT R15, R15, R14, RZ, 0x3c, !PT ;  /* 0x0000000e0f0f8212 */ /* 0x000fe200078e3cff */
[----:B--2---:R-:W-:Y:S04]  /*1c900*/  STL [R1+0x1f8c], R43 ;  /* 0x001f8c2b01007387 */ /* 0x004fe80000100800 */
[----:B------:R0:W2:Y:S04]  /*1c910*/  @!P0 LDG.E.U8 R91, desc[UR14][R14.64] ;  /* 0x0000000e0e5b8981 */ /* 0x0000a8000c1e1100 */
[----:B------:R-:W0:Y:S04]  /*1c920*/  LDL R14, [R1+0x1210] ;  /* 0x00121000010e7983 */ /* 0x000e280000100800 */
[----:B------:R-:W0:Y:S01]  /*1c930*/  LDL R15, [R1+0x1214] ;  /* 0x00121400010f7983 */ /* 0x000e220000100800 */
[----:B------:R-:W-:-:S02]  /*1c940*/  PRMT R82, RZ, 0x7610, R82 ;  /* 0x00007610ff527816 */ /* 0x000fc40000000052 */
        /* <DEDUP_REMOVED lines=27> */
[----:B------:R-:W-:Y:S02]  /*1cb00*/  PRMT R93, RZ, 0x7610, R93 ;  /* 0x00007610ff5d7816 */ /* 0x000fe4000000005d */
[----:B0-----:R-:W-:-:S04]  /*1cb10*/  @!P6 LOP3.LUT R15, R15, R14, RZ, 0x3c, !PT ;  /* 0x0000000e0f0fe212 */ /* 0x001fc800078e3cff */
[----:B------:R-:W-:-:S04]  /*1cb20*/  @!P6 LOP3.LUT R14, R15, R14, RZ, 0x3c, !PT ;  /* 0x0000000e0f0ee212 */ /* 0x000fc800078e3cff */
[----:B------:R-:W-:Y:S01]  /*1cb30*/  @!P6 LOP3.LUT R15, R15, R14, RZ, 0x3c, !PT ;  /* 0x0000000e0f0fe212 */ /* 0x000fe200078e3cff */
[----:B----4-:R-:W-:Y:S04]  /*1cb40*/  STL [R1+0x4ec], R13 ;  /* 0x0004ec0d01007387 */ /* 0x010fe80000100800 */
[----:B------:R0:W4:Y:S04]  /*1cb50*/  @!P6 LDG.E.U8 R93, desc[UR14][R14.64] ;  /* 0x0000000e0e5de981 */ /* 0x000128000c1e1100 */
[----:B------:R-:W0:Y:S04]  /*1cb60*/  LDL R14, [R1+0x1230] ;  /* 0x00123000010e7983 */ /* 0x000e280000100800 */
[----:B------:R-:W0:Y:S01]  /*1cb70*/  LDL R15, [R1+0x1234] ;  /* 0x00123400010f7983 */ /* 0x000e220000100800 */
[----:B---3--:R-:W-:-:S02]  /*1cb80*/  PRMT R89, RZ, 0x7610, R89 ;  /* 0x00007610ff597816 */ /* 0x008fc40000000059 */
[----:B0-----:R-:W-:-:S04]  /*1cb90*/  @!P0 LOP3.LUT R15, R15, R14, RZ, 0x3c, !PT ;  /* 0x0000000e0f0f8212 */ /* 0x001fc800078e3cff */
[----:B------:R-:W-:-:S04]  /*1cba0*/  @!P0 LOP3.LUT R14, R15, R14, RZ, 0x3c, !PT ;  /* 0x0000000e0f0e8212 */ /* 0x000fc800078e3cff */
[----:B------:R-:W-:-:S05]  /*1cbb0*/  @!P0 LOP3.LUT R15, R15, R14, RZ, 0x3c, !PT ;  /* 0x0000000e0f0f8212 */ /* 0x000fca00078e3cff */
[----:B------:R-:W3:Y:S04]  /*1cbc0*/  @!P0 LDG.E.U8 R89, desc[UR14][R14.64] ;  /* 0x0000000e0e598981 */ /* 0x000ee8000c1e1100 */
[----:B----4-:R0:W-:Y:S04]  /*1cbd0*/  STL [R1+0x4e8], R93 ;  /* 0x0004e85d01007387 */ /* 0x0101e80000100800 */
[----:B0-----:R-:W4:Y:S04]  /*1cbe0*/  LDL R93, [R1+0x12cc] ;  /* 0x0012cc00015d7983 */ /* 0x001f280000100800 */
[----:B---3--:R0:W-:Y:S04]  /*1cbf0*/  STL [R1+0x4e4], R89 ;  /* 0x0004e45901007387 */ /* 0x0081e80000100800 */
[----:B0-----:R-:W3:Y:S04]  /*1cc00*/  LDL.LU R89, [R1+0x2114] ;  /* 0x0021140001597983 */ /* 0x001ee80000300800 */
[----:B------:R-:W2:Y:S04]  /*1cc10*/  LDL R14, [R1+0x1238] ;  /* 0x00123800010e7983 */ /* 0x000ea80000100800 */
[----:B------:R-:W2:Y:S01]  /*1cc20*/  LDL R15, [R1+0x123c] ;  /* 0x00123c00010f7983 */ /* 0x000ea20000100800 */
[----:B------:R-:W-:-:S02]  /*1cc30*/  PRMT R90, RZ, 0x7610, R90 ;  /* 0x00007610ff5a7816 */ /* 0x000fc4000000005a */
[----:B--2---:R-:W-:-:S04]  /*1cc40*/  @!P0 LOP3.LUT R15, R15, R14, RZ, 0x3c, !PT ;  /* 0x0000000e0f0f8212 */ /* 0x004fc800078e3cff */
[----:B------:R-:W-:-:S04]  /*1cc50*/  @!P0 LOP3.LUT R14, R15, R14, RZ, 0x3c, !PT ;  /* 0x0000000e0f0e8212 */ /* 0x000fc800078e3cff */
[----:B------:R-:W-:-:S05]  /*1cc60*/  @!P0 LOP3.LUT R15, R15, R14, RZ, 0x3c, !PT ;  /* 0x0000000e0f0f8212 */ /* 0x000fca00078e3cff */
[----:B------:R0:W2:Y:S04]  /*1cc70*/  @!P0 LDG.E.U8 R90, desc[UR14][R14.64] ;  /* 0x0000000e0e5a8981 */ /* 0x0000a8000c1e1100 */
[----:B------:R-:W0:Y:S04]  /*1cc80*/  LDL R14, [R1+0x1240] ;  /* 0x00124000010e7983 */ /* 0x000e280000100800 */
[----:B------:R-:W0:Y:S01]  /*1cc90*/  LDL R15, [R1+0x1244] ;  /* 0x00124400010f7983 */ /* 0x000e220000100800 */
[----:B------:R-:W-:-:S05]  /*1cca0*/  VIADD R13, R92, 0xffffffb4 ;  /* 0xffffffb45c0d7836 */ /* 0x000fca0000000000 */
[----:B------:R-:W-:Y:S02]  /*1ccb0*/  ISETP.GE.U32.AND P6, PT, R13, 0x7fffff35, PT ;  /* 0x7fffff350d00780c */ /* 0x000fe40003fc6070 */
[----:B------:R-:W-:Y:S02]  /*1ccc0*/  PRMT R13, RZ, 0x7610, R13 ;  /* 0x00007610ff0d7816 */ /* 0x000fe4000000000d */
[----:B0-----:R-:W-:-:S04]  /*1ccd0*/  @!P0 LOP3.LUT R15, R15, R14, RZ, 0x3c, !PT ;  /* 0x0000000e0f0f8212 */ /* 0x001fc800078e3cff */
[----:B------:R-:W-:-:S04]  /*1cce0*/  @!P0 LOP3.LUT R14, R15, R14, RZ, 0x3c, !PT ;  /* 0x0000000e0f0e8212 */ /* 0x000fc800078e3cff */
[----:B------:R-:W-:Y:S01]  /*1ccf0*/  @!P0 LOP3.LUT R15, R15, R14, RZ, 0x3c, !PT ;  /* 0x0000000e0f0f8212 */ /* 0x000fe200078e3cff */
[----:B--2---:R0:W-:Y:S04]  /*1cd00*/  STL [R1+0x4e0], R90 ;  /* 0x0004e05a01007387 */ /* 0x0041e80000100800 */
[----:B------:R1:W2:Y:S01]  /*1cd10*/  @!P0 LDG.E.U8 R13, desc[UR14][R14.64] ;  /* 0x0000000e0e0d8981 */ /* 0x0002a2000c1e1100 */
[----:B---3--:R-:W-:-:S03]  /*1cd20*/  PRMT R89, RZ, 0x7610, R89 ;  /* 0x00007610ff597816 */ /* 0x008fc60000000059 */
[----:B0-----:R-:W3:Y:S04]  /*1cd30*/  LDL R90, [R1+0x12d0] ;  /* 0x0012d000015a7983 */ /* 0x001ee80000100800 */
        /* <DEDUP_REMOVED lines=15> */
[----:B------:R0:W3:Y:S04]  /*1ce30*/  @!P6 LDG.E.U8 R88, desc[UR14][R14.64] ;  /* 0x0000000e0e58e981 */ /* 0x0000e8000c1e1100 */
[----:B------:R-:W0:Y:S04]  /*1ce40*/  LDL R14, [R1+0x12b8] ;  /* 0x0012b800010e7983 */ /* 0x000e280000100800 */
[----:B------:R-:W0:Y:S01]  /*1ce50*/  LDL R15, [R1+0x12bc] ;  /* 0x0012bc00010f7983 */ /* 0x000e220000100800 */
[----:B------:R-:W-:Y:S01]  /*1ce60*/  VIADD R13, R92, 0xffffffb3 ;  /* 0xffffffb35c0d7836 */ /* 0x000fe20000000000 */
[----:B------:R-:W-:-:S04]  /*1ce70*/  PRMT R87, RZ, 0x7610, R87 ;  /* 0x00007610ff577816 */ /* 0x000fc80000000057 */
[----:B------:R-:W-:Y:S02]  /*1ce80*/  ISETP.GE.U32.AND P0, PT, R13, 0x7fffff34, PT ;  /* 0x7fffff340d00780c */ /* 0x000fe40003f06070 */
[----:B------:R-:W2:Y:S01]  /*1ce90*/  LDL R13, [R1+0x12c0] ;  /* 0x0012c000010d7983 */ /* 0x000ea20000100800 */
[----:B0-----:R-:W-:-:S04]  /*1cea0*/  @!P6 LOP3.LUT R15, R15, R14, RZ, 0x3c, !PT ;  /* 0x0000000e0f0fe212 */ /* 0x001fc800078e3cff */
[----:B------:R-:W-:-:S04]  /*1ceb0*/  @!P6 LOP3.LUT R14, R15, R14, RZ, 0x3c, !PT ;  /* 0x0000000e0f0ee212 */ /* 0x000fc800078e3cff */
[----:B------:R-:W-:-:S05]  /*1cec0*/  @!P6 LOP3.LUT R15, R15, R14, RZ, 0x3c, !PT ;  /* 0x0000000e0f0fe212 */ /* 0x000fca00078e3cff */
[----:B------:R2:W4:Y:S01]  /*1ced0*/  @!P6 LDG.E.U8 R87, desc[UR14][R14.64] ;  /* 0x0000000e0e57e981 */ /* 0x000522000c1e1100 */
[----:B------:R-:W-:-:S03]  /*1cee0*/  PRMT R86, RZ, 0x7610, R86 ;  /* 0x00007610ff567816 */ /* 0x000fc60000000056 */
[----:B---3--:R-:W-:Y:S01]  /*1cef0*/  STL [R1+0x1fb4], R88 ;  /* 0x001fb45801007387 */ /* 0x008fe20000100800 */
[----:B--2---:R-:W-:Y:S02]  /*1cf00*/  @!P6 IMAD.MOV.U32 R14, RZ, RZ, R89 ;  /* 0x000000ffff0ee224 */ /* 0x004fe400078e0059 */
[----:B------:R-:W-:-:S05]  /*1cf10*/  @!P6 IMAD.MOV.U32 R15, RZ, RZ, R13 ;  /* 0x000000ffff0fe224 */ /* 0x000fca00078e000d */
[----:B------:R0:W2:Y:S04]  /*1cf20*/  @!P6 LDG.E.U8 R86, desc[UR14][R14.64] ;  /* 0x0000000e0e56e981 */ /* 0x0000a8000c1e1100 */
[----:B----4-:R-:W-:Y:S04]  /*1cf30*/  STL [R1+0x1fb8], R87 ;  /* 0x001fb85701007387 */ /* 0x010fe80000100800 */
[----:B------:R-:W3:Y:S04]  /*1cf40*/  LDL.LU R89, [R1+0x210c] ;  /* 0x00210c0001597983 */ /* 0x000ee80000300800 */
[----:B------:R-:W4:Y:S01]  /*1cf50*/  LDL R15, [R1+0x12c8] ;  /* 0x0012c800010f7983 */ /* 0x000f220000100800 */
[----:B------:R-:W-:Y:S01]  /*1cf60*/  PRMT R84, RZ, 0x7610, R84 ;  /* 0x00007610ff547816 */ /* 0x000fe20000000054 */
[----:B0-----:R-:W-:-:S02]  /*1cf70*/  @!P6 IMAD.MOV.U32 R14, RZ, RZ, R93 ;  /* 0x000000ffff0ee224 */ /* 0x001fc400078e005d */
[----:B------:R-:W-:Y:S01]  /*1cf80*/  VIADD R13, R92, 0xffffffb2 ;  /* 0xffffffb25c0d7836 */ /* 0x000fe20000000000 */
[----:B------:R-:W-:Y:S02]  /*1cf90*/  PRMT R21, RZ, 0x7610, R21 ;  /* 0x00007610ff157816 */ /* 0x000fe40000000015 */
[----:B----4-:R3:W4:Y:S04]  /*1cfa0*/  @!P6 LDG.E.U8 R84, desc[UR14][R14.64] ;  /* 0x0000000e0e54e981 */ /* 0x010728000c1e1100 */
[----:B--2---:R-:W-:Y:S04]  /*1cfb0*/  STL [R1+0x1fbc], R86 ;  /* 0x001fbc5601007387 */ /* 0x004fe80000100800 */
[----:B------:R-:W-:Y:S04]  /*1cfc0*/  STL [R1+0x2028], R86 ;  /* 0x0020285601007387 */ /* 0x000fe80000100800 */
[----:B------:R-:W2:Y:S01]  /*1cfd0*/  LDL R93, [R1+0x1304] ;  /* 0x00130400015d7983 */ /* 0x000ea20000100800 */
[----:B------:R-:W-:Y:S01]  /*1cfe0*/  ISETP.GE.U32.AND P6, PT, R13, 0x7fffff33, PT ;  /* 0x7fffff330d00780c */ /* 0x000fe20003fc6070 */
[----:B---3--:R-:W-:-:S02]  /*1cff0*/  @!P0 IMAD.MOV.U32 R14, RZ, RZ, R89 ;  /* 0x000000ffff0e8224 */ /* 0x008fc400078e0059 */
[----:B------:R-:W-:-:S05]  /*1d000*/  @!P0 IMAD.MOV.U32 R15, RZ, RZ, R90 ;  /* 0x000000ffff0f8224 */ /* 0x000fca00078e005a */
[----:B------:R0:W3:Y:S04]  /*1d010*/  @!P0 LDG.E.U8 R21, desc[UR14][R14.64] ;  /* 0x0000000e0e158981 */ /* 0x0000e8000c1e1100 */
[----:B----4-:R-:W-:Y:S04]  /*1d020*/  STL [R1+0x1fc0], R84 ;  /* 0x001fc05401007387 */ /* 0x010fe80000100800 */
[----:B------:R-:W4:Y:S04]  /*1d030*/  LDL R13, [R1+0x12e0] ;  /* 0x0012e000010d7983 */ /* 0x000f280000100800 */
[----:B------:R-:W2:Y:S04]  /*1d040*/  LDL.LU R89, [R1+0x2108] ;  /* 0x0021080001597983 */ /* 0x000ea80000300800 */
[----:B------:R-:W0:Y:S04]  /*1d050*/  LDL R14, [R1+0x12d8] ;  /* 0x0012d800010e7983 */ /* 0x000e280000100800 */
[----:B------:R-:W0:Y:S01]  /*1d060*/  LDL R15, [R1+0x12dc] ;  /* 0x0012dc00010f7983 */ /* 0x000e220000100800 */
[----:B------:R-:W-:-:S02]  /*1d070*/  PRMT R31, RZ, 0x7610, R31 ;  /* 0x00007610ff1f7816 */ /* 0x000fc4000000001f */
[----:B------:R-:W-:Y:S01]  /*1d080*/  PRMT R59, RZ, 0x7610, R59 ;  /* 0x00007610ff3b7816 */ /* 0x000fe2000000003b */
[----:B------:R-:W2:Y:S01]  /*1d090*/  LDL R90, [R1+0x130c] ;  /* 0x00130c00015a7983 */ /* 0x000ea20000100800 */
[----:B0-----:R-:W-:-:S04]  /*1d0a0*/  @!P0 LOP3.LUT R15, R15, R14, RZ, 0x3c, !PT ;  /* 0x0000000e0f0f8212 */ /* 0x001fc800078e3cff */
[----:B------:R-:W-:-:S04]  /*1d0b0*/  @!P0 LOP3.LUT R14, R15, R14, RZ, 0x3c, !PT ;  /* 0x0000000e0f0e8212 */ /* 0x000fc800078e3cff */
[----:B------:R-:W-:-:S05]  /*1d0c0*/  @!P0 LOP3.LUT R15, R15, R14, RZ, 0x3c, !PT ;  /* 0x0000000e0f0f8212 */ /* 0x000fca00078e3cff */
[----:B------:R0:W2:Y:S02]  /*1d0d0*/  @!P0 LDG.E.U8 R31, desc[UR14][R14.64] ;  /* 0x0000000e0e1f8981 */ /* 0x0000a4000c1e1100 */
[----:B0-----:R-:W-:Y:S02]  /*1d0e0*/  @!P0 IMAD.MOV.U32 R14, RZ, RZ, R82 ;  /* 0x000000ffff0e8224 */ /* 0x001fe400078e0052 */
[----:B----4-:R-:W-:-:S05]  /*1d0f0*/  @!P0 IMAD.MOV.U32 R15, RZ, RZ, R13 ;  /* 0x000000ffff0f8224 */ /* 0x010fca00078e000d */
[----:B------:R0:W4:Y:S01]  /*1d100*/  @!P0 LDG.E.U8 R59, desc[UR14][R14.64] ;  /* 0x0000000e0e3b8981 */ /* 0x000122000c1e1100 */
[----:B------:R-:W-:-:S03]  /*1d110*/  PRMT R62, RZ, 0x7610, R62 ;  /* 0x00007610ff3e7816 */ /* 0x000fc6000000003e */
[----:B---3--:R-:W-:Y:S01]  /*1d120*/  STL [R1+0x1f94], R21 ;  /* 0x001f941501007387 */ /* 0x008fe20000100800 */
[----:B0-----:R-:W-:Y:S02]  /*1d130*/  @!P0 IMAD.MOV.U32 R14, RZ, RZ, R79 ;  /* 0x000000ffff0e8224 */ /* 0x001fe400078e004f */
[----:B------:R-:W-:-:S05]  /*1d140*/  @!P0 IMAD.MOV.U32 R15, RZ, RZ, R85 ;  /* 0x000000ffff0f8224 */ /* 0x000fca00078e0055 */
[----:B------:R-:W3:Y:S04]  /*1d150*/  @!P0 LDG.E.U8 R62, desc[UR14][R14.64] ;  /* 0x0000000e0e3e8981 */ /* 0x000ee8000c1e1100 */
[----:B--2---:R-:W-:Y:S04]  /*1d160*/  STL [R1+0x1f98], R31 ;  /* 0x001f981f01007387 */ /* 0x004fe80000100800 */
[----:B------:R-:W2:Y:S04]  /*1d170*/  LDL.LU R82, [R1+0x2104] ;  /* 0x0021040001527983 */ /* 0x000ea80000300800 */
[----:B----4-:R-:W-:Y:S04]  /*1d180*/  STL [R1+0x1f9c], R59 ;  /* 0x001f9c3b01007387 */ /* 0x010fe80000100800 */
[----:B------:R-:W4:Y:S04]  /*1d190*/  LDL.LU R85, [R1+0x2100] ;  /* 0x0021000001557983 */ /* 0x000f280000300800 */
[----:B------:R-:W2:Y:S04]  /*1d1a0*/  LDL.LU R79, [R1+0x20fc] ;  /* 0x0020fc00014f7983 */ /* 0x000ea80000300800 */
[----:B------:R-:W2:Y:S04]  /*1d1b0*/  LDL R14, [R1+0x12f0] ;  /* 0x0012f000010e7983 */ /* 0x000ea80000100800 */
[----:B------:R-:W2:Y:S01]  /*1d1c0*/  LDL R15, [R1+0x12f4] ;  /* 0x0012f400010f7983 */ /* 0x000ea20000100800 */
[----:B------:R-:W-:-:S03]  /*1d1d0*/  PRMT R89, RZ, 0x7610, R89 ;  /* 0x00007610ff597816 */ /* 0x000fc60000000059 */
[----:B---3--:R-:W-:Y:S01]  /*1d1e0*/  STL [R1+0x1fa0], R62 ;  /* 0x001fa03e01007387 */ /* 0x008fe20000100800 */
[----:B--2---:R-:W-:-:S04]  /*1d1f0*/  @!P6 LOP3.LUT R15, R15, R14, RZ, 0x3c, !PT ;  /* 0x0000000e0f0fe212 */ /* 0x004fc800078e3cff */
[----:B------:R-:W-:-:S04]  /*1d200*/  @!P6 LOP3.LUT R14, R15, R14, RZ, 0x3c, !PT ;  /* 0x0000000e0f0ee212 */ /* 0x000fc800078e3cff */
[----:B------:R-:W-:-:S05]  /*1d210*/  @!P6 LOP3.LUT R15, R15, R14, RZ, 0x3c, !PT ;  /* 0x0000000e0f0fe212 */ /* 0x000fca00078e3cff */
[----:B------:R0:W2:Y:S04]  /*1d220*/  @!P6 LDG.E.U8 R89, desc[UR14][R14.64] ;  /* 0x0000000e0e59e981 */ /* 0x0000a8000c1e1100 */
[----:B------:R-:W0:Y:S04]  /*1d230*/  LDL R14, [R1+0x12f8] ;  /* 0x0012f800010e7983 */ /* 0x000e280000100800 */
[----:B------:R-:W0:Y:S01]  /*1d240*/  LDL R15, [R1+0x12fc] ;  /* 0x0012fc00010f7983 */ /* 0x000e220000100800 */
[----:B------:R-:W-:Y:S01]  /*1d250*/  VIADD R13, R92, 0xffffffb1 ;  /* 0xffffffb15c0d7836 */ /* 0x000fe20000000000 */
[----:B------:R-:W-:-:S04]  /*1d260*/  PRMT R82, RZ, 0x7610, R82 ;  /* 0x00007610ff527816 */ /* 0x000fc80000000052 */
[----:B------:R-:W-:Y:S02]  /*1d270*/  ISETP.GE.U32.AND P0, PT, R13, 0x7fffff32, PT ;  /* 0x7fffff320d00780c */ /* 0x000fe40003f06070 */
[----:B------:R-:W3:Y:S01]  /*1d280*/  LDL R13, [R1+0x1300] ;  /* 0x00130000010d7983 */ /* 0x000ee20000100800 */
[----:B0-----:R-:W-:-:S04]  /*1d290*/  @!P6 LOP3.LUT R15, R15, R14, RZ, 0x3c, !PT ;  /* 0x0000000e0f0fe212 */ /* 0x001fc800078e3cff */
[----:B------:R-:W-:-:S04]  /*1d2a0*/  @!P6 LOP3.LUT R14, R15, R14, RZ, 0x3c, !PT ;  /* 0x0000000e0f0ee212 */ /* 0x000fc800078e3cff */
[----:B------:R-:W-:-:S05]  /*1d2b0*/  @!P6 LOP3.LUT R15, R15, R14, RZ, 0x3c, !PT ;  /* 0x0000000e0f0fe212 */ /* 0x000fca00078e3cff */
[----:B------:R0:W3:Y:S01]  /*1d2c0*/  @!P6 LDG.E.U8 R82, desc[UR14][R14.64] ;  /* 0x0000000e0e52e981 */ /* 0x0000e2000c1e1100 */
[----:B----4-:R-:W-:-:S03]  /*1d2d0*/  PRMT R85, RZ, 0x7610, R85 ;  /* 0x00007610ff557816 */ /* 0x010fc60000000055 */
[----:B--2---:R-:W-:Y:S01]  /*1d2e0*/  STL [R1+0x1fa4], R89 ;  /* 0x001fa45901007387 */ /* 0x004fe20000100800 */
[----:B0-----:R-:W-:Y:S02]  /*1d2f0*/  @!P6 IMAD.MOV.U32 R14, RZ, RZ, R93 ;  /* 0x000000ffff0ee224 */ /* 0x001fe400078e005d */
[----:B---3--:R-:W-:-:S05]  /*1d300*/  @!P6 IMAD.MOV.U32 R15, RZ, RZ, R13 ;  /* 0x000000ffff0fe224 */ /* 0x008fca00078e000d */
[----:B------:R0:W2:Y:S04]  /*1d310*/  @!P6 LDG.E.U8 R85, desc[UR14][R14.64] ;  /* 0x0000000e0e55e981 */ /* 0x0000a8000c1e1100 */
[----:B------:R-:W-:Y:S04]  /*1d320*/  STL [R1+0x1fa8], R82 ;  /* 0x001fa85201007387 */ /* 0x000fe80000100800 */
[----:B------:R-:W3:Y:S01]  /*1d330*/  LDL R15, [R1+0x1308] ;  /* 0x00130800010f7983 */ /* 0x000ee20000100800 */
[----:B------:R-:W-:Y:S01]  /*1d340*/  PRMT R79, RZ, 0x7610, R79 ;  /* 0x00007610ff4f7816 */ /* 0x000fe2000000004f */
[----:B0-----:R-:W-:-:S02]  /*1d350*/  @!P6 IMAD.MOV.U32 R14, RZ, RZ, R90 ;  /* 0x000000ffff0ee224 */ /* 0x001fc400078e005a */
[----:B------:R-:W4:Y:S04]  /*1d360*/  LDL R93, [R1+0x1344] ;  /* 0x00134400015d7983 */ /* 0x000f280000100800 */
[----:B--2---:R-:W-:Y:S01]  /*1d370*/  STL [R1+0x1fc4], R85 ;  /* 0x001fc45501007387 */ /* 0x004fe20000100800 */
[----:B------:R-:W-:-:S03]  /*1d380*/  PRMT R77, RZ, 0x7610, R77 ;  /* 0x00007610ff4d7816 */ /* 0x000fc6000000004d */
[----:B------:R-:W2:Y:S04]  /*1d390*/  LDL R90, [R1+0x134c] ;  /* 0x00134c00015a7983 */ /* 0x000ea80000100800 */
[----:B---3--:R0:W3:Y:S04]  /*1d3a0*/  @!P6 LDG.E.U8 R79, desc[UR14][R14.64] ;  /* 0x0000000e0e4fe981 */ /* 0x0080e8000c1e1100 */
[----:B------:R-:W0:Y:S04]  /*1d3b0*/  LDL R14, [R1+0x1310] ;  /* 0x00131000010e7983 */ /* 0x000e280000100800 */
[----:B------:R-:W0:Y:S02]  /*1d3c0*/  LDL R15, [R1+0x1314] ;  /* 0x00131400010f7983 */ /* 0x000e240000100800 */
        /* <DEDUP_REMOVED lines=40> */
[----:B--2---:R0:W-:Y:S04]  /*1d650*/  STL [R1+0x4c8], R87 ;  /* 0x0004c85701007387 */ /* 0x0041e80000100800 */
[----:B0-----:R-:W2:Y:S04]  /*1d660*/  LDL R87, [R1+0x13cc] ;  /* 0x0013cc0001577983 */ /* 0x001ea80000100800 */
        /* <DEDUP_REMOVED lines=8> */
[----:B------:R-:W2:Y:S01]  /*1d6f0*/  @!P6 LDG.E.U8 R76, desc[UR14][R14.64] ;  /* 0x0000000e0e4ce981 */ /* 0x000ea2000c1e1100 */
[----:B------:R-:W-:-:S03]  /*1d700*/  VIADD R13, R92, 0xffffffac ;  /* 0xffffffac5c0d7836 */ /* 0x000fc60000000000 */
[----:B--2---:R0:W-:Y:S04]  /*1d710*/  STL [R1+0x4c0], R76 ;  /* 0x0004c04c01007387 */ /* 0x0041e80000100800 */
[----:B0-----:R-:W2:Y:S04]  /*1d720*/  LDL.LU R76, [R1+0x20ec] ;  /* 0x0020ec00014c7983 */ /* 0x001ea80000300800 */
[----:B------:R-:W2:Y:S01]  /*1d730*/  LDL R15, [R1+0x1340] ;  /* 0x00134000010f7983 */ /* 0x000ea20000100800 */
[----:B------:R-:W-:Y:S02]  /*1d740*/  ISETP.GE.U32.AND P0, PT, R13, 0x7fffff2d, PT ;  /* 0x7fffff2d0d00780c */ /* 0x000fe40003f06070 */
[----:B------:R-:W-:Y:S01]  /*1d750*/  PRMT R13, RZ, 0x7610, R13 ;  /* 0x00007610ff0d7816 */ /* 0x000fe2000000000d */
[----:B----4-:R-:W-:-:S02]  /*1d760*/  @!P6 IMAD.MOV.U32 R14, RZ, RZ, R93 ;  /* 0x000000ffff0ee224 */ /* 0x010fc400078e005d */
[----:B------:R-:W4:Y:S04]  /*1d770*/  LDL R93, [R1+0x13dc] ;  /* 0x0013dc00015d7983 */ /* 0x000f280000100800 */
[----:B--2---:R0:W2:Y:S04]  /*1d780*/  @!P6 LDG.E.U8 R13, desc[UR14][R14.64] ;  /* 0x0000000e0e0de981 */ /* 0x0040a8000c1e1100 */
[----:B------:R-:W2:Y:S01]  /*1d790*/  LDL R15, [R1+0x1348] ;  /* 0x00134800010f7983 */ /* 0x000ea20000100800 */
[----:B------:R-:W-:Y:S01]  /*1d7a0*/  PRMT R76, RZ, 0x7610, R76 ;  /* 0x00007610ff4c7816 */ /* 0x000fe2000000004c */
[----:B0-----:R-:W-:-:S05]  /*1d7b0*/  @!P6 IMAD.MOV.U32 R14, RZ, RZ, R90 ;  /* 0x000000ffff0ee224 */ /* 0x001fca00078e005a */
[----:B--2---:R-:W2:Y:S04]  /*1d7c0*/  @!P6 LDG.E.U8 R76, desc[UR14][R14.64] ;  /* 0x0000000e0e4ce981 */ /* 0x004ea8000c1e1100 */
[----:B------:R-:W-:Y:S04]  /*1d7d0*/  STL [R1+0x4bc], R13 ;  /* 0x0004bc0d01007387 */ /* 0x000fe80000100800 */
[----:B------:R-:W3:Y:S04]  /*1d7e0*/  LDL R90, [R1+0x13e0] ;  /* 0x0013e000015a7983 */ /* 0x000ee80000100800 */
        /* <DEDUP_REMOVED lines=18> */
[----:B------:R0:W3:Y:S01]  /*1d910*/  @!P0 LDG.E.U8 R69, desc[UR14][R14.64] ;  /* 0x0000000e0e458981 */ /* 0x0000e2000c1e1100 */
[----:B------:R-:W-:-:S03]  /*1d920*/  PRMT R65, RZ, 0x7610, R65 ;  /* 0x00007610ff417816 */ /* 0x000fc60000000041 */
[----:B--2---:R-:W-:Y:S01]  /*1d930*/  STL [R1+0x1fcc], R83 ;  /* 0x001fcc5301007387 */ /* 0x004fe20000100800 */
[----:B0-----:R-:W-:Y:S02]  /*1d940*/  @!P0 IMAD.MOV.U32 R14, RZ, RZ, R76 ;  /* 0x000000ffff0e8224 */ /* 0x001fe400078e004c */
[----:B------:R-:W-:-:S05]  /*1d950*/  @!P0 IMAD.MOV.U32 R15, RZ, RZ, R13 ;  /* 0x000000ffff0f8224 */ /* 0x000fca00078e000d */
[----:B------:R0:W2:Y:S04]  /*1d960*/  @!P0 LDG.E.U8 R65, desc[UR14][R14.64] ;  /* 0x0000000e0e418981 */ /* 0x0000a8000c1e1100 */
[----:B---3--:R-:W-:Y:S04]  /*1d970*/  STL [R1+0x1fd0], R69 ;  /* 0x001fd04501007387 */ /* 0x008fe80000100800 */
[----:B------:R-:W3:Y:S04]  /*1d980*/  LDL.LU R76, [R1+0x20e4] ;  /* 0x0020e400014c7983 */ /* 0x000ee80000300800 */
[----:B------:R-:W2:Y:S01]  /*1d990*/  LDL R15, [R1+0x13c8] ;  /* 0x0013c800010f7983 */ /* 0x000ea20000100800 */
[----:B------:R-:W-:Y:S01]  /*1d9a0*/  PRMT R62, RZ, 0x7610, R62 ;  /* 0x00007610ff3e7816 */ /* 0x000fe2000000003e */
[----:B0-----:R-:W-:-:S02]  /*1d9b0*/  @!P0 IMAD.MOV.U32 R14, RZ, RZ, R87 ;  /* 0x000000ffff0e8224 */ /* 0x001fc400078e0057 */
[----:B------:R-:W-:-:S03]  /*1d9c0*/  VIADD R13, R92, 0xffffffaa ;  /* 0xffffffaa5c0d7836 */ /* 0x000fc60000000000 */
[----:B--2---:R-:W2:Y:S04]  /*1d9d0*/  @!P0 LDG.E.U8 R62, desc[UR14][R14.64] ;  /* 0x0000000e0e3e8981 */ /* 0x004ea8000c1e1100 */
[----:B------:R-:W-:Y:S04]  /*1d9e0*/  STL [R1+0x1fd4], R65 ;  /* 0x001fd44101007387 */ /* 0x000fe80000100800 */
[----:B------:R-:W4:Y:S01]  /*1d9f0*/  LDL R87, [R1+0x1404] ;  /* 0x0014040001577983 */ /* 0x000f220000100800 */
[----:B------:R-:W-:-:S03]  /*1da00*/  ISETP.GE.U32.AND P0, PT, R13, 0x7fffff2b, PT ;  /* 0x7fffff2b0d00780c */ /* 0x000fc60003f06070 */
[----:B------:R-:W4:Y:S04]  /*1da10*/  LDL R15, [R1+0x13d0] ;  /* 0x0013d000010f7983 */ /* 0x000f280000100800 */
[----:B--2---:R-:W-:Y:S04]  /*1da20*/  STL [R1+0x1fd8], R62 ;  /* 0x001fd83e01007387 */ /* 0x004fe80000100800 */
[----:B------:R-:W2:Y:S01]  /*1da30*/  LDL R13, [R1+0x13d8] ;  /* 0x0013d800010d7983 */ /* 0x000ea20000100800 */
[----:B------:R-:W-:Y:S01]  /*1da40*/  PRMT R57, RZ, 0x7610, R57 ;  /* 0x00007610ff397816 */ /* 0x000fe20000000039 */
[----:B---3--:R-:W-:Y:S01]  /*1da50*/  @!P6 IMAD.MOV.U32 R14, RZ, RZ, R76 ;  /* 0x000000ffff0ee224 */ /* 0x008fe200078e004c */
[----:B------:R-:W-:-:S02]  /*1da60*/  PRMT R55, RZ, 0x7610, R55 ;  /* 0x00007610ff377816 */ /* 0x000fc40000000037 */
[----:B------:R-:W-:Y:S01]  /*1da70*/  PRMT R38, RZ, 0x7610, R38 ;  /* 0x00007610ff267816 */ /* 0x000fe20000000026 */
[----:B------:R-:W3:Y:S04]  /*1da80*/  LDL.LU R76, [R1+0x20e0] ;  /* 0x0020e000014c7983 */ /* 0x000ee80000300800 */
[----:B----4-:R0:W4:Y:S02]  /*1da90*/  @!P6 LDG.E.U8 R57, desc[UR14][R14.64] ;  /* 0x0000000e0e39e981 */ /* 0x010124000c1e1100 */
[----:B0-----:R-:W-:Y:S02]  /*1daa0*/  @!P6 IMAD.MOV.U32 R14, RZ, RZ, R93 ;  /* 0x000000ffff0ee224 */ /* 0x001fe400078e005d */
[----:B--2---:R-:W-:-:S05]  /*1dab0*/  @!P6 IMAD.MOV.U32 R15, RZ, RZ, R13 ;  /* 0x000000ffff0fe224 */ /* 0x004fca00078e000d */
[----:B------:R0:W2:Y:S02]  /*1dac0*/  @!P6 LDG.E.U8 R55, desc[UR14][R14.64] ;  /* 0x0000000e0e37e981 */ /* 0x0000a4000c1e1100 */
[----:B0-----:R-:W-:Y:S02]  /*1dad0*/  @!P6 IMAD.MOV.U32 R14, RZ, RZ, R77 ;  /* 0x000000ffff0ee224 */ /* 0x001fe400078e004d */
[----:B------:R-:W-:-:S05]  /*1dae0*/  @!P6 IMAD.MOV.U32 R15, RZ, RZ, R90 ;  /* 0x000000ffff0fe224 */ /* 0x000fca00078e005a */
[----:B------:R0:W3:Y:S04]  /*1daf0*/  @!P6 LDG.E.U8 R38, desc[UR14][R14.64] ;  /* 0x0000000e0e26e981 */ /* 0x0000e8000c1e1100 */
[----:B----4-:R-:W-:Y:S01]  /*1db00*/  STL [R1+0x1fdc], R57 ;  /* 0x001fdc3901007387 */ /* 0x010fe20000100800 */
[----:B------:R-:W-:Y:S01]  /*1db10*/  PRMT R50, RZ, 0x7610, R50 ;  /* 0x00007610ff327816 */ /* 0x000fe20000000032 */
[----:B0-----:R-:W-:Y:S02]  /*1db20*/  @!P6 IMAD.MOV.U32 R14, RZ, RZ, R73 ;  /* 0x000000ffff0ee224 */ /* 0x001fe400078e0049 */
[----:B------:R-:W-:-:S05]  /*1db30*/  @!P6 IMAD.MOV.U32 R15, RZ, RZ, R75 ;  /* 0x000000ffff0fe224 */ /* 0x000fca00078e004b */
[----:B------:R-:W4:Y:S04]  /*1db40*/  @!P6 LDG.E.U8 R50, desc[UR14][R14.64] ;  /* 0x0000000e0e32e981 */ /* 0x000f28000c1e1100 */
[----:B--2---:R-:W-:Y:S04]  /*1db50*/  STL [R1+0x1fe0], R55 ;  /* 0x001fe03701007387 */ /* 0x004fe80000100800 */
[----:B------:R-:W2:Y:S04]  /*1db60*/  LDL.LU R77, [R1+0x20dc] ;  /* 0x0020dc00014d7983 */ /* 0x000ea80000300800 */
[----:B------:R-:W2:Y:S04]  /*1db70*/  LDL R93, [R1+0x141c] ;  /* 0x00141c00015d7983 */ /* 0x000ea80000100800 */
[----:B---3--:R-:W-:Y:S04]  /*1db80*/  STL [R1+0x1fe4], R38 ;  /* 0x001fe42601007387 */ /* 0x008fe80000100800 */
[----:B------:R-:W3:Y:S04]  /*1db90*/  LDL.LU R75, [R1+0x20d8] ;  /* 0x0020d800014b7983 */ /* 0x000ee80000300800 */
[----:B------:R-:W2:Y:S04]  /*1dba0*/  LDL.LU R73, [R1+0x20d4] ;  /* 0x0020d40001497983 */ /* 0x000ea80000300800 */
[----:B------:R-:W2:Y:S04]  /*1dbb0*/  LDL R14, [R1+0x13f0] ;  /* 0x0013f000010e7983 */ /* 0x000ea80000100800 */
[----:B------:R-:W2:Y:S01]  /*1dbc0*/  LDL R15, [R1+0x13f4] ;  /* 0x0013f400010f7983 */ /* 0x000ea20000100800 */
[----:B------:R-:W-:-:S03]  /*1dbd0*/  PRMT R76, RZ, 0x7610, R76 ;  /* 0x00007610ff4c7816 */ /* 0x000fc6000000004c */
[----:B------:R-:W3:Y:S04]  /*1dbe0*/  LDL R90, [R1+0x1424] ;  /* 0x00142400015a7983 */ /* 0x000ee80000100800 */
        /* <DEDUP_REMOVED lines=10> */
[----:B------:R-:W4:Y:S01]  /*1dc90*/  LDL R13, [R1+0x1400] ;  /* 0x00140000010d7983 */ /* 0x000f220000100800 */
[----:B0-----:R-:W-:-:S04]  /*1dca0*/  @!P0 LOP3.LUT R15, R15, R14, RZ, 0x3c, !PT ;  /* 0x0000000e0f0f8212 */ /* 0x001fc800078e3cff */
[----:B------:R-:W-:-:S04]  /*1dcb0*/  @!P0 LOP3.LUT R14, R15, R14, RZ, 0x3c, !PT ;  /* 0x0000000e0f0e8212 */ /* 0x000fc800078e3cff */
[----:B------:R-:W-:-:S05]  /*1dcc0*/  @!P0 LOP3.LUT R15, R15, R14, RZ, 0x3c, !PT ;  /* 0x0000000e0f0f8212 */ /* 0x000fca00078e3cff */
[----:B------:R0:W4:Y:S01]  /*1dcd0*/  @!P0 LDG.E.U8 R77, desc[UR14][R14.64] ;  /* 0x0000000e0e4d8981 */ /* 0x000122000c1e1100 */
[----:B---3--:R-:W-:-:S03]  /*1dce0*/  PRMT R75, RZ, 0x7610, R75 ;  /* 0x00007610ff4b7816 */ /* 0x008fc6000000004b */
[----:B--2---:R-:W-:Y:S01]  /*1dcf0*/  STL [R1+0x1fec], R76 ;  /* 0x001fec4c01007387 */ /* 0x004fe20000100800 */
[----:B0-----:R-:W-:Y:S02]  /*1dd00*/  @!P0 IMAD.MOV.U32 R14, RZ, RZ, R87 ;  /* 0x000000ffff0e8224 */ /* 0x001fe400078e0057 */
[----:B----4-:R-:W-:-:S05]  /*1dd10*/  @!P0 IMAD.MOV.U32 R15, RZ, RZ, R13 ;  /* 0x000000ffff0f8224 */ /* 0x010fca00078e000d */
[----:B------:R-:W2:Y:S04]  /*1dd20*/  @!P0 LDG.E.U8 R75, desc[UR14][R14.64] ;  /* 0x0000000e0e4b8981 */ /* 0x000ea8000c1e1100 */
[----:B------:R-:W-:Y:S04]  /*1dd30*/  STL [R1+0x1ff0], R77 ;  /* 0x001ff04d01007387 */ /* 0x000fe80000100800 */
[----:B------:R-:W3:Y:S04]  /*1dd40*/  LDL R14, [R1+0x1408] ;  /* 0x00140800010e7983 */ /* 0x000ee80000100800 */
[----:B------:R-:W3:Y:S01]  /*1dd50*/  LDL R15, [R1+0x140c] ;  /* 0x00140c00010f7983 */ /* 0x000ee20000100800 */
[----:B------:R-:W-:-:S03]  /*1dd60*/  PRMT R73, RZ, 0x7610, R73 ;  /* 0x00007610ff497816 */ /* 0x000fc60000000049 */
[----:B------:R-:W4:Y:S04]  /*1dd70*/  LDL R87, [R1+0x1444] ;  /* 0x0014440001577983 */ /* 0x000f280000100800 */
[----:B--2---:R-:W-:Y:S01]  /*1dd80*/  STL [R1+0x1ff4], R75 ;  /* 0x001ff44b01007387 */ /* 0x004fe20000100800 */
[----:B---3--:R-:W-:-:S04]  /*1dd90*/  @!P0 LOP3.LUT R15, R15, R14, RZ, 0x3c, !PT ;  /* 0x0000000e0f0f8212 */ /* 0x008fc800078e3cff */
        /* <DEDUP_REMOVED lines=11> */
[----:B------:R-:W3:Y:S01]  /*1de50*/  LDL R15, [R1+0x1418] ;  /* 0x00141800010f7983 */ /* 0x000ee20000100800 */
[----:B------:R-:W-:Y:S01]  /*1de60*/  PRMT R72, RZ, 0x7610, R72 ;  /* 0x00007610ff487816 */ /* 0x000fe20000000048 */
[----:B0-----:R-:W-:-:S05]  /*1de70*/  @!P6 IMAD.MOV.U32 R14, RZ, RZ, R93 ;  /* 0x000000ffff0ee224 */ /* 0x001fca00078e005d */
[----:B---3--:R-:W3:Y:S04]  /*1de80*/  @!P6 LDG.E.U8 R72, desc[UR14][R14.64] ;  /* 0x0000000e0e48e981 */ /* 0x008ee8000c1e1100 */
[----:B--2---:R0:W-:Y:S04]  /*1de90*/  STL [R1+0x4b4], R88 ;  /* 0x0004b45801007387 */ /* 0x0041e80000100800 */
[----:B------:R-:W2:Y:S04]  /*1dea0*/  LDL R93, [R1+0x14bc] ;  /* 0x0014bc00015d7983 */ /* 0x000ea80000100800 */
[----:B0-----:R-:W2:Y:S04]  /*1deb0*/  LDL R88, [R1+0x14b4] ;  /* 0x0014b40001587983 */ /* 0x001ea80000100800 */
[----:B---3--:R0:W-:Y:S04]  /*1dec0*/  STL [R1+0x4b0], R72 ;  /* 0x0004b04801007387 */ /* 0x0081e80000100800 */
[----:B0-----:R-:W3:Y:S04]  /*1ded0*/  LDL.LU R72, [R1+0x20d0] ;  /* 0x0020d00001487983 */ /* 0x001ee80000300800 */
[----:B------:R-:W2:Y:S01]  /*1dee0*/  LDL R15, [R1+0x1420] ;  /* 0x00142000010f7983 */ /* 0x000ea20000100800 */
[----:B------:R-:W-:-:S02]  /*1def0*/  VIADD R13, R92, 0xffffffa8 ;  /* 0xffffffa85c0d7836 */ /* 0x000fc40000000000 */
[----:B------:R-:W-:Y:S02]  /*1df00*/  @!P6 IMAD.MOV.U32 R14, RZ, RZ, R90 ;  /* 0x000000ffff0ee224 */ /* 0x000fe400078e005a */
[----:B------:R-:W3:Y:S01]  /*1df10*/  LDL R90, [R1+0x14c0] ;  /* 0x0014c000015a7983 */ /* 0x000ee20000100800 */
[----:B------:R-:W-:Y:S02]  /*1df20*/  ISETP.GE.U32.AND P0, PT, R13, 0x7fffff29, PT ;  /* 0x7fffff290d00780c */ /* 0x000fe40003f06070 */
[----:B------:R-:W-:-:S06]  /*1df30*/  PRMT R13, RZ, 0x7610, R13 ;  /* 0x00007610ff0d7816 */ /* 0x000fcc000000000d */
[----:B--2---:R0:W2:Y:S04]  /*1df40*/  @!P6 LDG.E.U8 R13, desc[UR14][R14.64] ;  /* 0x0000000e0e0de981 */ /* 0x0040a8000c1e1100 */
[----:B------:R-:W0:Y:S04]  /*1df50*/  LDL R14, [R1+0x1428] ;  /* 0x00142800010e7983 */ /* 0x000e280000100800 */
[----:B------:R-:W0:Y:S01]  /*1df60*/  LDL R15, [R1+0x142c] ;  /* 0x00142c00010f7983 */ /* 0x000e220000100800 */
[----:B---3--:R-:W-:Y:S02]  /*1df70*/  PRMT R72, RZ, 0x7610, R72 ;  /* 0x00007610ff487816 */ /* 0x008fe40000000048 */
        /* <DEDUP_REMOVED lines=22> */
[----:B------:R-:W2:Y:S01]  /*1e0e0*/  @!P0 LDG.E.U8 R72, desc[UR14][R14.64] ;  /* 0x0000000e0e488981 */ /* 0x000ea2000c1e1100 */
[----:B------:R-:W-:-:S03]  /*1e0f0*/  VIADD R13, R92, 0xffffffa4 ;  /* 0xffffffa45c0d7836 */ /* 0x000fc60000000000 */
[----:B--2---:R0:W-:Y:S04]  /*1e100*/  STL [R1+0x4a0], R72 ;  /* 0x0004a04801007387 */ /* 0x0041e80000100800 */
[----:B0-----:R-:W2:Y:S04]  /*1e110*/  LDL.LU R72, [R1+0x20c4] ;  /* 0x0020c40001487983 */ /* 0x001ea80000300800 */
[----:B------:R-:W3:Y:S01]  /*1e120*/  LDL R15, [R1+0x1440] ;  /* 0x00144000010f7983 */ /* 0x000ee20000100800 */
[----:B------:R-:W-:Y:S02]  /*1e130*/  ISETP.GE.U32.AND P6, PT, R13, 0x7fffff25, PT ;  /* 0x7fffff250d00780c */ /* 0x000fe40003fc6070 */
[----:B------:R-:W-:Y:S01]  /*1e140*/  PRMT R13, RZ, 0x7610, R13 ;  /* 0x00007610ff0d7816 */ /* 0x000fe2000000000d */
[----:B----4-:R-:W-:-:S02]  /*1e150*/  @!P0 IMAD.MOV.U32 R14, RZ, RZ, R87 ;  /* 0x000000ffff0e8224 */ /* 0x010fc400078e0057 */
[----:B------:R-:W4:Y:S04]  /*1e160*/  LDL R87, [R1+0x14e0] ;  /* 0x0014e00001577983 */ /* 0x000f280000100800 */
[----:B---3--:R0:W3:Y:S04]  /*1e170*/  @!P0 LDG.E.U8 R13, desc[UR14][R14.64] ;  /* 0x0000000e0e0d8981 */ /* 0x0080e8000c1e1100 */
[----:B------:R-:W0:Y:S04]  /*1e180*/  LDL R14, [R1+0x1448] ;  /* 0x00144800010e7983 */ /* 0x000e280000100800 */
[----:B------:R-:W0:Y:S01]  /*1e190*/  LDL R15, [R1+0x144c] ;  /* 0x00144c00010f7983 */ /* 0x000e220000100800 */
[----:B--2---:R-:W-:-:S02]  /*1e1a0*/  PRMT R72, RZ, 0x7610, R72 ;  /* 0x00007610ff487816 */ /* 0x004fc40000000048 */
[----:B0-----:R-:W-:-:S04]  /*1e1b0*/  @!P0 LOP3.LUT R15, R15, R14, RZ, 0x3c, !PT ;  /* 0x0000000e0f0f8212 */ /* 0x001fc800078e3cff */
[----:B------:R-:W-:-:S04]  /*1e1c0*/  @!P0 LOP3.LUT R14, R15, R14, RZ, 0x3c, !PT ;  /* 0x0000000e0f0e8212 */ /* 0x000fc800078e3cff */
[----:B------:R-:W-:-:S05]  /*1e1d0*/  @!P0 LOP3.LUT R15, R15, R14, RZ, 0x3c, !PT ;  /* 0x0000000e0f0f8212 */ /* 0x000fca00078e3cff */
[----:B------:R-:W2:Y:S04]  /*1e1e0*/  @!P0 LDG.E.U8 R72, desc[UR14][R14.64] ;  /* 0x0000000e0e488981 */ /* 0x000ea8000c1e1100 */
[----:B---3--:R0:W-:Y:S02]  /*1e1f0*/  STL [R1+0x49c], R13 ;  /* 0x00049c0d01007387 */ /* 0x0081e40000100800 */
[----:B0-----:R-:W-:-:S05]  /*1e200*/  VIADD R13, R92, 0xffffffa3 ;  /* 0xffffffa35c0d7836 */ /* 0x001fca0000000000 */
[----:B------:R-:W-:Y:S01]  /*1e210*/  ISETP.GE.U32.AND P0, PT, R13, 0x7fffff24, PT ;  /* 0x7fffff240d00780c */ /* 0x000fe20003f06070 */
[----:B--2---:R0:W-:Y:S04]  /*1e220*/  STL [R1+0x498], R72 ;  /* 0x0004984801007387 */ /* 0x0041e80000100800 */
[----:B0-----:R-:W2:Y:S04]  /*1e230*/  LDL.LU R72, [R1+0x20c0] ;  /* 0x0020c00001487983 */ /* 0x001ea80000300800 */
[----:B------:R-:W3:Y:S04]  /*1e240*/  LDL R15, [R1+0x14b0] ;  /* 0x0014b000010f7983 */ /* 0x000ee80000100800 */
[----:B------:R-:W2:Y:S01]  /*1e250*/  LDL R13, [R1+0x14b8] ;  /* 0x0014b800010d7983 */ /* 0x000ea20000100800 */
[----:B------:R-:W-:Y:S01]  /*1e260*/  PRMT R60, RZ, 0x7610, R60 ;  /* 0x00007610ff3c7816 */ /* 0x000fe2000000003c */
[----:B------:R-:W-:Y:S01]  /*1e270*/  @!P6 IMAD.MOV.U32 R14, RZ, RZ, R88 ;  /* 0x000000ffff0ee224 */ /* 0x000fe200078e0058 */
[----:B------:R-:W-:-:S02]  /*1e280*/  PRMT R59, RZ, 0x7610, R59 ;  /* 0x00007610ff3b7816 */ /* 0x000fc4000000003b */
[----:B------:R-:W-:Y:S01]  /*1e290*/  PRMT R56, RZ, 0x7610, R56 ;  /* 0x00007610ff387816 */ /* 0x000fe20000000038 */
[----:B------:R-:W2:Y:S04]  /*1e2a0*/  LDL R88, [R1+0x14f4] ;  /* 0x0014f40001587983 */ /* 0x000ea80000100800 */
[----:B---3--:R0:W3:Y:S02]  /*1e2b0*/  @!P6 LDG.E.U8 R60, desc[UR14][R14.64] ;  /* 0x0000000e0e3ce981 */ /* 0x0080e4000c1e1100 */
[----:B0-----:R-:W-:Y:S02]  /*1e2c0*/  @!P6 IMAD.MOV.U32 R14, RZ, RZ, R93 ;  /* 0x000000ffff0ee224 */ /* 0x001fe400078e005d */
[----:B--2---:R-:W-:Y:S01]  /*1e2d0*/  @!P6 IMAD.MOV.U32 R15, RZ, RZ, R13 ;  /* 0x000000ffff0fe224 */ /* 0x004fe200078e000d */
[----:B------:R-:W2:Y:S04]  /*1e2e0*/  LDL R93, [R1+0x14fc] ;  /* 0x0014fc00015d7983 */ /* 0x000ea80000100800 */
[----:B------:R0:W2:Y:S02]  /*1e2f0*/  @!P6 LDG.E.U8 R59, desc[UR14][R14.64] ;  /* 0x0000000e0e3be981 */ /* 0x0000a4000c1e1100 */
[----:B0-----:R-:W-:-:S02]  /*1e300*/  @!P6 IMAD.MOV.U32 R14, RZ, RZ, R72 ;  /* 0x000000ffff0ee224 */ /* 0x001fc400078e0048 */
[----:B------:R-:W-:Y:S01]  /*1e310*/  @!P6 IMAD.MOV.U32 R15, RZ, RZ, R90 ;  /* 0x000000ffff0fe224 */ /* 0x000fe200078e005a */
[----:B------:R-:W2:Y:S01]  /*1e320*/  LDL.LU R72, [R1+0x20bc] ;  /* 0x0020bc0001487983 */ /* 0x000ea20000300800 */
[----:B------:R-:W-:Y:S01]  /*1e330*/  PRMT R53, RZ, 0x7610, R53 ;  /* 0x00007610ff357816 */ /* 0x000fe20000000035 */
[----:B------:R-:W-:Y:S01]  /*1e340*/  VIADD R13, R92, 0xffffffa2 ;  /* 0xffffffa25c0d7836 */ /* 0x000fe20000000000 */
[----:B------:R-:W-:Y:S01]  /*1e350*/  PRMT R22, RZ, 0x7610, R22 ;  /* 0x00007610ff167816 */ /* 0x000fe20000000016 */
[----:B------:R0:W2:Y:S04]  /*1e360*/  @!P6 LDG.E.U8 R56, desc[UR14][R14.64] ;  /* 0x0000000e0e38e981 */ /* 0x0000a8000c1e1100 */
[----:B------:R-:W2:Y:S04]  /*1e370*/  LDL R90, [R1+0x1504] ;  /* 0x00150400015a7983 */ /* 0x000ea80000100800 */
[----:B------:R-:W0:Y:S04]  /*1e380*/  LDL R14, [R1+0x14c8] ;  /* 0x0014c800010e7983 */ /* 0x000e280000100800 */
[----:B------:R-:W0:Y:S02]  /*1e390*/  LDL R15, [R1+0x14cc] ;  /* 0x0014cc00010f7983 */ /* 0x000e240000100800 */
[----:B0-----:R-:W-:-:S04]  /*1e3a0*/  @!P6 LOP3.LUT R15, R15, R14, RZ, 0x3c, !PT ;  /* 0x0000000e0f0fe212 */ /* 0x001fc800078e3cff */
[----:B------:R-:W-:-:S04]  /*1e3b0*/  @!P6 LOP3.LUT R14, R15, R14, RZ, 0x3c, !PT ;  /* 0x0000000e0f0ee212 */ /* 0x000fc800078e3cff */
[----:B------:R-:W-:-:S05]  /*1e3c0*/  @!P6 LOP3.LUT R15, R15, R14, RZ, 0x3c, !PT ;  /* 0x0000000e0f0fe212 */ /* 0x000fca00078e3cff */
[----:B------:R2:W3:Y:S04]  /*1e3d0*/  @!P6 LDG.E.U8 R53, desc[UR14][R14.64] ;  /* 0x0000000e0e35e981 */ /* 0x0004e8000c1e1100 */
[----:B------:R-:W3:Y:S01]  /*1e3e0*/  LDL R15, [R1+0x14d0] ;  /* 0x0014d000010f7983 */ /* 0x000ee20000100800 */
[----:B------:R-:W-:Y:S01]  /*1e3f0*/  ISETP.GE.U32.AND P6, PT, R13, 0x7fffff23, PT ;  /* 0x7fffff230d00780c */ /* 0x000fe20003fc6070 */
[----:B--2---:R-:W-:Y:S02]  /*1e400*/  @!P0 IMAD.MOV.U32 R14, RZ, RZ, R72 ;  /* 0x000000ffff0e8224 */ /* 0x004fe400078e0048 */
[----:B------:R-:W2:Y:S04]  /*1e410*/  LDL R13, [R1+0x14dc] ;  /* 0x0014dc00010d7983 */ /* 0x000ea80000100800 */
[----:B------:R-:W2:Y:S01]  /*1e420*/  LDL.LU R72, [R1+0x20b8] ;  /* 0x0020b80001487983 */ /* 0x000ea20000300800 */
[----:B------:R-:W-:-:S03]  /*1e430*/  PRMT R63, RZ, 0x7610, R63 ;  /* 0x00007610ff3f7816 */ /* 0x000fc6000000003f */
[----:B---3--:R2:W3:Y:S04]  /*1e440*/  @!P0 LDG.E.U8 R22, desc[UR14][R14.64] ;  /* 0x0000000e0e168981 */ /* 0x0084e8000c1e1100 */
[----:B------:R-:W3:Y:S01]  /*1e450*/  LDL R15, [R1+0x14d8] ;  /* 0x0014d800010f7983 */ /* 0x000ee20000100800 */
[----:B--2---:R-:W-:Y:S01]  /*1e460*/  @!P0 IMAD.MOV.U32 R14, RZ, RZ, R13 ;  /* 0x000000ffff0e8224 */ /* 0x004fe200078e000d */
[----:B------:R-:W-:Y:S02]  /*1e470*/  PRMT R74, RZ, 0x7610, R74 ;  /* 0x00007610ff4a7816 */ /* 0x000fe4000000004a */
[----:B------:R-:W-:Y:S02]  /*1e480*/  PRMT R54, RZ, 0x7610, R54 ;  /* 0x00007610ff367816 */ /* 0x000fe40000000036 */
[----:B---3--:R0:W2:Y:S02]  /*1e490*/  @!P0 LDG.E.U8 R63, desc[UR14][R14.64] ;  /* 0x0000000e0e3f8981 */ /* 0x0080a4000c1e1100 */
[----:B0-----:R-:W-:-:S02]  /*1e4a0*/  @!P0 IMAD.MOV.U32 R14, RZ, RZ, R71 ;  /* 0x000000ffff0e8224 */ /* 0x001fc400078e0047 */
[----:B----4-:R-:W-:Y:S01]  /*1e4b0*/  @!P0 IMAD.MOV.U32 R15, RZ, RZ, R87 ;  /* 0x000000ffff0f8224 */ /* 0x010fe200078e0057 */
[----:B------:R-:W3:Y:S04]  /*1e4c0*/  LDL.LU R71, [R1+0x20b4] ;  /* 0x0020b40001477983 */ /* 0x000ee80000300800 */
[----:B------:R0:W4:Y:S02]  /*1e4d0*/  @!P0 LDG.E.U8 R74, desc[UR14][R14.64] ;  /* 0x0000000e0e4a8981 */ /* 0x000124000c1e1100 */
[----:B0-----:R-:W-:Y:S02]  /*1e4e0*/  @!P0 IMAD.MOV.U32 R14, RZ, RZ, R27 ;  /* 0x000000ffff0e8224 */ /* 0x001fe400078e001b */
[----:B------:R-:W-:Y:S02]  /*1e4f0*/  @!P0 IMAD.MOV.U32 R15, RZ, RZ, R68 ;  /* 0x000000ffff0f8224 */ /* 0x000fe400078e0044 */
[----:B------:R-:W2:Y:S04]  /*1e500*/  LDL.LU R68, [R1+0x20b0] ;  /* 0x0020b00001447983 */ /* 0x000ea80000300800 */
[----:B------:R-:W2:Y:S04]  /*1e510*/  LDL.LU R27, [R1+0x20ac] ;  /* 0x0020ac00011b7983 */ /* 0x000ea80000300800 */
[----:B------:R0:W2:Y:S01]  /*1e520*/  @!P0 LDG.E.U8 R54, desc[UR14][R14.64] ;  /* 0x0000000e0e368981 */ /* 0x0000a2000c1e1100 */
[----:B------:R-:W-:Y:S01]  /*1e530*/  PRMT R72, RZ, 0x7610, R72 ;  /* 0x00007610ff487816 */ /* 0x000fe20000000048 */
[----:B------:R-:W-:Y:S01]  /*1e540*/  VIADD R13, R92, 0xffffffa1 ;  /* 0xffffffa15c0d7836 */ /* 0x000fe20000000000 */
[----:B------:R-:W-:Y:S01]  /*1e550*/  PRMT R64, RZ, 0x7610, R64 ;  /* 0x00007610ff407816 */ /* 0x000fe20000000040 */
[----:B------:R-:W2:Y:S04]  /*1e560*/  LDL R87, [R1+0x152c] ;  /* 0x00152c0001577983 */ /* 0x000ea80000100800 */
[----:B------:R-:W2:Y:S01]  /*1e570*/  LDL R15, [R1+0x14f0] ;  /* 0x0014f000010f7983 */ /* 0x000ea20000100800 */
[----:B0-----:R-:W-:Y:S01]  /*1e580*/  @!P6 IMAD.MOV.U32 R14, RZ, RZ, R88 ;  /* 0x000000ffff0ee224 */ /* 0x001fe200078e0058 */
[----:B------:R-:W-:-:S02]  /*1e590*/  ISETP.GE.U32.AND P0, PT, R13, 0x7fffff22, PT ;  /* 0x7fffff220d00780c */ /* 0x000fc40003f06070 */
[----:B------:R-:W3:Y:S04]  /*1e5a0*/  LDL R88, [R1+0x1534] ;  /* 0x0015340001587983 */ /* 0x000ee80000100800 */
[----:B------:R-:W3:Y:S04]  /*1e5b0*/  LDL R13, [R1+0x1500] ;  /* 0x00150000010d7983 */ /* 0x000ee80000100800 */
[----:B--2---:R0:W2:Y:S04]  /*1e5c0*/  @!P6 LDG.E.U8 R72, desc[UR14][R14.64] ;  /* 0x0000000e0e48e981 */ /* 0x0040a8000c1e1100 */
[----:B------:R-:W2:Y:S01]  /*1e5d0*/  LDL R15, [R1+0x14f8] ;  /* 0x0014f800010f7983 */ /* 0x000ea20000100800 */
[----:B---3--:R-:W-:Y:S01]  /*1e5e0*/  PRMT R71, RZ, 0x7610, R71 ;  /* 0x00007610ff477816 */ /* 0x008fe20000000047 */
[----:B0-----:R-:W-:Y:S01]  /*1e5f0*/  @!P6 IMAD.MOV.U32 R14, RZ, RZ, R93 ;  /* 0x000000ffff0ee224 */ /* 0x001fe200078e005d */
[----:B------:R-:W-:-:S02]  /*1e600*/  PRMT R27, RZ, 0x7610, R27 ;  /* 0x00007610ff1b7816 */ /* 0x000fc4000000001b */
[----:B------:R-:W-:Y:S01]  /*1e610*/  PRMT R68, RZ, 0x7610, R68 ;  /* 0x00007610ff447816 */ /* 0x000fe20000000044 */
[----:B------:R-:W3:Y:S04]  /*1e620*/  LDL R93, [R1+0x153c] ;  /* 0x00153c00015d7983 */ /* 0x000ee80000100800 */
[----:B--2---:R0:W2:Y:S02]  /*1e630*/  @!P6 LDG.E.U8 R71, desc[UR14][R14.64] ;  /* 0x0000000e0e47e981 */ /* 0x0040a4000c1e1100 */
[----:B0-----:R-:W-:Y:S02]  /*1e640*/  @!P6 IMAD.MOV.U32 R14, RZ, RZ, R90 ;  /* 0x000000ffff0ee224 */ /* 0x001fe400078e005a */
[----:B------:R-:W-:Y:S01]  /*1e650*/  @!P6 IMAD.MOV.U32 R15, RZ, RZ, R13 ;  /* 0x000000ffff0fe224 */ /* 0x000fe200078e000d */
[----:B------:R-:W2:Y:S04]  /*1e660*/  LDL R90, [R1+0x1544] ;  /* 0x00154400015a7983 */ /* 0x000ea80000100800 */
[----:B------:R0:W2:Y:S04]  /*1e670*/  @!P6 LDG.E.U8 R27, desc[UR14][R14.64] ;  /* 0x0000000e0e1be981 */ /* 0x0000a8000c1e1100 */
[----:B------:R-:W0:Y:S04]  /*1e680*/  LDL R14, [R1+0x1508] ;  /* 0x00150800010e7983 */ /* 0x000e280000100800 */
[----:B------:R-:W0:Y:S02]  /*1e690*/  LDL R15, [R1+0x150c] ;  /* 0x00150c00010f7983 */ /* 0x000e240000100800 */
[----:B0-----:R-:W-:-:S04]  /*1e6a0*/  @!P6 LOP3.LUT R15, R15, R14, RZ, 0x3c, !PT ;  /* 0x0000000e0f0fe212 */ /* 0x001fc800078e3cff */
[----:B------:R-:W-:-:S04]  /*1e6b0*/  @!P6 LOP3.LUT R14, R15, R14, RZ, 0x3c, !PT ;  /* 0x0000000e0f0ee212 */ /* 0x000fc800078e3cff */
[----:B------:R-:W-:-:S05]  /*1e6c0*/  @!P6 LOP3.LUT R15, R15, R14, RZ, 0x3c, !PT ;  /* 0x0000000e0f0fe212 */ /* 0x000fca00078e3cff */
[----:B------:R0:W2:Y:S04]  /*1e6d0*/  @!P6 LDG.E.U8 R68, desc[UR14][R14.64] ;  /* 0x0000000e0e44e981 */ /* 0x0000a8000c1e1100 */
[----:B------:R-:W0:Y:S04]  /*1e6e0*/  LDL R14, [R1+0x1510] ;  /* 0x00151000010e7983 */ /* 0x000e280000100800 */
[----:B------:R-:W0:Y:S02]  /*1e6f0*/  LDL R15, [R1+0x1514] ;  /* 0x00151400010f7983 */ /* 0x000e240000100800 */
[----:B0-----:R-:W-:-:S04]  /*1e700*/  @!P0 LOP3.LUT R15, R15, R14, RZ, 0x3c, !PT ;  /* 0x0000000e0f0f8212 */ /* 0x001fc800078e3cff */
        /* <DEDUP_REMOVED lines=23> */
[----:B------:R-:W3:Y:S01]  /*1e880*/  LDL R15, [R1+0x1528] ;  /* 0x00152800010f7983 */ /* 0x000ee20000100800 */
[----:B------:R-:W-:Y:S01]  /*1e890*/  PRMT R86, RZ, 0x7610, R86 ;  /* 0x00007610ff567816 */ /* 0x000fe20000000056 */
[----:B0-----:R-:W-:Y:S02]  /*1e8a0*/  @!P0 IMAD.MOV.U32 R14, RZ, RZ, R87 ;  /* 0x000000ffff0e8224 */ /* 0x001fe400078e0057 */
[----:B--2---:R-:W-:Y:S04]  /*1e8b0*/  STL [R1+0x48c], R13 ;  /* 0x00048c0d01007387 */ /* 0x004fe80000100800 */
[----:B---3--:R0:W2:Y:S04]  /*1e8c0*/  @!P0 LDG.E.U8 R86, desc[UR14][R14.64] ;  /* 0x0000000e0e568981 */ /* 0x0080a8000c1e1100 */
[----:B------:R-:W3:Y:S01]  /*1e8d0*/  LDL R15, [R1+0x1530] ;  /* 0x00153000010f7983 */ /* 0x000ee20000100800 */
[----:B------:R-:W-:Y:S01]  /*1e8e0*/  PRMT R66, RZ, 0x7610, R66 ;  /* 0x00007610ff427816 */ /* 0x000fe20000000042 */
[----:B0-----:R-:W-:-:S05]  /*1e8f0*/  @!P6 IMAD.MOV.U32 R14, RZ, RZ, R88 ;  /* 0x000000ffff0ee224 */ /* 0x001fca00078e0058 */
[----:B---3--:R-:W3:Y:S04]  /*1e900*/  @!P6 LDG.E.U8 R66, desc[UR14][R14.64] ;  /* 0x0000000e0e42e981 */ /* 0x008ee8000c1e1100 */
[----:B--2---:R0:W-:Y:S04]  /*1e910*/  STL [R1+0x488], R86 ;  /* 0x0004885601007387 */ /* 0x0041e80000100800 */
[----:B------:R-:W2:Y:S04]  /*1e920*/  LDL R87, [R1+0x15cc] ;  /* 0x0015cc0001577983 */ /* 0x000ea80000100800 */
[----:B------:R-:W2:Y:S04]  /*1e930*/  LDL R88, [R1+0x15d0] ;  /* 0x0015d00001587983 */ /* 0x000ea80000100800 */
[----:B0-----:R-:W2:Y:S04]  /*1e940*/  LDL R86, [R1+0x15c8] ;  /* 0x0015c80001567983 */ /* 0x001ea80000100800 */
[----:B---3--:R0:W-:Y:S04]  /*1e950*/  STL [R1+0x484], R66 ;  /* 0x0004844201007387 */ /* 0x0081e80000100800 */
[----:B0-----:R-:W3:Y:S04]  /*1e960*/  LDL.LU R66, [R1+0x20a0] ;  /* 0x0020a00001427983 */ /* 0x001ee80000300800 */
[----:B------:R-:W2:Y:S01]  /*1e970*/  LDL R15, [R1+0x1538] ;  /* 0x00153800010f7983 */ /* 0x000ea20000100800 */
[----:B------:R-:W-:Y:S01]  /*1e980*/  PRMT R91, RZ, 0x7610, R91 ;  /* 0x00007610ff5b7816 */ /* 0x000fe2000000005b */
[----:B------:R-:W-:-:S02]  /*1e990*/  @!P6 IMAD.MOV.U32 R14, RZ, RZ, R93 ;  /* 0x000000ffff0ee224 */ /* 0x000fc400078e005d */
[----:B------:R-:W-:-:S03]  /*1e9a0*/  VIADD R13, R92, 0xffffff9c ;  /* 0xffffff9c5c0d7836 */ /* 0x000fc60000000000 */
[----:B--2---:R0:W2:Y:S04]  /*1e9b0*/  @!P6 LDG.E.U8 R91, desc[UR14][R14.64] ;  /* 0x0000000e0e5be981 */ /* 0x0040a8000c1e1100 */
[----:B------:R-:W4:Y:S01]  /*1e9c0*/  LDL R15, [R1+0x1540] ;  /* 0x00154000010f7983 */ /* 0x000f220000100800 */
[----:B------:R-:W-:Y:S02]  /*1e9d0*/  ISETP.GE.U32.AND P0, PT, R13, 0x7fffff1d, PT ;  /* 0x7fffff1d0d00780c */ /* 0x000fe40003f06070 */
[----:B------:R-:W-:Y:S01]  /*1e9e0*/  PRMT R13, RZ, 0x7610, R13 ;  /* 0x00007610ff0d7816 */ /* 0x000fe2000000000d */
[----:B0-----:R-:W-:Y:S01]  /*1e9f0*/  @!P6 IMAD.MOV.U32 R14, RZ, RZ, R90 ;  /* 0x000000ffff0ee224 */ /* 0x001fe200078e005a */
[----:B--2---:R0:W-:Y:S01]  /*1ea00*/  STL [R1+0x480], R91 ;  /* 0x0004805b01007387 */ /* 0x0041e20000100800 */
[----:B---3--:R-:W-:-:S03]  /*1ea10*/  PRMT R66, RZ, 0x7610, R66 ;  /* 0x00007610ff427816 */ /* 0x008fc60000000042 */
[----:B------:R-:W2:Y:S04]  /*1ea20*/  LDL R93, [R1+0x15dc] ;  /* 0x0015dc00015d7983 */ /* 0x000ea80000100800 */
[----:B------:R-:W3:Y:S04]  /*1ea30*/  LDL R90, [R1+0x15e0] ;  /* 0x0015e000015a7983 */ /* 0x000ee80000100800 */
[----:B----4-:R1:W4:Y:S04]  /*1ea40*/  @!P6 LDG.E.U8 R13, desc[UR14][R14.64] ;  /* 0x0000000e0e0de981 */ /* 0x010328000c1e1100 */
[----:B0-----:R-:W2:Y:S04]  /*1ea50*/  LDL R91, [R1+0x15d8] ;  /* 0x0015d800015b7983 */ /* 0x001ea80000100800 */
[----:B------:R-:W1:Y:S04]  /*1ea60*/  LDL R14, [R1+0x1548] ;  /* 0x00154800010e7983 */ /* 0x000e680000100800 */
[----:B------:R-:W1:Y:S02]  /*1ea70*/  LDL R15, [R1+0x154c] ;  /* 0x00154c00010f7983 */ /* 0x000e640000100800 */
[----:B-1----:R-:W-:-:S04]  /*1ea80*/  @!P6 LOP3.LUT R15, R15, R14, RZ, 0x3c, !PT ;  /* 0x0000000e0f0fe212 */ /* 0x002fc800078e3cff */
        /* <DEDUP_REMOVED lines=8> */
[----:B------:R-:W-:-:S02]  /*1eb10*/  PRMT R43, RZ, 0x7610, R43 ;  /* 0x00007610ff2b7816 */ /* 0x000fc4000000002b */
[----:B----4-:R-:W-:-:S04]  /*1eb20*/  @!P0 LOP3.LUT R15, R15, R14, RZ, 0x3c, !PT ;  /* 0x0000000e0f0f8212 */ /* 0x010fc800078e3cff */
[----:B------:R-:W-:-:S04]  /*1eb30*/  @!P0 LOP3.LUT R14, R15, R14, RZ, 0x3c, !PT ;  /* 0x0000000e0f0e8212 */ /* 0x000fc800078e3cff */
[----:B------:R-:W-:-:S05]  /*1eb40*/  @!P0 LOP3.LUT R15, R15, R14, RZ, 0x3c, !PT ;  /* 0x0000000e0f0f8212 */ /* 0x000fca00078e3cff */
[----:B------:R2:W4:Y:S04]  /*1eb50*/  @!P0 LDG.E.U8 R43, desc[UR14][R14.64] ;  /* 0x0000000e0e2b8981 */ /* 0x000528000c1e1100 */
[----:B------:R-:W3:Y:S01]  /*1eb60*/  LDL R15, [R1+0x15b8] ;  /* 0x0015b800010f7983 */ /* 0x000ee20000100800 */
[----:B------:R-:W-:Y:S01]  /*1eb70*/  VIADD R13, R92, 0xffffff9b ;  /* 0xffffff9b5c0d7836 */ /* 0x000fe20000000000 */
[----:B------:R-:W-:Y:S01]  /*1eb80*/  PRMT R40, RZ, 0x7610, R40 ;  /* 0x00007610ff287816 */ /* 0x000fe20000000028 */
[----:B--2---:R-:W-:-:S03]  /*1eb90*/  @!P0 IMAD.MOV.U32 R14, RZ, RZ, R66 ;  /* 0x000000ffff0e8224 */ /* 0x004fc600078e0042 */
[----:B------:R-:W-:Y:S02]  /*1eba0*/  ISETP.GE.U32.AND P6, PT, R13, 0x7fffff1c, PT ;  /* 0x7fffff1c0d00780c */ /* 0x000fe40003fc6070 */
[----:B------:R-:W2:Y:S04]  /*1ebb0*/  LDL R13, [R1+0x15c4] ;  /* 0x0015c400010d7983 */ /* 0x000ea80000100800 */
[----:B------:R-:W2:Y:S04]  /*1ebc0*/  LDL.LU R66, [R1+0x2098] ;  /* 0x0020980001427983 */ /* 0x000ea80000300800 */
[----:B---3--:R2:W3:Y:S04]  /*1ebd0*/  @!P0 LDG.E.U8 R40, desc[UR14][R14.64] ;  /* 0x0000000e0e288981 */ /* 0x0084e8000c1e1100 */
[----:B------:R-:W3:Y:S01]  /*1ebe0*/  LDL R15, [R1+0x15c0] ;  /* 0x0015c000010f7983 */ /* 0x000ee20000100800 */
[----:B------:R-:W-:Y:S01]  /*1ebf0*/  PRMT R31, RZ, 0x7610, R31 ;  /* 0x00007610ff1f7816 */ /* 0x000fe2000000001f */
[----:B--2---:R-:W-:Y:S01]  /*1ec00*/  @!P0 IMAD.MOV.U32 R14, RZ, RZ, R13 ;  /* 0x000000ffff0e8224 */ /* 0x004fe200078e000d */
[----:B------:R-:W-:-:S02]  /*1ec10*/  PRMT R24, RZ, 0x7610, R24 ;  /* 0x00007610ff187816 */ /* 0x000fc40000000018 */
[----:B------:R-:W-:Y:S02]  /*1ec20*/  PRMT R52, RZ, 0x7610, R52 ;  /* 0x00007610ff347816 */ /* 0x000fe40000000034 */
[----:B---3--:R0:W2:Y:S02]  /*1ec30*/  @!P0 LDG.E.U8 R31, desc[UR14][R14.64] ;  /* 0x0000000e0e1f8981 */ /* 0x0080a4000c1e1100 */
[----:B0-----:R-:W-:Y:S02]  /*1ec40*/  @!P0 IMAD.MOV.U32 R14, RZ, RZ, R87 ;  /* 0x000000ffff0e8224 */ /* 0x001fe400078e0057 */
[----:B------:R-:W-:-:S05]  /*1ec50*/  @!P0 IMAD.MOV.U32 R15, RZ, RZ, R86 ;  /* 0x000000ffff0f8224 */ /* 0x000fca00078e0056 */
[----:B------:R0:W3:Y:S02]  /*1ec60*/  @!P0 LDG.E.U8 R24, desc[UR14][R14.64] ;  /* 0x0000000e0e188981 */ /* 0x0000e4000c1e1100 */
[----:B0-----:R-:W-:Y:S02]  /*1ec70*/  @!P6 IMAD.MOV.U32 R14, RZ, RZ, R66 ;  /* 0x000000ffff0ee224 */ /* 0x001fe400078e0042 */
[----:B------:R-:W-:Y:S01]  /*1ec80*/  @!P6 IMAD.MOV.U32 R15, RZ, RZ, R88 ;  /* 0x000000ffff0fe224 */ /* 0x000fe200078e0058 */
[----:B------:R-:W-:Y:S02]  /*1ec90*/  PRMT R51, RZ, 0x7610, R51 ;  /* 0x00007610ff337816 */ /* 0x000fe40000000033 */
[----:B------:R-:W-:Y:S01]  /*1eca0*/  PRMT R19, RZ, 0x7610, R19 ;  /* 0x00007610ff137816 */ /* 0x000fe20000000013 */
[----:B------:R-:W2:Y:S04]  /*1ecb0*/  LDL.LU R66, [R1+0x2094] ;  /* 0x0020940001427983 */ /* 0x000ea80000300800 */
[----:B------:R0:W2:Y:S04]  /*1ecc0*/  @!P6 LDG.E.U8 R52, desc[UR14][R14.64] ;  /* 0x0000000e0e34e981 */ /* 0x0000a8000c1e1100 */
[----:B------:R-:W3:Y:S04]  /*1ecd0*/  LDL R86, [R1+0x160c] ;  /* 0x00160c0001567983 */ /* 0x000ee80000100800 */
[----:B------:R-:W3:Y:S04]  /*1ece0*/  LDL R87, [R1+0x1610] ;  /* 0x0016100001577983 */ /* 0x000ee80000100800 */
[----:B------:R-:W3:Y:S01]  /*1ecf0*/  LDL R88, [R1+0x1614] ;  /* 0x0016140001587983 */ /* 0x000ee20000100800 */
[----:B0-----:R-:W-:-:S02]  /*1ed00*/  @!P6 IMAD.MOV.U32 R14, RZ, RZ, R93 ;  /* 0x000000ffff0ee224 */ /* 0x001fc400078e005d */
[----:B------:R-:W-:-:S05]  /*1ed10*/  @!P6 IMAD.MOV.U32 R15, RZ, RZ, R91 ;  /* 0x000000ffff0fe224 */ /* 0x000fca00078e005b */
[----:B------:R0:W3:Y:S01]  /*1ed20*/  @!P6 LDG.E.U8 R51, desc[UR14][R14.64] ;  /* 0x0000000e0e33e981 */ /* 0x0000e2000c1e1100 */
[----:B------:R-:W-:Y:S01]  /*1ed30*/  PRMT R20, RZ, 0x7610, R20 ;  /* 0x00007610ff147816 */ /* 0x000fe20000000014 */
[----:B0-----:R-:W-:Y:S02]  /*1ed40*/  @!P6 IMAD.MOV.U32 R14, RZ, RZ, R64 ;  /* 0x000000ffff0ee224 */ /* 0x001fe400078e0040 */
[----:B------:R-:W-:-:S05]  /*1ed50*/  @!P6 IMAD.MOV.U32 R15, RZ, RZ, R90 ;  /* 0x000000ffff0fe224 */ /* 0x000fca00078e005a */
[----:B------:R0:W3:Y:S02]  /*1ed60*/  @!P6 LDG.E.U8 R19, desc[UR14][R14.64] ;  /* 0x0000000e0e13e981 */ /* 0x0000e4000c1e1100 */
[----:B0-----:R-:W-:Y:S02]  /*1ed70*/  @!P6 IMAD.MOV.U32 R14, RZ, RZ, R26 ;  /* 0x000000ffff0ee224 */ /* 0x001fe400078e001a */
[----:B------:R-:W-:-:S05]  /*1ed80*/  @!P6 IMAD.MOV.U32 R15, RZ, RZ, R58 ;  /* 0x000000ffff0fe224 */ /* 0x000fca00078e003a */
[----:B------:R0:W3:Y:S04]  /*1ed90*/  @!P6 LDG.E.U8 R20, desc[UR14][R14.64] ;  /* 0x0000000e0e14e981 */ /* 0x0000e8000c1e1100 */
[----:B--2---:R-:W-:Y:S04]  /*1eda0*/  STL.64 [R1+0x2000], R52 ;  /* 0x0020003401007387 */ /* 0x004fe80000100a00 */
[----:B------:R-:W2:Y:S04]  /*1edb0*/  LDL R91, [R1+0x1618] ;  /* 0x00161800015b7983 */ /* 0x000ea80000100800 */
[----:B------:R-:W2:Y:S04]  /*1edc0*/  LDL R93, [R1+0x161c] ;  /* 0x00161c00015d7983 */ /* 0x000ea80000100800 */
[----:B------:R-:W2:Y:S04]  /*1edd0*/  LDL.LU R64, [R1+0x2090] ;  /* 0x0020900001407983 */ /* 0x000ea80000300800 */
[----:B------:R-:W2:Y:S04]  /*1ede0*/  LDL R90, [R1+0x1624] ;  /* 0x00162400015a7983 */ /* 0x000ea80000100800 */
[----:B------:R-:W2:Y:S04]  /*1edf0*/  LDL.LU R58, [R1+0x208c] ;  /* 0x00208c00013a7983 */ /* 0x000ea80000300800 */
[----:B------:R-:W2:Y:S04]  /*1ee00*/  LDL.LU R26, [R1+0x2088] ;  /* 0x00208800011a7983 */ /* 0x000ea80000300800 */
[----:B------:R-:W0:Y:S04]  /*1ee10*/  LDL R14, [R1+0x15f0] ;  /* 0x0015f000010e7983 */ /* 0x000e280000100800 */
[----:B------:R-:W0:Y:S01]  /*1ee20*/  LDL R15, [R1+0x15f4] ;  /* 0x0015f400010f7983 */ /* 0x000e220000100800 */
[----:B------:R-:W-:-:S05]  /*1ee30*/  VIADD R13, R92, 0xffffff9a ;  /* 0xffffff9a5c0d7836 */ /* 0x000fca0000000000 */
[----:B------:R-:W-:Y:S02]  /*1ee40*/  ISETP.GE.U32.AND P0, PT, R13, 0x7fffff1b, PT ;  /* 0x7fffff1b0d00780c */ /* 0x000fe40003f06070 */
[----:B------:R-:W-:-:S11]  /*1ee50*/  PRMT R66, RZ, 0x7610, R66 ;  /* 0x00007610ff427816 */ /* 0x000fd60000000042 */
[----:B0-----:R-:W-:-:S04]  /*1ee60*/  @!P0 LOP3.LUT R15, R15, R14, RZ, 0x3c, !PT ;  /* 0x0000000e0f0f8212 */ /* 0x001fc800078e3cff */
[----:B------:R-:W-:-:S04]  /*1ee70*/  @!P0 LOP3.LUT R14, R15, R14, RZ, 0x3c, !PT ;  /* 0x0000000e0f0e8212 */ /* 0x000fc800078e3cff */
[----:B------:R-:W-:-:S05]  /*1ee80*/  @!P0 LOP3.LUT R15, R15, R14, RZ, 0x3c, !PT ;  /* 0x0000000e0f0f8212 */ /* 0x000fca00078e3cff */
[----:B------:R0:W3:Y:S04]  /*1ee90*/  @!P0 LDG.E.U8 R66, desc[UR14][R14.64] ;  /* 0x0000000e0e428981 */ /* 0x0000e8000c1e1100 */
[----:B------:R-:W0:Y:S04]  /*1eea0*/  LDL R14, [R1+0x15f8] ;  /* 0x0015f800010e7983 */ /* 0x000e280000100800 */
[----:B------:R-:W0:Y:S01]  /*1eeb0*/  LDL R15, [R1+0x15fc] ;  /* 0x0015fc00010f7983 */ /* 0x000e220000100800 */
[----:B------:R-:W-:Y:S01]  /*1eec0*/  VIADD R13, R92, 0xffffff99 ;  /* 0xffffff995c0d7836 */ /* 0x000fe20000000000 */
[----:B--2---:R-:W-:-:S04]  /*1eed0*/  PRMT R64, RZ, 0x7610, R64 ;  /* 0x00007610ff407816 */ /* 0x004fc80000000040 */
[----:B------:R-:W-:Y:S02]  /*1eee0*/  ISETP.GE.U32.AND P6, PT, R13, 0x7fffff1a, PT ;  /* 0x7fffff1a0d00780c */ /* 0x000fe40003fc6070 */
[----:B------:R-:W2:Y:S01]  /*1eef0*/  LDL R13, [R1+0x1604] ;  /* 0x00160400010d7983 */ /* 0x000ea20000100800 */
[----:B0-----:R-:W-:-:S04]  /*1ef00*/  @!P0 LOP3.LUT R15, R15, R14, RZ, 0x3c, !PT ;  /* 0x0000000e0f0f8212 */ /* 0x001fc800078e3cff */
[----:B------:R-:W-:-:S04]  /*1ef10*/  @!P0 LOP3.LUT R14, R15, R14, RZ, 0x3c, !PT ;  /* 0x0000000e0f0e8212 */ /* 0x000fc800078e3cff */
[----:B------:R-:W-:-:S05]  /*1ef20*/  @!P0 LOP3.LUT R15, R15, R14, RZ, 0x3c, !PT ;  /* 0x0000000e0f0f8212 */ /* 0x000fca00078e3cff */
[----:B------:R2:W3:Y:S04]  /*1ef30*/  @!P0 LDG.E.U8 R64, desc[UR14][R14.64] ;  /* 0x0000000e0e408981 */ /* 0x0004e8000c1e1100 */
[----:B------:R-:W3:Y:S01]  /*1ef40*/  LDL R15, [R1+0x1600] ;  /* 0x00160000010f7983 */ /* 0x000ee20000100800 */
[----:B------:R-:W-:Y:S01]  /*1ef50*/  PRMT R58, RZ, 0x7610, R58 ;  /* 0x00007610ff3a7816 */ /* 0x000fe2000000003a */
[----:B--2---:R-:W-:Y:S01]  /*1ef60*/  @!P0 IMAD.MOV.U32 R14, RZ, RZ, R13 ;  /* 0x000000ffff0e8224 */ /* 0x004fe200078e000d */
[----:B------:R-:W-:-:S04]  /*1ef70*/  PRMT R26, RZ, 0x7610, R26 ;  /* 0x00007610ff1a7816 */ /* 0x000fc8000000001a */
[----:B---3--:R0:W2:Y:S04]  /*1ef80*/  @!P0 LDG.E.U8 R58, desc[UR14][R14.64] ;  /* 0x0000000e0e3a8981 */ /* 0x0080a8000c1e1100 */
[----:B------:R-:W3:Y:S01]  /*1ef90*/  LDL R15, [R1+0x1608] ;  /* 0x00160800010f7983 */ /* 0x000ee20000100800 */
[----:B0-----:R-:W-:Y:S01]  /*1efa0*/  @!P0 IMAD.MOV.U32 R14, RZ, RZ, R86 ;  /* 0x000000ffff0e8224 */ /* 0x001fe200078e0056 */
[----:B------:R-:W-:Y:S02]  /*1efb0*/  PRMT R80, RZ, 0x7610, R80 ;  /* 0x00007610ff507816 */ /* 0x000fe40000000050 */
[----:B------:R-:W-:Y:S02]  /*1efc0*/  PRMT R81, RZ, 0x7610, R81 ;  /* 0x00007610ff517816 */ /* 0x000fe40000000051 */
[----:B---3--:R0:W3:Y:S02]  /*1efd0*/  @!P0 LDG.E.U8 R26, desc[UR14][R14.64] ;  /* 0x0000000e0e1a8981 */ /* 0x0080e4000c1e1100 */
[----:B0-----:R-:W-:-:S02]  /*1efe0*/  @!P6 IMAD.MOV.U32 R14, RZ, RZ, R88 ;  /* 0x000000ffff0ee224 */ /* 0x001fc400078e0058 */
[----:B------:R-:W-:-:S05]  /*1eff0*/  @!P6 IMAD.MOV.U32 R15, RZ, RZ, R87 ;  /* 0x000000ffff0fe224 */ /* 0x000fca00078e0057 */
[----:B------:R0:W3:Y:S02]  /*1f000*/  @!P6 LDG.E.U8 R80, desc[UR14][R14.64] ;  /* 0x0000000e0e50e981 */ /* 0x0000e4000c1e1100 */
[----:B0-----:R-:W-:Y:S02]  /*1f010*/  @!P6 IMAD.MOV.U32 R14, RZ, RZ, R93 ;  /* 0x000000ffff0ee224 */ /* 0x001fe400078e005d */
[----:B------:R-:W-:-:S05]  /*1f020*/  @!P6 IMAD.MOV.U32 R15, RZ, RZ, R91 ;  /* 0x000000ffff0fe224 */ /* 0x000fca00078e005b */
[----:B------:R-:W4:Y:S04]  /*1f030*/  @!P6 LDG.E.U8 R81, desc[UR14][R14.64] ;  /* 0x0000000e0e51e981 */ /* 0x000f28000c1e1100 */
[----:B--2---:R-:W-:Y:S04]  /*1f040*/  STL.64 [R1+0x2008], R58 ;  /* 0x0020083a01007387 */ /* 0x004fe80000100a00 */
[----:B------:R-:W2:Y:S04]  /*1f050*/  LDL R86, [R1+0x1648] ;  /* 0x0016480001567983 */ /* 0x000ea80000100800 */
[----:B------:R-:W2:Y:S04]  /*1f060*/  LDL R87, [R1+0x16b0] ;  /* 0x0016b00001577983 */ /* 0x000ea80000100800 */
[----:B------:R-:W2:Y:S04]  /*1f070*/  LDL R88, [R1+0x16b4] ;  /* 0x0016b40001587983 */ /* 0x000ea80000100800 */
[----:B---3--:R0:W-:Y:S04]  /*1f080*/  STL [R1+0x474], R80 ;  /* 0x0004745001007387 */ /* 0x0081e80000100800 */
[----:B0-----:R-:W3:Y:S04]  /*1f090*/  LDL.LU R80, [R1+0x2084] ;  /* 0x0020840001507983 */ /* 0x001ee80000300800 */
[----:B------:R-:W2:Y:S04]  /*1f0a0*/  LDL R91, [R1+0x16b8] ;  /* 0x0016b800015b7983 */ /* 0x000ea80000100800 */
[----:B------:R-:W2:Y:S04]  /*1f0b0*/  LDL R93, [R1+0x16bc] ;  /* 0x0016bc00015d7983 */ /* 0x000ea80000100800 */
[----:B----4-:R0:W-:Y:S04]  /*1f0c0*/  STL [R1+0x470], R81 ;  /* 0x0004705101007387 */ /* 0x0101e80000100800 */
[----:B0-----:R-:W4:Y:S04]  /*1f0d0*/  LDL.LU R81, [R1+0x2080] ;  /* 0x0020800001517983 */ /* 0x001f280000300800 */
        /* <DEDUP_REMOVED lines=9> */
[----:B----4-:R-:W-:Y:S02]  /*1f170*/  PRMT R81, RZ, 0x7610, R81 ;  /* 0x00007610ff517816 */ /* 0x010fe40000000051 */
[----:B0-----:R-:W-:-:S04]  /*1f180*/  @!P6 LOP3.LUT R15, R15, R14, RZ, 0x3c, !PT ;  /* 0x0000000e0f0fe212 */ /* 0x001fc800078e3cff */
[----:B------:R-:W-:-:S04]  /*1f190*/  @!P6 LOP3.LUT R14, R15, R14, RZ, 0x3c, !PT ;  /* 0x0000000e0f0ee212 */ /* 0x000fc800078e3cff */
[----:B------:R-:W-:-:S05]  /*1f1a0*/  @!P6 LOP3.LUT R15, R15, R14, RZ, 0x3c, !PT ;  /* 0x0000000e0f0fe212 */ /* 0x000fca00078e3cff */
[----:B------:R-:W4:Y:S04]  /*1f1b0*/  @!P6 LDG.E.U8 R81, desc[UR14][R14.64] ;  /* 0x0000000e0e51e981 */ /* 0x000f28000c1e1100 */
[----:B--2---:R-:W-:Y:S04]  /*1f1c0*/  STL [R1+0x46c], R13 ;  /* 0x00046c0d01007387 */ /* 0x004fe80000100800 */
[----:B----4-:R0:W-:Y:S04]  /*1f1d0*/  STL [R1+0x468], R81 ;  /* 0x0004685101007387 */ /* 0x0101e80000100800 */
        /* <DEDUP_REMOVED lines=16> */
[----:B------:R-:W2:Y:S01]  /*1f2e0*/  @!P0 LDG.E.U8 R81, desc[UR14][R14.64] ;  /* 0x0000000e0e518981 */ /* 0x000ea2000c1e1100 */
[----:B------:R-:W-:-:S03]  /*1f2f0*/  VIADD R13, R92, 0xffffff94 ;  /* 0xffffff945c0d7836 */ /* 0x000fc60000000000 */
[----:B--2---:R0:W-:Y:S04]  /*1f300*/  STL [R1+0x460], R81 ;  /* 0x0004605101007387 */ /* 0x0041e80000100800 */
[----:B0-----:R-:W2:Y:S04]  /*1f310*/  LDL.LU R81, [R1+0x2074] ;  /* 0x0020740001517983 */ /* 0x001ea80000300800 */
[----:B------:R-:W4:Y:S01]  /*1f320*/  LDL R15, [R1+0x1640] ;  /* 0x00164000010f7983 */ /* 0x000f220000100800 */
[----:B------:R-:W-:Y:S02]  /*1f330*/  ISETP.GE.U32.AND P6, PT, R13, 0x7fffff15, PT ;  /* 0x7fffff150d00780c */ /* 0x000fe40003fc6070 */
[----:B------:R-:W-:-:S02]  /*1f340*/  PRMT R13, RZ, 0x7610, R13 ;  /* 0x00007610ff0d7816 */ /* 0x000fc4000000000d */
[----:B------:R-:W-:Y:S02]  /*1f350*/  PRMT R79, RZ, 0x7610, R79 ;  /* 0x00007610ff4f7816 */ /* 0x000fe4000000004f */
[----:B------:R-:W-:Y:S01]  /*1f360*/  PRMT R23, RZ, 0x7610, R23 ;  /* 0x00007610ff177816 */ /* 0x000fe20000000017 */
[----:B--2---:R-:W-:Y:S02]  /*1f370*/  @!P0 IMAD.MOV.U32 R14, RZ, RZ, R81 ;  /* 0x000000ffff0e8224 */ /* 0x004fe400078e0051 */
[----:B------:R-:W2:Y:S04]  /*1f380*/  LDL.LU R81, [R1+0x2070] ;  /* 0x0020700001517983 */ /* 0x000ea80000300800 */
[----:B----4-:R3:W4:Y:S02]  /*1f390*/  @!P0 LDG.E.U8 R13, desc[UR14][R14.64] ;  /* 0x0000000e0e0d8981 */ /* 0x010724000c1e1100 */
[----:B---3--:R-:W-:-:S02]  /*1f3a0*/  @!P0 IMAD.MOV.U32 R14, RZ, RZ, R80 ;  /* 0x000000ffff0e8224 */ /* 0x008fc400078e0050 */
        /* <DEDUP_REMOVED lines=8> */
[----:B------:R0:W3:Y:S02]  /*1f430*/  @!P6 LDG.E.U8 R21, desc[UR14][R14.64] ;  /* 0x0000000e0e15e981 */ /* 0x0000e4000c1e1100 */
[----:B0-----:R-:W-:Y:S02]  /*1f440*/  @!P6 IMAD.MOV.U32 R14, RZ, RZ, R30 ;  /* 0x000000ffff0ee224 */ /* 0x001fe400078e001e */
[----:B------:R-:W-:Y:S01]  /*1f450*/  @!P6 IMAD.MOV.U32 R15, RZ, RZ, R90 ;  /* 0x000000ffff0fe224 */ /* 0x000fe200078e005a */
[----:B--2---:R-:W-:Y:S01]  /*1f460*/  PRMT R81, RZ, 0x7610, R81 ;  /* 0x00007610ff517816 */ /* 0x004fe20000000051 */
[----:B----4-:R-:W-:Y:S04]  /*1f470*/  STL [R1+0x45c], R13 ;  /* 0x00045c0d01007387 */ /* 0x010fe80000100800 */
[----:B------:R-:W2:Y:S04]  /*1f480*/  LDL.LU R80, [R1+0x206c] ;  /* 0x00206c0001507983 */ /* 0x000ea80000300800 */
[----:B------:R0:W4:Y:S04]  /*1f490*/  @!P6 LDG.E.U8 R81, desc[UR14][R14.64] ;  /* 0x0000000e0e51e981 */ /* 0x000128000c1e1100 */
[----:B---3--:R1:W-:Y:S04]  /*1f4a0*/  STL [R1+0x458], R79 ;  /* 0x0004584f01007387 */ /* 0x0083e80000100800 */
[----:B------:R-:W3:Y:S04]  /*1f4b0*/  LDL R86, [R1+0x16f4] ;  /* 0x0016f40001567983 */ /* 0x000ee80000100800 */
[----:B------:R-:W3:Y:S04]  /*1f4c0*/  LDL R87, [R1+0x16fc] ;  /* 0x0016fc0001577983 */ /* 0x000ee80000100800 */
[----:B------:R-:W3:Y:S04]  /*1f4d0*/  LDL R88, [R1+0x17b0] ;  /* 0x0017b00001587983 */ /* 0x000ee80000100800 */
[----:B------:R-:W3:Y:S04]  /*1f4e0*/  LDL R91, [R1+0x17b4] ;  /* 0x0017b400015b7983 */ /* 0x000ee80000100800 */
[----:B-1----:R-:W3:Y:S04]  /*1f4f0*/  LDL R79, [R1+0x16f0] ;  /* 0x0016f000014f7983 */ /* 0x002ee80000100800 */
[----:B------:R-:W3:Y:S04]  /*1f500*/  LDL.LU R30, [R1+0x2068] ;  /* 0x00206800011e7983 */ /* 0x000ee80000300800 */
[----:B------:R-:W0:Y:S04]  /*1f510*/  LDL R14, [R1+0x16c8] ;  /* 0x0016c800010e7983 */ /* 0x000e280000100800 */
[----:B------:R-:W0:Y:S01]  /*1f520*/  LDL R15, [R1+0x16cc] ;  /* 0x0016cc00010f7983 */ /* 0x000e220000100800 */
[----:B------:R-:W-:Y:S01]  /*1f530*/  VIADD R13, R92, 0xffffff93 ;  /* 0xffffff935c0d7836 */ /* 0x000fe20000000000 */
[----:B------:R-:W-:-:S02]  /*1f540*/  PRMT R17, RZ, 0x7610, R17 ;  /* 0x00007610ff117816 */ /* 0x000fc40000000011 */
[----:B------:R-:W3:Y:S04]  /*1f550*/  LDL R93, [R1+0x17c0] ;  /* 0x0017c000015d7983 */ /* 0x000ee80000100800 */
[----:B------:R-:W3:Y:S01]  /*1f560*/  LDL R90, [R1+0x17c4] ;  /* 0x0017c400015a7983 */ /* 0x000ee20000100800 */
[----:B--2---:R-:W-:Y:S02]  /*1f570*/  PRMT R80, RZ, 0x7610, R80 ;  /* 0x00007610ff507816 */ /* 0x004fe40000000050 */
[----:B0-----:R-:W-:-:S04]  /*1f580*/  @!P6 LOP3.LUT R15, R15, R14, RZ, 0x3c, !PT ;  /* 0x0000000e0f0fe212 */ /* 0x001fc800078e3cff */
[----:B------:R-:W-:-:S04]  /*1f590*/  @!P6 LOP3.LUT R14, R15, R14, RZ, 0x3c, !PT ;  /* 0x0000000e0f0ee212 */ /* 0x000fc800078e3cff */
[----:B------:R-:W-:-:S05]  /*1f5a0*/  @!P6 LOP3.LUT R15, R15, R14, RZ, 0x3c, !PT ;  /* 0x0000000e0f0fe212 */ /* 0x000fca00078e3cff */
[----:B------:R3:W2:Y:S04]  /*1f5b0*/  @!P6 LDG.E.U8 R80, desc[UR14][R14.64] ;  /* 0x0000000e0e50e981 */ /* 0x0006a8000c1e1100 */
[----:B------:R-:W2:Y:S01]  /*1f5c0*/  LDL R15, [R1+0x16d0] ;  /* 0x0016d000010f7983 */ /* 0x000ea20000100800 */
[----:B------:R-:W-:Y:S01]  /*1f5d0*/  ISETP.GE.U32.AND P0, PT, R13, 0x7fffff14, PT ;  /* 0x7fffff140d00780c */ /* 0x000fe20003f06070 */
[----:B------:R-:W-:-:S05]  /*1f5e0*/  VIADD R13, R92, 0xffffff92 ;  /* 0xffffff925c0d7836 */ /* 0x000fca0000000000 */
[----:B------:R-:W-:Y:S02]  /*1f5f0*/  ISETP.GE.U32.AND P6, PT, R13, 0x7fffff13, PT ;  /* 0x7fffff130d00780c */ /* 0x000fe40003fc6070 */
[----:B------:R-:W4:Y:S05]  /*1f600*/  LDL R13, [R1+0x16e0] ;  /* 0x0016e000010d7983 */ /* 0x000f2a0000100800 */
[----:B---3--:R-:W-:Y:S02]  /*1f610*/  @!P0 IMAD.MOV.U32 R14, RZ, RZ, R30 ;  /* 0x000000ffff0e8224 */ /* 0x008fe400078e001e */
[----:B------:R-:W3:Y:S04]  /*1f620*/  LDL.LU R30, [R1+0x2064] ;  /* 0x00206400011e7983 */ /* 0x000ee80000300800 */
[----:B--2---:R0:W2:Y:S04]  /*1f630*/  @!P0 LDG.E.U8 R17, desc[UR14][R14.64] ;  /* 0x0000000e0e118981 */ /* 0x0040a8000c1e1100 */
[----:B------:R-:W2:Y:S01]  /*1f640*/  LDL R15, [R1+0x16d8] ;  /* 0x0016d800010f7983 */ /* 0x000ea20000100800 */
[----:B------:R-:W-:Y:S01]  /*1f650*/  PRMT R10, RZ, 0x7610, R10 ;  /* 0x00007610ff0a7816 */ /* 0x000fe2000000000a */
[----:B0-----:R-:W-:-:S02]  /*1f660*/  @!P0 IMAD.MOV.U32 R14, RZ, RZ, R25 ;  /* 0x000000ffff0e8224 */ /* 0x001fc400078e0019 */
[----:B------:R-:W4:Y:S01]  /*1f670*/  LDL.LU R25, [R1+0x2060] ;  /* 0x0020600001197983 */ /* 0x000f220000300800 */
[----:B------:R-:W-:Y:S02]  /*1f680*/  PRMT R49, RZ, 0x7610, R49 ;  /* 0x00007610ff317816 */ /* 0x000fe40000000031 */
[----:B------:R-:W-:Y:S02]  /*1f690*/  PRMT R48, RZ, 0x7610, R48 ;  /* 0x00007610ff307816 */ /* 0x000fe40000000030 */
[----:B---3--:R-:W-:Y:S01]  /*1f6a0*/  PRMT R30, RZ, 0x7610, R30 ;  /* 0x00007610ff1e7816 */ /* 0x008fe2000000001e */
[----:B--2---:R0:W2:Y:S02]  /*1f6b0*/  @!P0 LDG.E.U8 R10, desc[UR14][R14.64] ;  /* 0x0000000e0e0a8981 */ /* 0x0040a4000c1e1100 */
[----:B0-----:R-:W-:Y:S02]  /*1f6c0*/  @!P0 IMAD.MOV.U32 R14, RZ, RZ, R78 ;  /* 0x000000ffff0e8224 */ /* 0x001fe400078e004e */
[----:B------:R-:W3:Y:S01]  /*1f6d0*/  LDL.LU R78, [R1+0x205c] ;  /* 0x00205c00014e7983 */ /* 0x000ee20000300800 */
[----:B----4-:R-:W-:-:S05]  /*1f6e0*/  @!P0 IMAD.MOV.U32 R15, RZ, RZ, R13 ;  /* 0x000000ffff0f8224 */ /* 0x010fca00078e000d */
[----:B------:R0:W4:Y:S02]  /*1f6f0*/  @!P0 LDG.E.U8 R49, desc[UR14][R14.64] ;  /* 0x0000000e0e318981 */ /* 0x000124000c1e1100 */
[----:B0-----:R-:W-:Y:S02]  /*1f700*/  @!P0 IMAD.MOV.U32 R14, RZ, RZ, R61 ;  /* 0x000000ffff0e8224 */ /* 0x001fe400078e003d */
[----:B------:R-:W-:Y:S01]  /*1f710*/  @!P0 IMAD.MOV.U32 R15, RZ, RZ, R67 ;  /* 0x000000ffff0f8224 */ /* 0x000fe200078e0043 */
[----:B------:R-:W-:Y:S01]  /*1f720*/  PRMT R25, RZ, 0x7610, R25 ;  /* 0x00007610ff197816 */ /* 0x000fe20000000019 */
[----:B------:R-:W2:Y:S04]  /*1f730*/  LDL.LU R67, [R1+0x2058] ;  /* 0x0020580001437983 */ /* 0x000ea80000300800 */
[----:B------:R0:W2:Y:S04]  /*1f740*/  @!P0 LDG.E.U8 R48, desc[UR14][R14.64] ;  /* 0x0000000e0e308981 */ /* 0x0000a8000c1e1100 */
[----:B------:R-:W4:Y:S01]  /*1f750*/  LDL.LU R61, [R1+0x2054] ;  /* 0x00205400013d7983 */ /* 0x000f220000300800 */
[----:B0-----:R-:W-:-:S02]  /*1f760*/  @!P6 IMAD.MOV.U32 R14, RZ, RZ, R86 ;  /* 0x000000ffff0ee224 */ /* 0x001fc400078e0056 */
[----:B------:R-:W-:-:S05]  /*1f770*/  @!P6 IMAD.MOV.U32 R15, RZ, RZ, R79 ;  /* 0x000000ffff0fe224 */ /* 0x000fca00078e004f */
[----:B------:R0:W4:Y:S02]  /*1f780*/  @!P6 LDG.E.U8 R30, desc[UR14][R14.64] ;  /* 0x0000000e0e1ee981 */ /* 0x000124000c1e1100 */
[----:B0-----:R-:W-:Y:S02]  /*1f790*/  @!P6 IMAD.MOV.U32 R14, RZ, RZ, R87 ;  /* 0x000000ffff0ee224 */ /* 0x001fe400078e0057 */
[----:B------:R-:W-:Y:S02]  /*1f7a0*/  @!P6 IMAD.MOV.U32 R15, RZ, RZ, R2 ;  /* 0x000000ffff0fe224 */ /* 0x000fe400078e0002 */
[----:B------:R-:W4:Y:S04]  /*1f7b0*/  LDL.LU R2, [R1+0x2050] ;  /* 0x0020500001027983 */ /* 0x000f280000300800 */
[----:B------:R0:W4:Y:S02]  /*1f7c0*/  @!P6 LDG.E.U8 R25, desc[UR14][R14.64] ;  /* 0x0000000e0e19e981 */ /* 0x000124000c1e1100 */
[----:B0-----:R-:W-:-:S02]  /*1f7d0*/  @!P4 IMAD.MOV.U32 R14, RZ, RZ, R91 ;  /* 0x000000ffff0ec224 */ /* 0x001fc400078e005b */
[----:B------:R-:W-:Y:S01]  /*1f7e0*/  @!P4 IMAD.MOV.U32 R15, RZ, RZ, R88 ;  /* 0x000000ffff0fc224 */ /* 0x000fe200078e0058 */
[----:B---3--:R-:W-:-:S06]  /*1f7f0*/  PRMT R78, RZ, 0x7610, R78 ;  /* 0x00007610ff4e7816 */ /* 0x008fcc000000004e */
[----:B------:R0:W3:Y:S02]  /*1f800*/  @!P4 LDG.E.U8 R78, desc[UR14][R14.64] ;  /* 0x0000000e0e4ec981 */ /* 0x0000e4000c1e1100 */
[----:B0-----:R-:W-:Y:S02]  /*1f810*/  @!P4 IMAD.MOV.U32 R15, RZ, RZ, R18 ;  /* 0x000000ffff0fc224 */ /* 0x001fe400078e0012 */
[----:B------:R-:W-:Y:S01]  /*1f820*/  @!P4 IMAD.MOV.U32 R14, RZ, RZ, R29 ;  /* 0x000000ffff0ec224 */ /* 0x000fe200078e001d */
[----:B------:R-:W3:Y:S04]  /*1f830*/  LDL.LU R18, [R1+0x204c] ;  /* 0x00204c0001127983 */ /* 0x000ee80000300800 */
[----:B------:R-:W3:Y:S01]  /*1f840*/  LDL.LU R29, [R1+0x2048] ;  /* 0x00204800011d7983 */ /* 0x000ee20000300800 */
[----:B--2---:R-:W-:-:S02]  /*1f850*/  PRMT R67, RZ, 0x7610, R67 ;  /* 0x00007610ff437816 */ /* 0x004fc40000000043 */
[----:B----4-:R-:W-:Y:S01]  /*1f860*/  PRMT R61, RZ, 0x7610, R61 ;  /* 0x00007610ff3d7816 */ /* 0x010fe2000000003d */
[----:B------:R-:W-:Y:S02]  /*1f870*/  @!P4 IMAD.MOV.U32 R86, RZ, RZ, R90 ;  /* 0x000000ffff56c224 */ /* 0x000fe400078e005a */
[----:B------:R-:W-:Y:S01]  /*1f880*/  @!P4 IMAD.MOV.U32 R87, RZ, RZ, R93 ;  /* 0x000000ffff57c224 */ /* 0x000fe200078e005d */
[----:B------:R0:W2:Y:S04]  /*1f890*/  @!P4 LDG.E.U8 R67, desc[UR14][R14.64] ;  /* 0x0000000e0e43c981 */ /* 0x0000a8000c1e1100 */
[----:B------:R1:W4:Y:S01]  /*1f8a0*/  @!P4 LDG.E.U8 R61, desc[UR14][R86.64] ;  /* 0x0000000e563dc981 */ /* 0x000322000c1e1100 */
[----:B------:R-:W-:Y:S02]  /*1f8b0*/  PRMT R16, RZ, 0x7610, R16 ;  /* 0x00007610ff107816 */ /* 0x000fe40000000010 */
[----:B0-----:R-:W-:Y:S01]  /*1f8c0*/  PRMT R15, RZ, 0x7610, R15 ;  /* 0x00007610ff0f7816 */ /* 0x001fe2000000000f */
[----:B-1----:R-:W-:Y:S01]  /*1f8d0*/  @!P4 IMAD.MOV.U32 R87, RZ, RZ, R3 ;  /* 0x000000ffff57c224 */ /* 0x002fe200078e0003 */
[----:B------:R-:W-:Y:S01]  /*1f8e0*/  PRMT R82, RZ, 0x7610, R82 ;  /* 0x00007610ff527816 */ /* 0x000fe20000000052 */
[----:B------:R-:W-:Y:S01]  /*1f8f0*/  VIADD R13, R92, 0xffffff8b ;  /* 0xffffff8b5c0d7836 */ /* 0x000fe20000000000 */
[----:B------:R-:W2:Y:S01]  /*1f900*/  LDL.LU R3, [R1+0x2044] ;  /* 0x0020440001037983 */ /* 0x000ea20000300800 */
[----:B------:R-:W-:-:S03]  /*1f910*/  @!P4 IMAD.MOV.U32 R86, RZ, RZ, R2 ;  /* 0x000000ffff56c224 */ /* 0x000fc600078e0002 */
[----:B------:R-:W2:Y:S04]  /*1f920*/  LDL.LU R2, [R1+0x2040] ;  /* 0x0020400001027983 */ /* 0x000ea80000300800 */
[----:B------:R3:W2:Y:S01]  /*1f930*/  @!P4 LDG.E.U8 R15, desc[UR14][R86.64] ;  /* 0x0000000e560fc981 */ /* 0x0006a2000c1e1100 */
[----:B------:R-:W-:Y:S02]  /*1f940*/  ISETP.GE.U32.AND P0, PT, R13, 0x7fffff0c, PT ;  /* 0x7fffff0c0d00780c */ /* 0x000fe40003f06070 */
[----:B------:R-:W-:-:S06]  /*1f950*/  PRMT R13, RZ, 0x7610, R13 ;  /* 0x00007610ff0d7816 */ /* 0x000fcc000000000d */
[----:B------:R-:W2:Y:S01]  /*1f960*/  @!P5 LDG.E.U8 R13, desc[UR14][R36.64] ;  /* 0x0000000e240dd981 */ /* 0x000ea2000c1e1100 */
[----:B---3--:R-:W-:Y:S02]  /*1f970*/  @!P5 IMAD.MOV.U32 R87, RZ, RZ, R18 ;  /* 0x000000ffff57d224 */ /* 0x008fe400078e0012 */
[----:B------:R-:W-:Y:S01]  /*1f980*/  @!P5 IMAD.MOV.U32 R86, RZ, RZ, R29 ;  /* 0x000000ffff56d224 */ /* 0x000fe200078e001d */
[----:B------:R-:W3:Y:S04]  /*1f990*/  LDL.LU R18, [R1+0x203c] ;  /* 0x00203c0001127983 */ /* 0x000ee80000300800 */
[----:B------:R-:W4:Y:S04]  /*1f9a0*/  LDL.LU R29, [R1+0x2038] ;  /* 0x00203800011d7983 */ /* 0x000f280000300800 */
[----:B------:R0:W4:Y:S02]  /*1f9b0*/  @!P5 LDG.E.U8 R16, desc[UR14][R86.64] ;  /* 0x0000000e5610d981 */ /* 0x000124000c1e1100 */
[----:B0-----:R-:W-:-:S02]  /*1f9c0*/  @!P5 IMAD.MOV.U32 R86, RZ, RZ, R42 ;  /* 0x000000ffff56d224 */ /* 0x001fc400078e002a */
[----:B------:R-:W-:Y:S02]  /*1f9d0*/  @!P5 IMAD.MOV.U32 R87, RZ, RZ, R70 ;  /* 0x000000ffff57d224 */ /* 0x000fe400078e0046 */
[----:B------:R-:W4:Y:S04]  /*1f9e0*/  LDL.LU R70, [R1+0x2034] ;  /* 0x0020340001467983 */ /* 0x000f280000300800 */
[----:B------:R0:W4:Y:S04]  /*1f9f0*/  @!P5 LDG.E.U8 R82, desc[UR14][R86.64] ;  /* 0x0000000e5652d981 */ /* 0x000128000c1e1100 */
[----:B------:R-:W4:Y:S01]  /*1fa00*/  LDL.LU R42, [R1+0x2030] ;  /* 0x00203000012a7983 */ /* 0x000f220000300800 */
[----:B0-----:R-:W-:-:S03]  /*1fa10*/  @!P5 IMAD.MOV.U32 R87, RZ, RZ, R28 ;  /* 0x000000ffff57d224 */ /* 0x001fc600078e001c */
[----:B------:R-:W4:Y:S01]  /*1fa20*/  LDL.LU R28, [R1+0x202c] ;  /* 0x00202c00011c7983 */ /* 0x000f220000300800 */
[----:B------:R-:W-:Y:S02]  /*1fa30*/  IADD3 R34, P4, PT, R34, R8, RZ ;  /* 0x0000000822227210 */ /* 0x000fe40007f9e0ff */
[----:B------:R-:W-:Y:S01]  /*1fa40*/  PRMT R89, RZ, 0x7610, R89 ;  /* 0x00007610ff597816 */ /* 0x000fe20000000059 */
[----:B------:R-:W-:Y:S02]  /*1fa50*/  @!P6 IMAD.MOV.U32 R37, RZ, RZ, R35 ;  /* 0x000000ffff25e224 */ /* 0x000fe400078e0023 */
[----:B------:R-:W-:Y:S02]  /*1fa60*/  @!P5 IMAD.MOV.U32 R86, RZ, RZ, R0 ;  /* 0x000000ffff56d224 */ /* 0x000fe400078e0000 */
[----:B------:R-:W-:Y:S01]  /*1fa70*/  IMAD.X R35, R32, 0x1, R9, P4 ;  /* 0x0000000120237824 */ /* 0x000fe200020e0609 */
[----:B------:R-:W-:Y:S01]  /*1fa80*/  STL [R1+0x170c], R34 ;  /* 0x00170c2201007387 */ /* 0x000fe20000100800 */
[----:B------:R-:W-:-:S03]  /*1fa90*/  @!P6 IMAD.MOV.U32 R36, RZ, RZ, R33 ;  /* 0x000000ffff24e224 */ /* 0x000fc600078e0021 */
[----:B--2---:R0:W-:Y:S04]  /*1faa0*/  STL [R1+0x15c], R13 ;  /* 0x00015c0d01007387 */ /* 0x0041e80000100800 */
[----:B------:R-:W2:Y:S01]  /*1fab0*/  @!P5 LDG.E.U8 R89, desc[UR14][R86.64] ;  /* 0x0000000e5659d981 */ /* 0x000ea2000c1e1100 */
[----:B------:R-:W-:-:S03]  /*1fac0*/  VIADD R32, R92, 0xffffff83 ;  /* 0xffffff835c207836 */ /* 0x000fc60000000000 */
[----:B------:R1:W-:Y:S01]  /*1fad0*/  STL [R1+0x1708], R35 ;  /* 0x0017082301007387 */ /* 0x0003e20000100800 */
[----:B------:R-:W-:Y:S02]  /*1fae0*/  PRMT R45, RZ, 0x7610, R45 ;  /* 0x00007610ff2d7816 */ /* 0x000fe4000000002d */
[----:B------:R-:W-:Y:S02]  /*1faf0*/  PRMT R11, RZ, 0x7610, R11 ;  /* 0x00007610ff0b7816 */ /* 0x000fe4000000000b */
[----:B------:R-:W-:Y:S02]  /*1fb00*/  PRMT R47, RZ, 0x7610, R47 ;  /* 0x00007610ff2f7816 */ /* 0x000fe4000000002f */
[----:B------:R-:W-:Y:S02]  /*1fb10*/  PRMT R41, RZ, 0x7610, R41 ;  /* 0x00007610ff297816 */ /* 0x000fe40000000029 */
[----:B------:R-:W-:Y:S01]  /*1fb20*/  PRMT R39, RZ, 0x7610, R39 ;  /* 0x00007610ff277816 */ /* 0x000fe20000000027 */
[----:B---3--:R-:W-:Y:S01]  /*1fb30*/  IMAD R14, R18, 0x74, RZ ;  /* 0x00000074120e7824 */ /* 0x008fe200078e02ff */
[----:B----4-:R-:W-:-:S04]  /*1fb40*/  PRMT R29, RZ, 0x7610, R29 ;  /* 0x00007610ff1d7816 */ /* 0x010fc8000000001d */
[----:B0-----:R-:W-:Y:S02]  /*1fb50*/  SHF.R.S32.HI R13, RZ, 0x1f, R14 ;  /* 0x0000001fff0d7819 */ /* 0x001fe4000001140e */
[----:B------:R-:W-:Y:S01]  /*1fb60*/  IADD3 R33, P4, PT, R14, R2, RZ ;  /* 0x000000020e217210 */ /* 0x000fe20007f9e0ff */
[----:B------:R0:W3:Y:S04]  /*1fb70*/  @!P6 LDG.E.U8 R29, desc[UR14][R36.64] ;  /* 0x0000000e241de981 */ /* 0x0000e8000c1e1100 */
[----:B------:R-:W-:Y:S01]  /*1fb80*/  STL [R1+0x17d4], R33 ;  /* 0x0017d42101007387 */ /* 0x000fe20000100800 */
[----:B0-----:R-:W-:Y:S01]  /*1fb90*/  IMAD.X R36, R13, 0x1, R3, P4 ;  /* 0x000000010d247824 */ /* 0x001fe200020e0603 */
[----:B------:R-:W-:Y:S02]  /*1fba0*/  ISETP.GE.U32.AND P4, PT, R32, 0x7fffff04, PT ;  /* 0x7fffff042000780c */ /* 0x000fe40003f86070 */
[----:B------:R-:W-:-:S06]  /*1fbb0*/  PRMT R28, RZ, 0x7610, R28 ;  /* 0x00007610ff1c7816 */ /* 0x000fcc000000001c */
[----:B------:R0:W4:Y:S01]  /*1fbc0*/  @!P6 LDG.E.U8 R28, desc[UR14][R34.64] ;  /* 0x0000000e221ce981 */ /* 0x000122000c1e1100 */
[----:B------:R-:W-:Y:S01]  /*1fbd0*/  @!P0 IMAD.MOV.U32 R37, RZ, RZ, R36 ;  /* 0x000000ffff258224 */ /* 0x000fe200078e0024 */
[----:B0-----:R-:W-:-:S05]  /*1fbe0*/  IADD3 R34, P5, PT, R14, R4, RZ ;  /* 0x000000040e227210 */ /* 0x001fca0007fbe0ff */
[----:B-1----:R-:W-:Y:S01]  /*1fbf0*/  IMAD.X R35, R13, 0x1, R5, P5 ;  /* 0x000000010d237824 */ /* 0x002fe200028e0605 */
[----:B------:R-:W-:Y:S01]  /*1fc00*/  IADD3 R32, P5, PT, R14, R6, RZ ;  /* 0x000000060e207210 */ /* 0x000fe20007fbe0ff */
[----:B------:R-:W-:Y:S04]  /*1fc10*/  STL [R1+0x17dc], R34 ;  /* 0x0017dc2201007387 */ /* 0x000fe80000100800 */
[----:B------:R0:W-:Y:S04]  /*1fc20*/  STL [R1+0x17d0], R36 ;  /* 0x0017d02401007387 */ /* 0x0001e80000100800 */
[----:B------:R1:W2:Y:S01]  /*1fc30*/  @!P0 LDG.E.U8 R45, desc[UR14][R34.64] ;  /* 0x0000000e222d8981 */ /* 0x0002a2000c1e1100 */
[----:B0-----:R-:W-:-:S02]  /*1fc40*/  @!P0 IMAD.MOV.U32 R36, RZ, RZ, R33 ;  /* 0x000000ffff248224 */ /* 0x001fc400078e0021 */
[----:B------:R-:W-:Y:S01]  /*1fc50*/  IMAD.X R33, R13, 0x1, R7, P5 ;  /* 0x000000010d217824 */ /* 0x000fe200028e0607 */
[----:B------:R-:W-:Y:S01]  /*1fc60*/  IADD3 R14, P5, PT, R14, R8, RZ ;  /* 0x000000080e0e7210 */ /* 0x000fe20007fbe0ff */
[----:B------:R0:W-:Y:S01]  /*1fc70*/  STL [R1+0x17d8], R35 ;  /* 0x0017d82301007387 */ /* 0x0001e20000100800 */
[----:B------:R-:W-:-:S03]  /*1fc80*/  IMAD R79, R18, 0x6e, RZ ;  /* 0x0000006e124f7824 */ /* 0x000fc600078e02ff */
[----:B------:R0:W2:Y:S04]  /*1fc90*/  @!P0 LDG.E.U8 R11, desc[UR14][R32.64] ;  /* 0x0000000e200b8981 */ /* 0x0000a8000c1e1100 */
[----:B------:R-:W2:Y:S01]  /*1fca0*/  @!P0 LDG.E.U8 R47, desc[UR14][R36.64] ;  /* 0x0000000e242f8981 */ /* 0x000ea2000c1e1100 */
[----:B------:R-:W-:Y:S02]  /*1fcb0*/  IMAD.X R13, R13, 0x1, R9, P5 ;  /* 0x000000010d0d7824 */ /* 0x000fe400028e0609 */
[----:B-1----:R-:W-:Y:S01]  /*1fcc0*/  @!P0 IMAD.MOV.U32 R34, RZ, RZ, R14 ;  /* 0x000000ffff228224 */ /* 0x002fe200078e000e */
[----:B------:R1:W-:Y:S01]  /*1fcd0*/  STL [R1+0x17e4], R32 ;  /* 0x0017e42001007387 */ /* 0x0003e20000100800 */
[----:B0-----:R-:W-:-:S03]  /*1fce0*/  @!P0 IMAD.MOV.U32 R35, RZ, RZ, R13 ;  /* 0x000000ffff238224 */ /* 0x001fc600078e000d */
[----:B------:R-:W-:Y:S04]  /*1fcf0*/  STL [R1+0x17e0], R33 ;  /* 0x0017e02101007387 */ /* 0x000fe80000100800 */
[----:B------:R0:W-:Y:S01]  /*1fd00*/  STL [R1+0x17ec], R14 ;  /* 0x0017ec0e01007387 */ /* 0x0001e20000100800 */
[----:B-1----:R-:W-:-:S03]  /*1fd10*/  IMAD R32, R18, 0x7c, RZ ;  /* 0x0000007c12207824 */ /* 0x002fc600078e02ff */
[----:B------:R1:W2:Y:S01]  /*1fd20*/  @!P0 LDG.E.U8 R41, desc[UR14][R34.64] ;  /* 0x0000000e22298981 */ /* 0x0002a2000c1e1100 */
[----:B------:R-:W-:-:S03]  /*1fd30*/  IADD3 R90, P0, PT, R79, R2, RZ ;  /* 0x000000024f5a7210 */ /* 0x000fc60007f1e0ff */
[----:B------:R1:W-:Y:S01]  /*1fd40*/  STL [R1+0x17e8], R13 ;  /* 0x0017e80d01007387 */ /* 0x0003e20000100800 */
[----:B0-----:R-:W-:Y:S02]  /*1fd50*/  SHF.R.S32.HI R14, RZ, 0x1f, R79 ;  /* 0x0000001fff0e7819 */ /* 0x001fe4000001144f */
[----:B------:R-:W-:Y:S02]  /*1fd60*/  IADD3 R86, P5, PT, R32, R2, RZ ;  /* 0x0000000220567210 */ /* 0x000fe40007fbe0ff */
[----:B-1----:R-:W-:Y:S01]  /*1fd70*/  SHF.R.S32.HI R13, RZ, 0x1f, R32 ;  /* 0x0000001fff0d7819 */ /* 0x002fe20000011420 */
[--C-:B------:R-:W-:Y:S01]  /*1fd80*/  IMAD.X R91, R14, 0x1, R3.reuse, P0 ;  /* 0x000000010e5b7824 */ /* 0x100fe200000e0603 */
[----:B------:R-:W-:Y:S01]  /*1fd90*/  IADD3 R34, P0, PT, R32, R4, RZ ;  /* 0x0000000420227210 */ /* 0x000fe20007f1e0ff */
[----:B------:R-:W-:Y:S02]  /*1fda0*/  VIADD R33, R92, 0xffffff8a ;  /* 0xffffff8a5c217836 */ /* 0x000fe40000000000 */
[----:B------:R-:W-:Y:S01]  /*1fdb0*/  IMAD.X R87, R13, 0x1, R3, P5 ;  /* 0x000000010d577824 */ /* 0x000fe200028e0603 */
[----:B------:R-:W-:-:S02]  /*1fdc0*/  IADD3 R36, P5, PT, R32, R6, RZ ;  /* 0x0000000620247210 */ /* 0x000fc40007fbe0ff */
[----:B------:R-:W-:Y:S01]  /*1fdd0*/  IADD3 R32, P6, PT, R32, R8, RZ ;  /* 0x0000000820207210 */ /* 0x000fe20007fde0ff */
[----:B------:R-:W-:Y:S04]  /*1fde0*/  STL [R1+0x1714], R90 ;  /* 0x0017145a01007387 */ /* 0x000fe80000100800 */
[----:B------:R0:W-:Y:S01]  /*1fdf0*/  STL [R1+0x18d4], R86 ;  /* 0x0018d45601007387 */ /* 0x0001e20000100800 */
[----:B------:R-:W-:-:S03]  /*1fe00*/  IMAD.X R35, R13, 0x1, R5, P0 ;  /* 0x000000010d237824 */ /* 0x000fc600000e0605 */
[----:B------:R-:W-:Y:S04]  /*1fe10*/  STL [R1+0x1710], R91 ;  /* 0x0017105b01007387 */ /* 0x000fe80000100800 */
[----:B------:R-:W-:Y:S01]  /*1fe20*/  STL [R1+0x18dc], R34 ;  /* 0x0018dc2201007387 */ /* 0x000fe20000100800 */
[----:B------:R-:W-:Y:S01]  /*1fe30*/  IMAD.X R37, R13, 0x1, R7, P5 ;  /* 0x000000010d257824 */ /* 0x000fe200028e0607 */
[----:B------:R-:W-:Y:S02]  /*1fe40*/  ISETP.GE.U32.AND P0, PT, R33, 0x7fffff0b, PT ;  /* 0x7fffff0b2100780c */ /* 0x000fe40003f06070 */
[----:B------:R1:W-:Y:S01]  /*1fe50*/  STL [R1+0x18d0], R87 ;  /* 0x0018d05701007387 */ /* 0x0003e20000100800 */
[----:B------:R-:W-:-:S03]  /*1fe60*/  IMAD.X R33, R13, 0x1, R9, P6 ;  /* 0x000000010d217824 */ /* 0x000fc600030e0609 */
[----:B------:R-:W-:Y:S04]  /*1fe70*/  STL [R1+0x18e4], R36 ;  /* 0x0018e42401007387 */ /* 0x000fe80000100800 */
[----:B------:R0:W-:Y:S04]  /*1fe80*/  STL [R1+0x18d8], R35 ;  /* 0x0018d82301007387 */ /* 0x0001e80000100800 */
[----:B------:R-:W-:Y:S04]  /*1fe90*/  STL [R1+0x18ec], R32 ;  /* 0x0018ec2001007387 */ /* 0x000fe80000100800 */
[----:B------:R0:W-:Y:S04]  /*1fea0*/  STL [R1+0x18e0], R37 ;  /* 0x0018e02501007387 */ /* 0x0001e80000100800 */
[----:B------:R0:W-:Y:S04]  /*1feb0*/  STL [R1+0x18e8], R33 ;  /* 0x0018e82101007387 */ /* 0x0001e80000100800 */
[----:B------:R1:W2:Y:S04]  /*1fec0*/  @!P4 LDG.E.U8 R39, desc[UR14][R86.64] ;  /* 0x0000000e5627c981 */ /* 0x0002a8000c1e1100 */
[----:B0-----:R-:W2:Y:S01]  /*1fed0*/  LDL.LU R86, [R1+0x2028] ;  /* 0x0020280001567983 */ /* 0x001ea20000300800 */
[----:B------:R-:W-:Y:S01]  /*1fee0*/  VIADD R88, R92, 0xffffff91 ;  /* 0xffffff915c587836 */ /* 0x000fe20000000000 */
[----:B------:R-:W-:-:S04]  /*1fef0*/  PRMT R84, RZ, 0x7610, R84 ;  /* 0x00007610ff547816 */ /* 0x000fc80000000054 */
[----:B------:R-:W-:Y:S02]  /*1ff00*/  ISETP.GE.U32.AND P5, PT, R88, 0x7fffff12, PT ;  /* 0x7fffff125800780c */ /* 0x000fe40003fa6070 */
[----:B-1----:R-:W-:Y:S01]  /*1ff10*/  IADD3 R87, P6, PT, R79, R4, RZ ;  /* 0x000000044f577210 */ /* 0x002fe20007fde0ff */
[----:B------:R-:W3:Y:S01]  /*1ff20*/  @!P4 LDG.E.U8 R84, desc[UR14][R32.64] ;  /* 0x0000000e2054c981 */ /* 0x000ee2000c1e1100 */
[----:B------:R-:W-:-:S03]  /*1ff30*/  PRMT R85, RZ, 0x7610, R85 ;  /* 0x00007610ff557816 */ /* 0x000fc60000000055 */
[----:B------:R-:W-:Y:S01]  /*1ff40*/  IMAD.X R88, R14, 0x1, R5, P6 ;  /* 0x000000010e587824 */ /* 0x000fe200030e0605 */
[----:B--2---:R-:W-:-:S06]  /*1ff50*/  PRMT R86, RZ, 0x7610, R86 ;  /* 0x00007610ff567816 */ /* 0x004fcc0000000056 */
[----:B------:R0:W2:Y:S02]  /*1ff60*/  @!P5 LDG.E.U8 R86, desc[UR14][R90.64] ;  /* 0x0000000e5a56d981 */ /* 0x0000a4000c1e1100 */
[----:B0-----:R-:W-:Y:S02]  /*1ff70*/  @!P5 IMAD.MOV.U32 R90, RZ, RZ, R87 ;  /* 0x000000ffff5ad224 */ /* 0x001fe400078e0057 */
[----:B------:R-:W-:-:S05]  /*1ff80*/  @!P5 IMAD.MOV.U32 R91, RZ, RZ, R88 ;  /* 0x000000ffff5bd224 */ /* 0x000fca00078e0058 */
[----:B------:R-:W4:Y:S01]  /*1ff90*/  @!P5 LDG.E.U8 R85, desc[UR14][R90.64] ;  /* 0x0000000e5a55d981 */ /* 0x000f22000c1e1100 */
[----:B------:R-:W-:Y:S02]  /*1ffa0*/  PRMT R44, RZ, 0x7610, R44 ;  /* 0x00007610ff2c7816 */ /* 0x000fe4000000002c */
[----:B------:R-:W-:-:S04]  /*1ffb0*/  PRMT R46, RZ, 0x7610, R46 ;  /* 0x00007610ff2e7816 */ /* 0x000fc8000000002e */
[----:B------:R-:W4:Y:S04]  /*1ffc0*/  @!P4 LDG.E.U8 R44, desc[UR14][R34.64] ;  /* 0x0000000e222cc981 */ /* 0x000f28000c1e1100 */
[----:B------:R-:W4:Y:S04]  /*1ffd0*/  @!P4 LDG.E.U8 R46, desc[UR14][R36.64] ;  /* 0x0000000e242ec981 */ /* 0x000f28000c1e1100 */
[----:B------:R-:W4:Y:S04]  /*1ffe0*/  LDL.LU.64 R34, [R1+0x2020] ;  /* 0x0020200001227983 */ /* 0x000f280000300a00 */
[----:B------:R-:W4:Y:S04]  /*1fff0*/  LDL.LU.64 R36, [R1+0x2018] ;  /* 0x0020180001247983 */ /* 0x000f280000300a00 */
[----:B------:R-:W4:Y:S04]  /*20000*/  LDL.LU.64 R32, [R1+0x2010] ;  /* 0x0020100001207983 */ /* 0x000f280000300a00 */
[----:B------:R-:W-:Y:S04]  /*20010*/  STL [R1+0x171c], R87 ;  /* 0x00171c5701007387 */ /* 0x000fe80000100800 */
[----:B---3--:R0:W-:Y:S04]  /*20020*/  STL [R1+0x12c], R84 ;  /* 0x00012c5401007387 */ /* 0x0081e80000100800 */
[----:B------:R-:W-:Y:S01]  /*20030*/  STL [R1+0x1718], R88 ;  /* 0x0017185801007387 */ /* 0x000fe20000100800 */
[----:B0-----:R-:W-:-:S05]  /*20040*/  IADD3 R84, P4, PT, R79, R6, RZ ;  /* 0x000000064f547210 */ /* 0x001fca0007f9e0ff */
[----:B------:R-:W-:Y:S01]  /*20050*/  STL [R1+0x1724], R84 ;  /* 0x0017245401007387 */ /* 0x000fe20000100800 */
[----:B------:R-:W-:-:S03]  /*20060*/  PRMT R13, RZ, 0x7610, R13 ;  /* 0x00007610ff0d7816 */ /* 0x000fc6000000000d */
[----:B--2---:R0:W-:Y:S02]  /*20070*/  STL [R1+0x454], R86 ;  /* 0x0004545601007387 */ /* 0x0041e40000100800 */
[----:B0-----:R-:W-:-:S04]  /*20080*/  IMAD.X R86, R14, 0x1, R7, P4 ;  /* 0x000000010e567824 */ /* 0x001fc800020e0607 */
[----:B------:R-:W-:Y:S01]  /*20090*/  @!P5 IMAD.MOV.U32 R87, RZ, RZ, R86 ;  /* 0x000000ffff57d224 */ /* 0x000fe200078e0056 */
[----:B----4-:R-:W-:Y:S04]  /*200a0*/  STL [R1+0x450], R85 ;  /* 0x0004505501007387 */ /* 0x010fe80000100800 */
[----:B------:R0:W-:Y:S02]  /*200b0*/  STL [R1+0x1720], R86 ;  /* 0x0017205601007387 */ /* 0x0001e40000100800 */
[----:B0-----:R-:W-:-:S05]  /*200c0*/  @!P5 IMAD.MOV.U32 R86, RZ, RZ, R84 ;  /* 0x000000ffff56d224 */ /* 0x001fca00078e0054 */
[----:B------:R0:W2:Y:S01]  /*200d0*/  @!P5 LDG.E.U8 R13, desc[UR14][R86.64] ;  /* 0x0000000e560dd981 */ /* 0x0000a2000c1e1100 */
[----:B------:R-:W-:Y:S02]  /*200e0*/  IADD3 R85, P4, PT, R79, R8, RZ ;  /* 0x000000084f557210 */ /* 0x000fe40007f9e0ff */
[----:B------:R-:W-:-:S03]  /*200f0*/  PRMT R76, RZ, 0x7610, R76 ;  /* 0x00007610ff4c7816 */ /* 0x000fc6000000004c */
[----:B------:R-:W-:Y:S01]  /*20100*/  STL [R1+0x172c], R85 ;  /* 0x00172c5501007387 */ /* 0x000fe20000100800 */
[----:B0-----:R-:W-:-:S04]  /*20110*/  IMAD.X R86, R14, 0x1, R9, P4 ;  /* 0x000000010e567824 */ /* 0x001fc800020e0609 */
[----:B------:R-:W-:Y:S01]  /*20120*/  @!P5 IMAD.MOV.U32 R87, RZ, RZ, R86 ;  /* 0x000000ffff57d224 */ /* 0x000fe200078e0056 */
[----:B--2---:R-:W-:Y:S04]  /*20130*/  STL [R1+0x44c], R13 ;  /* 0x00044c0d01007387 */ /* 0x004fe80000100800 */
[----:B------:R0:W-:Y:S02]  /*20140*/  STL [R1+0x1728], R86 ;  /* 0x0017285601007387 */ /* 0x0001e40000100800 */
[----:B0-----:R-:W-:-:S05]  /*20150*/  @!P5 IMAD.MOV.U32 R86, RZ, RZ, R85 ;  /* 0x000000ffff56d224 */ /* 0x001fca00078e0055 */
[----:B------:R0:W2:Y:S01]  /*20160*/  @!P5 LDG.E.U8 R76, desc[UR14][R86.64] ;  /* 0x0000000e564cd981 */ /* 0x0000a2000c1e1100 */
[----:B------:R-:W-:-:S05]  /*20170*/  IMAD R79, R18, 0x75, RZ ;  /* 0x00000075124f7824 */ /* 0x000fca00078e02ff */
[----:B------:R-:W-:Y:S02]  /*20180*/  SHF.R.S32.HI R13, RZ, 0x1f, R79 ;  /* 0x0000001fff0d7819 */ /* 0x000fe4000001144f */
[C---:B------:R-:W-:Y:S02]  /*20190*/  IADD3 R84, P4, PT, R79.reuse, R2, RZ ;  /* 0x000000024f547210 */ /* 0x040fe40007f9e0ff */
[----:B------:R-:W-:-:S03]  /*201a0*/  IADD3 R85, P5, PT, R79, R4, RZ ;  /* 0x000000044f557210 */ /* 0x000fc60007fbe0ff */
[C---:B0-----:R-:W-:Y:S01]  /*201b0*/  IMAD.X R87, R13.reuse, 0x1, R3, P4 ;  /* 0x000000010d577824 */ /* 0x041fe200020e0603 */
[----:B------:R-:W-:Y:S01]  /*201c0*/  STL [R1+0x17f4], R84 ;  /* 0x0017f45401007387 */ /* 0x000fe20000100800 */
[----:B------:R-:W-:-:S03]  /*201d0*/  IMAD.X R86, R13, 0x1, R5, P5 ;  /* 0x000000010d567824 */ /* 0x000fc600028e0605 */
[----:B------:R0:W-:Y:S04]  /*201e0*/  STL [R1+0x17f0], R87 ;  /* 0x0017f05701007387 */ /* 0x0001e80000100800 */
[----:B------:R-:W-:Y:S01]  /*201f0*/  STL [R1+0x17fc], R85 ;  /* 0x0017fc5501007387 */ /* 0x000fe20000100800 */
[----:B------:R-:W-:Y:S02]  /*20200*/  @!P0 IMAD.MOV.U32 R90, RZ, RZ, R84 ;  /* 0x000000ffff5a8224 */ /* 0x000fe400078e0054 */
[----:B------:R-:W-:Y:S01]  /*20210*/  @!P0 IMAD.MOV.U32 R91, RZ, RZ, R87 ;  /* 0x000000ffff5b8224 */ /* 0x000fe200078e0057 */
[----:B------:R-:W-:Y:S01]  /*20220*/  PRMT R32, RZ, 0x7610, R32 ;  /* 0x00007610ff207816 */ /* 0x000fe20000000020 */
[----:B------:R-:W-:Y:S02]  /*20230*/  VIADD R14, R92, 0xffffff88 ;  /* 0xffffff885c0e7836 */ /* 0x000fe40000000000 */
[----:B0-----:R-:W-:Y:S01]  /*20240*/  @!P0 IMAD.MOV.U32 R87, RZ, RZ, R86 ;  /* 0x000000ffff578224 */ /* 0x001fe200078e0056 */
[----:B------:R-:W-:-:S02]  /*20250*/  PRMT R33, RZ, 0x7610, R33 ;  /* 0x00007610ff217816 */ /* 0x000fc40000000021 */
[----:B------:R-:W-:Y:S01]  /*20260*/  ISETP.GE.U32.AND P4, PT, R14, 0x7fffff09, PT ;  /* 0x7fffff090e00780c */ /* 0x000fe20003f86070 */
[----:B------:R-:W-:Y:S01]  /*20270*/  IMAD R14, R18, 0x7d, RZ ;  /* 0x0000007d120e7824 */ /* 0x000fe200078e02ff */
[----:B------:R-:W-:Y:S02]  /*20280*/  PRMT R37, RZ, 0x7610, R37 ;  /* 0x00007610ff257816 */ /* 0x000fe40000000025 */
[----:B------:R-:W-:Y:S02]  /*20290*/  PRMT R34, RZ, 0x7610, R34 ;  /* 0x00007610ff227816 */ /* 0x000fe40000000022 */
[----:B------:R-:W-:-:S04]  /*202a0*/  PRMT R36, RZ, 0x7610, R36 ;  /* 0x00007610ff247816 */ /* 0x000fc80000000024 */
[----:B------:R-:W3:Y:S01]  /*202b0*/  @!P0 LDG.E.U8 R34, desc[UR14][R90.64] ;  /* 0x0000000e5a228981 */ /* 0x000ee2000c1e1100 */
[----:B------:R-:W-:Y:S02]  /*202c0*/  PRMT R70, RZ, 0x7610, R70 ;  /* 0x00007610ff467816 */ /* 0x000fe40000000046 */
[----:B------:R-:W-:Y:S02]  /*202d0*/  PRMT R42, RZ, 0x7610, R42 ;  /* 0x00007610ff2a7816 */ /* 0x000fe4000000002a */
[----:B------:R-:W-:Y:S02]  /*202e0*/  PRMT R35, RZ, 0x7610, R35 ;  /* 0x00007610ff237816 */ /* 0x000fe40000000023 */
[----:B------:R-:W-:Y:S02]  /*202f0*/  PRMT R73, RZ, 0x7610, R73 ;  /* 0x00007610ff497816 */ /* 0x000fe40000000049 */
[----:B------:R-:W-:Y:S02]  /*20300*/  PRMT R77, RZ, 0x7610, R77 ;  /* 0x00007610ff4d7816 */ /* 0x000fe4000000004d */
[----:B------:R-:W-:Y:S01]  /*20310*/  PRMT R83, RZ, 0x7610, R83 ;  /* 0x00007610ff537816 */ /* 0x000fe20000000053 */
[----:B--2---:R0:W-:Y:S04]  /*20320*/  STL [R1+0x448], R76 ;  /* 0x0004484c01007387 */ /* 0x0041e80000100800 */
[----:B------:R1:W-:Y:S01]  /*20330*/  STL [R1+0x17f8], R86 ;  /* 0x0017f85601007387 */ /* 0x0003e20000100800 */
[----:B0-----:R-:W-:Y:S01]  /*20340*/  IADD3 R76, P5, PT, R79, R6, RZ ;  /* 0x000000064f4c7210 */ /* 0x001fe20007fbe0ff */
[----:B-1----:R-:W-:-:S04]  /*20350*/  @!P0 IMAD.MOV.U32 R86, RZ, RZ, R85 ;  /* 0x000000ffff568224 */ /* 0x002fc800078e0055 */
[----:B------:R-:W-:Y:S01]  /*20360*/  IMAD.X R84, R13, 0x1, R7, P5 ;  /* 0x000000010d547824 */ /* 0x000fe200028e0607 */
[----:B------:R-:W-:Y:S01]  /*20370*/  STL [R1+0x1804], R76 ;  /* 0x0018044c01007387 */ /* 0x000fe20000100800 */
[----:B------:R-:W-:-:S03]  /*20380*/  IADD3 R79, P5, PT, R79, R8, RZ ;  /* 0x000000084f4f7210 */ /* 0x000fc60007fbe0ff */
[----:B------:R0:W2:Y:S04]  /*20390*/  @!P0 LDG.E.U8 R33, desc[UR14][R86.64] ;  /* 0x0000000e56218981 */ /* 0x0000a8000c1e1100 */
[----:B------:R1:W-:Y:S01]  /*203a0*/  STL [R1+0x1800], R84 ;  /* 0x0018005401007387 */ /* 0x0003e20000100800 */
[----:B------:R-:W-:Y:S02]  /*203b0*/  @!P0 IMAD.MOV.U32 R85, RZ, RZ, R84 ;  /* 0x000000ffff558224 */ /* 0x000fe400078e0054 */
[----:B-1----:R-:W-:-:S05]  /*203c0*/  @!P0 IMAD.MOV.U32 R84, RZ, RZ, R76 ;  /* 0x000000ffff548224 */ /* 0x002fca00078e004c */
[----:B------:R1:W4:Y:S01]  /*203d0*/  @!P0 LDG.E.U8 R32, desc[UR14][R84.64] ;  /* 0x0000000e54208981 */ /* 0x000322000c1e1100 */
[----:B0-----:R-:W-:-:S03]  /*203e0*/  @!P0 IMAD.MOV.U32 R86, RZ, RZ, R79 ;  /* 0x000000ffff568224 */ /* 0x001fc600078e004f */
[----:B------:R0:W-:Y:S01]  /*203f0*/  STL [R1+0x180c], R79 ;  /* 0x00180c4f01007387 */ /* 0x0001e20000100800 */
[----:B-1----:R-:W-:Y:S01]  /*20400*/  IMAD.X R84, R13, 0x1, R9, P5 ;  /* 0x000000010d547824 */ /* 0x002fe200028e0609 */
[----:B------:R-:W-:Y:S02]  /*20410*/  SHF.R.S32.HI R13, RZ, 0x1f, R14 ;  /* 0x0000001fff0d7819 */ /* 0x000fe4000001140e */
[C---:B------:R-:W-:Y:S01]  /*20420*/  IADD3 R85, P5, PT, R14.reuse, R2, RZ ;  /* 0x000000020e557210 */ /* 0x040fe20007fbe0ff */
[----:B------:R-:W-:Y:S01]  /*20430*/  @!P0 IMAD.MOV.U32 R87, RZ, RZ, R84 ;  /* 0x000000ffff578224 */ /* 0x000fe200078e0054 */
[----:B0-----:R-:W-:Y:S01]  /*20440*/  IADD3 R79, P6, PT, R14, R4, RZ ;  /* 0x000000040e4f7210 */ /* 0x001fe20007fde0ff */
[----:B------:R0:W-:Y:S04]  /*20450*/  STL [R1+0x1808], R84 ;  /* 0x0018085401007387 */ /* 0x0001e80000100800 */
[----:B------:R1:W2:Y:S01]  /*20460*/  @!P0 LDG.E.U8 R37, desc[UR14][R86.64] ;  /* 0x0000000e56258981 */ /* 0x0002a2000c1e1100 */
[----:B------:R-:W-:-:S03]  /*20470*/  VIADD R76, R92, 0xffffff90 ;  /* 0xffffff905c4c7836 */ /* 0x000fc60000000000 */
[----:B------:R-:W-:Y:S04]  /*20480*/  STL [R1+0x18f4], R85 ;  /* 0x0018f45501007387 */ /* 0x000fe80000100800 */
[----:B------:R-:W-:Y:S01]  /*20490*/  STL [R1+0x18fc], R79 ;  /* 0x0018fc4f01007387 */ /* 0x000fe20000100800 */
[C---:B-1----:R-:W-:Y:S02]  /*204a0*/  IMAD.X R86, R13.reuse, 0x1, R3, P5 ;  /* 0x000000010d567824 */ /* 0x042fe400028e0603 */
[----:B0-----:R-:W-:Y:S02]  /*204b0*/  IMAD.X R84, R13, 0x1, R5, P6 ;  /* 0x000000010d547824 */ /* 0x001fe400030e0605 */
[----:B------:R-:W-:Y:S01]  /*204c0*/  @!P2 IMAD.MOV.U32 R87, RZ, RZ, R86 ;  /* 0x000000ffff57a224 */ /* 0x000fe200078e0056 */
[----:B------:R0:W-:Y:S04]  /*204d0*/  STL [R1+0x18f0], R86 ;  /* 0x0018f05601007387 */ /* 0x0001e80000100800 */
[----:B------:R1:W-:Y:S01]  /*204e0*/  STL [R1+0x18f8], R84 ;  /* 0x0018f85401007387 */ /* 0x0003e20000100800 */
[----:B------:R-:W-:-:S02]  /*204f0*/  ISETP.GE.U32.AND P0, PT, R76, 0x7fffff11, PT ;  /* 0x7fffff114c00780c */ /* 0x000fc40003f06070 */
[C---:B------:R-:W-:Y:S01]  /*20500*/  IADD3 R76, P5, PT, R14.reuse, R6, RZ ;  /* 0x000000060e4c7210 */ /* 0x040fe20007fbe0ff */
[----:B0-----:R-:W-:Y:S02]  /*20510*/  @!P2 IMAD.MOV.U32 R86, RZ, RZ, R85 ;  /* 0x000000ffff56a224 */ /* 0x001fe400078e0055 */
[----:B------:R-:W-:Y:S02]  /*20520*/  @!P2 IMAD.MOV.U32 R85, RZ, RZ, R84 ;  /* 0x000000ffff55a224 */ /* 0x000fe400078e0054 */
[----:B-1----:R-:W-:Y:S01]  /*20530*/  @!P2 IMAD.MOV.U32 R84, RZ, RZ, R79 ;  /* 0x000000ffff54a224 */ /* 0x002fe200078e004f */
[----:B------:R0:W-:Y:S04]  /*20540*/  STL [R1+0x1904], R76 ;  /* 0x0019044c01007387 */ /* 0x0001e80000100800 */
[----:B------:R-:W2:Y:S04]  /*20550*/  @!P2 LDG.E.U8 R70, desc[UR14][R86.64] ;  /* 0x0000000e5646a981 */ /* 0x000ea8000c1e1100 */
[----:B------:R1:W2:Y:S02]  /*20560*/  @!P2 LDG.E.U8 R36, desc[UR14][R84.64] ;  /* 0x0000000e5424a981 */ /* 0x0002a4000c1e1100 */
[----:B-1----:R-:W-:Y:S01]  /*20570*/  IMAD.X R85, R13, 0x1, R7, P5 ;  /* 0x000000010d557824 */ /* 0x002fe200028e0607 */
[----:B------:R-:W-:Y:S01]  /*20580*/  IADD3 R79, P5, PT, R14, R8, RZ ;  /* 0x000000080e4f7210 */ /* 0x000fe20007fbe0ff */
[----:B------:R-:W-:-:S04]  /*20590*/  IMAD R14, R18, 0x6f, RZ ;  /* 0x0000006f120e7824 */ /* 0x000fc800078e02ff */
[----:B------:R-:W-:Y:S01]  /*205a0*/  IMAD.X R84, R13, 0x1, R9, P5 ;  /* 0x000000010d547824 */ /* 0x000fe200028e0609 */
[----:B------:R1:W-:Y:S04]  /*205b0*/  STL [R1+0x1900], R85 ;  /* 0x0019005501007387 */ /* 0x0003e80000100800 */
[----:B------:R-:W-:Y:S01]  /*205c0*/  STL [R1+0x190c], R79 ;  /* 0x00190c4f01007387 */ /* 0x000fe20000100800 */
[----:B------:R-:W-:Y:S02]  /*205d0*/  @!P2 IMAD.MOV.U32 R87, RZ, RZ, R85 ;  /* 0x000000ffff57a224 */ /* 0x000fe400078e0055 */
[----:B------:R-:W-:Y:S01]  /*205e0*/  @!P2 IMAD.MOV.U32 R86, RZ, RZ, R76 ;  /* 0x000000ffff56a224 */ /* 0x000fe200078e004c */
[----:B------:R3:W-:Y:S01]  /*205f0*/  STL [R1+0x1908], R84 ;  /* 0x0019085401007387 */ /* 0x0007e20000100800 */
[----:B------:R-:W-:-:S02]  /*20600*/  SHF.R.S32.HI R13, RZ, 0x1f, R14 ;  /* 0x0000001fff0d7819 */ /* 0x000fc4000001140e */
[C---:B0-----:R-:W-:Y:S01]  /*20610*/  IADD3 R76, P5, PT, R14.reuse, R2, RZ ;  /* 0x000000020e4c7210 */ /* 0x041fe20007fbe0ff */
[----:B------:R0:W2:Y:S01]  /*20620*/  @!P2 LDG.E.U8 R35, desc[UR14][R86.64] ;  /* 0x0000000e5623a981 */ /* 0x0000a2000c1e1100 */
[----:B-1----:R-:W-:Y:S02]  /*20630*/  @!P2 IMAD.MOV.U32 R85, RZ, RZ, R84 ;  /* 0x000000ffff55a224 */ /* 0x002fe400078e0054 */
[----:B---3--:R-:W-:Y:S01]  /*20640*/  @!P2 IMAD.MOV.U32 R84, RZ, RZ, R79 ;  /* 0x000000ffff54a224 */ /* 0x008fe200078e004f */
[----:B------:R-:W-:-:S04]  /*20650*/  IADD3 R79, P6, PT, R14, R4, RZ ;  /* 0x000000040e4f7210 */ /* 0x000fc80007fde0ff */
[----:B------:R1:W3:Y:S01]  /*20660*/  @!P2 LDG.E.U8 R42, desc[UR14][R84.64] ;  /* 0x0000000e542aa981 */ /* 0x0002e2000c1e1100 */
[----:B0-----:R-:W-:-:S03]  /*20670*/  IMAD.X R86, R13, 0x1, R5, P6 ;  /* 0x000000010d567824 */ /* 0x001fc600030e0605 */
[----:B------:R-:W-:Y:S01]  /*20680*/  STL [R1+0x1734], R76 ;  /* 0x0017344c01007387 */ /* 0x000fe20000100800 */
[----:B------:R-:W-:-:S03]  /*20690*/  @!P0 IMAD.MOV.U32 R90, RZ, RZ, R76 ;  /* 0x000000ffff5a8224 */ /* 0x000fc600078e004c */
[----:B------:R-:W-:Y:S01]  /*206a0*/  STL [R1+0x173c], R79 ;  /* 0x00173c4f01007387 */ /* 0x000fe20000100800 */
[----:B-1----:R-:W-:Y:S02]  /*206b0*/  IMAD.X R85, R13, 0x1, R3, P5 ;  /* 0x000000010d557824 */ /* 0x002fe400028e0603 */
[----:B------:R-:W-:Y:S02]  /*206c0*/  VIADD R84, R92, 0xffffff89 ;  /* 0xffffff895c547836 */ /* 0x000fe40000000000 */
[----:B------:R-:W-:Y:S01]  /*206d0*/  @!P0 IMAD.MOV.U32 R91, RZ, RZ, R85 ;  /* 0x000000ffff5b8224 */ /* 0x000fe200078e0055 */
[----:B------:R-:W-:Y:S04]  /*206e0*/  STL [R1+0x1730], R85 ;  /* 0x0017305501007387 */ /* 0x000fe80000100800 */
[----:B------:R0:W-:Y:S01]  /*206f0*/  STL [R1+0x1738], R86 ;  /* 0x0017385601007387 */ /* 0x0001e20000100800 */
[----:B------:R-:W-:Y:S01]  /*20700*/  @!P0 IMAD.MOV.U32 R87, RZ, RZ, R86 ;  /* 0x000000ffff578224 */ /* 0x000fe200078e0056 */
[----:B------:R-:W-:-:S02]  /*20710*/  ISETP.GE.U32.AND P2, PT, R84, 0x7fffff0a, PT ;  /* 0x7fffff0a5400780c */ /* 0x000fc40003f46070 */
[----:B------:R-:W2:Y:S01]  /*20720*/  @!P0 LDG.E.U8 R73, desc[UR14][R90.64] ;  /* 0x0000000e5a498981 */ /* 0x000ea2000c1e1100 */
[----:B------:R-:W-:Y:S01]  /*20730*/  IADD3 R84, P5, PT, R14, R6, RZ ;  /* 0x000000060e547210 */ /* 0x000fe20007fbe0ff */
[----:B0-----:R-:W-:-:S04]  /*20740*/  @!P0 IMAD.MOV.U32 R86, RZ, RZ, R79 ;  /* 0x000000ffff568224 */ /* 0x001fc800078e004f */
[----:B------:R-:W-:Y:S01]  /*20750*/  IMAD.X R85, R13, 0x1, R7, P5 ;  /* 0x000000010d557824 */ /* 0x000fe200028e0607 */
[----:B------:R-:W3:Y:S04]  /*20760*/  @!P0 LDG.E.U8 R77, desc[UR14][R86.64] ;  /* 0x0000000e564d8981 */ /* 0x000ee8000c1e1100 */
[----:B------:R-:W3:Y:S01]  /*20770*/  @!P0 LDG.E.U8 R83, desc[UR14][R84.64] ;  /* 0x0000000e54538981 */ /* 0x000ee2000c1e1100 */
[----:B------:R-:W-:-:S03]  /*20780*/  IADD3 R76, P5, PT, R14, R8, RZ ;  /* 0x000000080e4c7210 */ /* 0x000fc60007fbe0ff */
[----:B------:R-:W-:Y:S01]  /*20790*/  STL [R1+0x1744], R84 ;  /* 0x0017445401007387 */ /* 0x000fe20000100800 */
[----:B------:R-:W-:Y:S02]  /*207a0*/  PRMT R69, RZ, 0x7610, R69 ;  /* 0x00007610ff457816 */ /* 0x000fe40000000045 */
[----:B------:R-:W-:Y:S01]  /*207b0*/  PRMT R75, RZ, 0x7610, R75 ;  /* 0x00007610ff4b7816 */ /* 0x000fe2000000004b */
[----:B--2---:R0:W-:Y:S04]  /*207c0*/  STL [R1+0x444], R73 ;  /* 0x0004444901007387 */ /* 0x0041e80000100800 */
[----:B------:R-:W-:Y:S04]  /*207d0*/  STL [R1+0x1740], R85 ;  /* 0x0017405501007387 */ /* 0x000fe80000100800 */
[----:B------:R-:W-:Y:S01]  /*207e0*/  STL [R1+0x174c], R76 ;  /* 0x00174c4c01007387 */ /* 0x000fe20000100800 */
[----:B0-----:R-:W-:-:S03]  /*207f0*/  IMAD R73, R18, 0x76, RZ ;  /* 0x0000007612497824 */ /* 0x001fc600078e02ff */
[----:B---3--:R0:W-:Y:S02]  /*20800*/  STL [R1+0x440], R77 ;  /* 0x0004404d01007387 */ /* 0x0081e40000100800 */
[----:B0-----:R-:W-:Y:S01]  /*20810*/  IMAD.X R77, R13, 0x1, R9, P5 ;  /* 0x000000010d4d7824 */ /* 0x001fe200028e0609 */
[----:B------:R-:W-:Y:S02]  /*20820*/  IADD3 R79, P5, PT, R73, R2, RZ ;  /* 0x00000002494f7210 */ /* 0x000fe40007fbe0ff */
[----:B------:R-:W-:Y:S02]  /*20830*/  SHF.R.S32.HI R13, RZ, 0x1f, R73 ;  /* 0x0000001fff0d7819 */ /* 0x000fe40000011449 */
[----:B------:R-:W-:Y:S04]  /*20840*/  STL [R1+0x1748], R77 ;  /* 0x0017484d01007387 */ /* 0x000fe80000100800 */
[----:B------:R-:W-:Y:S04]  /*20850*/  STL [R1+0x1814], R79 ;  /* 0x0018144f01007387 */ /* 0x000fe80000100800 */
[----:B------:R0:W-:Y:S04]  /*20860*/  STL [R1+0x43c], R83 ;  /* 0x00043c5301007387 */ /* 0x0001e80000100800 */
[----:B------:R1:W2:Y:S01]  /*20870*/  @!P0 LDG.E.U8 R69, desc[UR14][R76.64] ;  /* 0x0000000e4c458981 */ /* 0x0002a2000c1e1100 */
[----:B------:R-:W-:-:S02]  /*20880*/  @!P2 IMAD.MOV.U32 R84, RZ, RZ, R79 ;  /* 0x000000ffff54a224 */ /* 0x000fc400078e004f */
[----:B0-----:R-:W-:-:S04]  /*20890*/  IMAD.X R83, R13, 0x1, R3, P5 ;  /* 0x000000010d537824 */ /* 0x001fc800028e0603 */
[----:B------:R-:W-:-:S05]  /*208a0*/  @!P2 IMAD.MOV.U32 R85, RZ, RZ, R83 ;  /* 0x000000ffff55a224 */ /* 0x000fca00078e0053 */
[----:B------:R-:W3:Y:S01]  /*208b0*/  @!P2 LDG.E.U8 R75, desc[UR14][R84.64] ;  /* 0x0000000e544ba981 */ /* 0x000ee2000c1e1100 */
[----:B-1----:R-:W-:-:S03]  /*208c0*/  IADD3 R76, P0, PT, R73, R4, RZ ;  /* 0x00000004494c7210 */ /* 0x002fc60007f1e0ff */
[----:B------:R-:W-:Y:S02]  /*208d0*/  STL [R1+0x1810], R83 ;  /* 0x0018105301007387 */ /* 0x000fe40000100800 */
[----:B------:R-:W-:Y:S01]  /*208e0*/  IMAD.X R77, R13, 0x1, R5, P0 ;  /* 0x000000010d4d7824 */ /* 0x000fe200000e0605 */
[----:B------:R-:W-:Y:S02]  /*208f0*/  PRMT R14, RZ, 0x7610, R14 ;  /* 0x00007610ff0e7816 */ /* 0x000fe4000000000e */
[----:B------:R-:W-:-:S04]  /*20900*/  PRMT R65, RZ, 0x7610, R65 ;  /* 0x00007610ff417816 */ /* 0x000fc80000000041 */
[----:B------:R0:W4:Y:S01]  /*20910*/  @!P2 LDG.E.U8 R14, desc[UR14][R76.64] ;  /* 0x0000000e4c0ea981 */ /* 0x000122000c1e1100 */
[----:B------:R-:W-:-:S03]  /*20920*/  PRMT R62, RZ, 0x7610, R62 ;  /* 0x00007610ff3e7816 */ /* 0x000fc6000000003e */
[----:B--2---:R1:W-:Y:S04]  /*20930*/  STL [R1+0x438], R69 ;  /* 0x0004384501007387 */ /* 0x0043e80000100800 */
[----:B------:R0:W-:Y:S01]  /*20940*/  STL [R1+0x181c], R76 ;  /* 0x00181c4c01007387 */ /* 0x0001e20000100800 */
[----:B-1----:R-:W-:-:S05]  /*20950*/  IADD3 R69, P5, PT, R73, R6, RZ ;  /* 0x0000000649457210 */ /* 0x002fca0007fbe0ff */
[----:B------:R-:W-:Y:S04]  /*20960*/  STL [R1+0x1824], R69 ;  /* 0x0018244501007387 */ /* 0x000fe80000100800 */
[----:B------:R-:W-:Y:S04]  /*20970*/  STL [R1+0x1818], R77 ;  /* 0x0018184d01007387 */ /* 0x000fe80000100800 */
[----:B---3--:R1:W-:Y:S01]  /*20980*/  STL [R1+0x434], R75 ;  /* 0x0004344b01007387 */ /* 0x0083e20000100800 */
[----:B------:R-:W-:Y:S01]  /*20990*/  IADD3 R73, P0, PT, R73, R8, RZ ;  /* 0x0000000849497210 */ /* 0x000fe20007f1e0ff */
[----:B0-----:R-:W-:-:S02]  /*209a0*/  @!P2 IMAD.MOV.U32 R76, RZ, RZ, R69 ;  /* 0x000000ffff4ca224 */ /* 0x001fc400078e0045 */
[----:B-1----:R-:W-:-:S04]  /*209b0*/  IMAD.X R75, R13, 0x1, R7, P5 ;  /* 0x000000010d4b7824 */ /* 0x002fc800028e0607 */
[----:B------:R-:W-:Y:S01]  /*209c0*/  @!P2 IMAD.MOV.U32 R77, RZ, RZ, R75 ;  /* 0x000000ffff4da224 */ /* 0x000fe200078e004b */
[----:B------:R0:W-:Y:S04]  /*209d0*/  STL [R1+0x1820], R75 ;  /* 0x0018204b01007387 */ /* 0x0001e80000100800 */
[----:B------:R1:W2:Y:S01]  /*209e0*/  @!P2 LDG.E.U8 R65, desc[UR14][R76.64] ;  /* 0x0000000e4c41a981 */ /* 0x0002a2000c1e1100 */
[----:B0-----:R-:W-:Y:S02]  /*209f0*/  IMAD.X R75, R13, 0x1, R9, P0 ;  /* 0x000000010d4b7824 */ /* 0x001fe400000e0609 */
[----:B-1----:R-:W-:Y:S02]  /*20a00*/  @!P2 IMAD.MOV.U32 R76, RZ, RZ, R73 ;  /* 0x000000ffff4ca224 */ /* 0x002fe400078e0049 */
[----:B------:R-:W-:-:S05]  /*20a10*/  @!P2 IMAD.MOV.U32 R77, RZ, RZ, R75 ;  /* 0x000000ffff4da224 */ /* 0x000fca00078e004b */
[----:B------:R-:W3:Y:S04]  /*20a20*/  @!P2 LDG.E.U8 R62, desc[UR14][R76.64] ;  /* 0x0000000e4c3ea981 */ /* 0x000ee8000c1e1100 */
[----:B----4-:R0:W-:Y:S04]  /*20a30*/  STL [R1+0x430], R14 ;  /* 0x0004300e01007387 */ /* 0x0101e80000100800 */
[----:B------:R-:W-:Y:S04]  /*20a40*/  STL [R1+0x182c], R73 ;  /* 0x00182c4901007387 */ /* 0x000fe80000100800 */
[----:B------:R-:W-:Y:S01]  /*20a50*/  STL [R1+0x1828], R75 ;  /* 0x0018284b01007387 */ /* 0x000fe20000100800 */
[----:B------:R-:W-:-:S02]  /*20a60*/  VIADD R69, R92, 0x7f ;  /* 0x0000007f5c457836 */ /* 0x000fc40000000000 */
[----:B0-----:R-:W-:-:S05]  /*20a70*/  IMAD R14, R18, 0x77, RZ ;  /* 0x00000077120e7824 */ /* 0x001fca00078e02ff */
[----:B------:R-:W-:Y:S02]  /*20a80*/  SHF.R.S32.HI R13, RZ, 0x1f, R14 ;  /* 0x0000001fff0d7819 */ /* 0x000fe4000001140e */
[----:B------:R-:W-:Y:S02]  /*20a90*/  ISETP.GT.AND P0, PT, R69, 0x7f, PT ;  /* 0x0000007f4500780c */ /* 0x000fe40003f04270 */
[----:B------:R-:W-:Y:S02]  /*20aa0*/  PRMT R52, RZ, 0x7610, R52 ;  /* 0x00007610ff347816 */ /* 0x000fe40000000034 */
[----:B------:R-:W-:Y:S02]  /*20ab0*/  PRMT R58, RZ, 0x7610, R58 ;  /* 0x00007610ff3a7816 */ /* 0x000fe4000000003a */
[----:B------:R-:W-:Y:S02]  /*20ac0*/  PRMT R53, RZ, 0x7610, R53 ;  /* 0x00007610ff357816 */ /* 0x000fe40000000035 */
[----:B------:R-:W-:Y:S01]  /*20ad0*/  PRMT R57, RZ, 0x7610, R57 ;  /* 0x00007610ff397816 */ /* 0x000fe20000000039 */
[----:B--2---:R0:W-:Y:S02]  /*20ae0*/  STL [R1+0x42c], R65 ;  /* 0x00042c4101007387 */ /* 0x0041e40000100800 */
[----:B0-----:R-:W-:-:S05]  /*20af0*/  IADD3 R65, P5, PT, R14, R2, RZ ;  /* 0x000000020e417210 */ /* 0x001fca0007fbe0ff */
[C---:B------:R-:W-:Y:S01]  /*20b00*/  IMAD.X R73, R13.reuse, 0x1, R3, P5 ;  /* 0x000000010d497824 */ /* 0x040fe200028e0603 */
[----:B---3--:R0:W-:Y:S01]  /*20b10*/  STL [R1+0x428], R62 ;  /* 0x0004283e01007387 */ /* 0x0081e20000100800 */
[----:B------:R-:W-:Y:S01]  /*20b20*/  IADD3 R69, P5, PT, R14, R4, RZ ;  /* 0x000000040e457210 */ /* 0x000fe20007fbe0ff */
[----:B------:R-:W-:Y:S02]  /*20b30*/  @!P4 IMAD.MOV.U32 R76, RZ, RZ, R65 ;  /* 0x000000ffff4cc224 */ /* 0x000fe400078e0041 */
[----:B------:R-:W-:Y:S02]  /*20b40*/  @!P4 IMAD.MOV.U32 R77, RZ, RZ, R73 ;  /* 0x000000ffff4dc224 */ /* 0x000fe400078e0049 */
[----:B------:R-:W-:-:S03]  /*20b50*/  IMAD.X R75, R13, 0x1, R5, P5 ;  /* 0x000000010d4b7824 */ /* 0x000fc600028e0605 */
[----:B------:R1:W2:Y:S01]  /*20b60*/  @!P4 LDG.E.U8 R52, desc[UR14][R76.64] ;  /* 0x0000000e4c34c981 */ /* 0x0002a2000c1e1100 */
[----:B0-----:R-:W-:-:S03]  /*20b70*/  VIADD R62, R92, 0xffffff81 ;  /* 0xffffff815c3e7836 */ /* 0x001fc60000000000 */
[----:B------:R-:W-:Y:S02]  /*20b80*/  STL [R1+0x1834], R65 ;  /* 0x0018344101007387 */ /* 0x000fe40000100800 */
[----:B------:R-:W-:Y:S02]  /*20b90*/  ISETP.GE.U32.AND P2, PT, R62, 0x7fffff02, PT ;  /* 0x7fffff023e00780c */ /* 0x000fe40003f46070 */
[C---:B------:R-:W-:Y:S01]  /*20ba0*/  IADD3 R62, P5, PT, R14.reuse, R6, RZ ;  /* 0x000000060e3e7210 */ /* 0x040fe20007fbe0ff */
[----:B-1----:R-:W-:Y:S02]  /*20bb0*/  @!P4 IMAD.MOV.U32 R76, RZ, RZ, R69 ;  /* 0x000000ffff4cc224 */ /* 0x002fe400078e0045 */
[----:B------:R-:W-:Y:S01]  /*20bc0*/  @!P4 IMAD.MOV.U32 R77, RZ, RZ, R75 ;  /* 0x000000ffff4dc224 */ /* 0x000fe200078e004b */
[----:B------:R0:W-:Y:S04]  /*20bd0*/  STL [R1+0x1830], R73 ;  /* 0x0018304901007387 */ /* 0x0001e80000100800 */
[----:B------:R1:W3:Y:S01]  /*20be0*/  @!P4 LDG.E.U8 R58, desc[UR14][R76.64] ;  /* 0x0000000e4c3ac981 */ /* 0x0002e2000c1e1100 */
[----:B0-----:R-:W-:Y:S01]  /*20bf0*/  IMAD.X R73, R13, 0x1, R7, P5 ;  /* 0x000000010d497824 */ /* 0x001fe200028e0607 */
[----:B------:R-:W-:-:S02]  /*20c00*/  IADD3 R65, P5, PT, R14, R8, RZ ;  /* 0x000000080e417210 */ /* 0x000fc40007fbe0ff */
[----:B------:R0:W-:Y:S01]  /*20c10*/  STL [R1+0x183c], R69 ;  /* 0x00183c4501007387 */ /* 0x0001e20000100800 */
[----:B-1----:R-:W-:Y:S02]  /*20c20*/  @!P4 IMAD.MOV.U32 R76, RZ, RZ, R62 ;  /* 0x000000ffff4cc224 */ /* 0x002fe400078e003e */
[----:B------:R-:W-:-:S05]  /*20c30*/  @!P4 IMAD.MOV.U32 R77, RZ, RZ, R73 ;  /* 0x000000ffff4dc224 */ /* 0x000fca00078e0049 */
[----:B------:R1:W4:Y:S01]  /*20c40*/  @!P4 LDG.E.U8 R53, desc[UR14][R76.64] ;  /* 0x0000000e4c35c981 */ /* 0x000322000c1e1100 */
[----:B0-----:R-:W-:Y:S02]  /*20c50*/  IMAD.X R69, R13, 0x1, R9, P5 ;  /* 0x000000010d457824 */ /* 0x001fe400028e0609 */
[----:B-1----:R-:W-:Y:S02]  /*20c60*/  @!P4 IMAD.MOV.U32 R76, RZ, RZ, R65 ;  /* 0x000000ffff4cc224 */ /* 0x002fe400078e0041 */
[----:B------:R-:W-:-:S05]  /*20c70*/  @!P4 IMAD.MOV.U32 R77, RZ, RZ, R69 ;  /* 0x000000ffff4dc224 */ /* 0x000fca00078e0045 */
[----:B------:R0:W4:Y:S04]  /*20c80*/  @!P4 LDG.E.U8 R57, desc[UR14][R76.64] ;  /* 0x0000000e4c39c981 */ /* 0x000128000c1e1100 */
[----:B------:R-:W-:Y:S04]  /*20c90*/  STL [R1+0x1838], R75 ;  /* 0x0018384b01007387 */ /* 0x000fe80000100800 */
[----:B------:R-:W-:Y:S01]  /*20ca0*/  STL [R1+0x1844], R62 ;  /* 0x0018443e01007387 */ /* 0x000fe20000100800 */
[----:B------:R-:W-:Y:S02]  /*20cb0*/  PRMT R38, RZ, 0x7610, R38 ;  /* 0x00007610ff267816 */ /* 0x000fe40000000026 */
[----:B------:R-:W-:-:S02]  /*20cc0*/  PRMT R13, RZ, 0x7610, R13 ;  /* 0x00007610ff0d7816 */ /* 0x000fc4000000000d */
[----:B------:R-:W-:Y:S01]  /*20cd0*/  PRMT R59, RZ, 0x7610, R59 ;  /* 0x00007610ff3b7816 */ /* 0x000fe2000000003b */
[----:B--2---:R1:W-:Y:S04]  /*20ce0*/  STL [R1+0x424], R52 ;  /* 0x0004243401007387 */ /* 0x0043e80000100800 */
[----:B------:R-:W-:Y:S04]  /*20cf0*/  STL [R1+0x1840], R73 ;  /* 0x0018404901007387 */ /* 0x000fe80000100800 */
[----:B------:R-:W-:Y:S01]  /*20d00*/  STL [R1+0x184c], R65 ;  /* 0x00184c4101007387 */ /* 0x000fe20000100800 */
[----:B-1----:R-:W-:-:S03]  /*20d10*/  IMAD R52, R18, 0x7e, RZ ;  /* 0x0000007e12347824 */ /* 0x002fc600078e02ff */
[----:B---3--:R1:W-:Y:S02]  /*20d20*/  STL [R1+0x420], R58 ;  /* 0x0004203a01007387 */ /* 0x0083e40000100800 */
[----:B------:R-:W-:Y:S02]  /*20d30*/  SHF.R.S32.HI R14, RZ, 0x1f, R52 ;  /* 0x0000001fff0e7819 */ /* 0x000fe40000011434 */
[----:B------:R-:W-:Y:S01]  /*20d40*/  STL [R1+0x1848], R69 ;  /* 0x0018484501007387 */ /* 0x000fe20000100800 */
[----:B-1----:R-:W-:-:S05]  /*20d50*/  IADD3 R58, P5, PT, R52, R2, RZ ;  /* 0x00000002343a7210 */ /* 0x002fca0007fbe0ff */
[----:B------:R-:W-:Y:S01]  /*20d60*/  STL [R1+0x1914], R58 ;  /* 0x0019143a01007387 */ /* 0x000fe20000100800 */
[----:B------:R-:W-:-:S03]  /*20d70*/  IMAD.X R62, R14, 0x1, R3, P5 ;  /* 0x000000010e3e7824 */ /* 0x000fc600028e0603 */
[----:B----4-:R1:W-:Y:S01]  /*20d80*/  STL [R1+0x41c], R53 ;  /* 0x00041c3501007387 */ /* 0x0103e20000100800 */
[----:B0-----:R-:W-:Y:S02]  /*20d90*/  @!P2 IMAD.MOV.U32 R76, RZ, RZ, R58 ;  /* 0x000000ffff4ca224 */ /* 0x001fe400078e003a */
[----:B------:R-:W-:Y:S01]  /*20da0*/  @!P2 IMAD.MOV.U32 R77, RZ, RZ, R62 ;  /* 0x000000ffff4da224 */ /* 0x000fe200078e003e */
[----:B------:R0:W-:Y:S04]  /*20db0*/  STL [R1+0x1910], R62 ;  /* 0x0019103e01007387 */ /* 0x0001e80000100800 */
[----:B------:R2:W3:Y:S01]  /*20dc0*/  @!P2 LDG.E.U8 R38, desc[UR14][R76.64] ;  /* 0x0000000e4c26a981 */ /* 0x0004e2000c1e1100 */
[----:B-1----:R-:W-:-:S05]  /*20dd0*/  IADD3 R53, P5, PT, R52, R4, RZ ;  /* 0x0000000434357210 */ /* 0x002fca0007fbe0ff */
[----:B------:R-:W-:Y:S04]  /*20de0*/  STL [R1+0x191c], R53 ;  /* 0x00191c3501007387 */ /* 0x000fe80000100800 */
[----:B------:R1:W-:Y:S01]  /*20df0*/  STL [R1+0x418], R57 ;  /* 0x0004183901007387 */ /* 0x0003e20000100800 */
[----:B--2---:R-:W-:Y:S01]  /*20e00*/  @!P2 IMAD.MOV.U32 R76, RZ, RZ, R53 ;  /* 0x000000ffff4ca224 */ /* 0x004fe200078e0035 */
[----:B0-----:R-:W-:Y:S01]  /*20e10*/  IADD3 R62, P4, PT, R52, R6, RZ ;  /* 0x00000006343e7210 */ /* 0x001fe20007f9e0ff */
[----:B-1----:R-:W-:-:S04]  /*20e20*/  IMAD.X R57, R14, 0x1, R5, P5 ;  /* 0x000000010e397824 */ /* 0x002fc800028e0605 */
[----:B------:R-:W-:Y:S02]  /*20e30*/  @!P2 IMAD.MOV.U32 R77, RZ, RZ, R57 ;  /* 0x000000ffff4da224 */ /* 0x000fe400078e0039 */
[----:B------:R-:W-:-:S03]  /*20e40*/  IMAD.X R65, R14, 0x1, R7, P4 ;  /* 0x000000010e417824 */ /* 0x000fc600020e0607 */
[----:B------:R0:W2:Y:S02]  /*20e50*/  @!P2 LDG.E.U8 R13, desc[UR14][R76.64] ;  /* 0x0000000e4c0da981 */ /* 0x0000a4000c1e1100 */
[----:B0-----:R-:W-:Y:S02]  /*20e60*/  @!P2 IMAD.MOV.U32 R76, RZ, RZ, R62 ;  /* 0x000000ffff4ca224 */ /* 0x001fe400078e003e */
[----:B------:R-:W-:-:S05]  /*20e70*/  @!P2 IMAD.MOV.U32 R77, RZ, RZ, R65 ;  /* 0x000000ffff4da224 */ /* 0x000fca00078e0041 */
[----:B------:R-:W4:Y:S04]  /*20e80*/  @!P2 LDG.E.U8 R59, desc[UR14][R76.64] ;  /* 0x0000000e4c3ba981 */ /* 0x000f28000c1e1100 */
[----:B------:R0:W-:Y:S02]  /*20e90*/  STL [R1+0x1918], R57 ;  /* 0x0019183901007387 */ /* 0x0001e40000100800 */
[----:B0-----:R-:W-:-:S05]  /*20ea0*/  IADD3 R57, P5, PT, R52, R8, RZ ;  /* 0x0000000834397210 */ /* 0x001fca0007fbe0ff */
[----:B------:R-:W-:Y:S01]  /*20eb0*/  IMAD.X R58, R14, 0x1, R9, P5 ;  /* 0x000000010e3a7824 */ /* 0x000fe200028e0609 */
[----:B------:R-:W-:Y:S02]  /*20ec0*/  PRMT R50, RZ, 0x7610, R50 ;  /* 0x00007610ff327816 */ /* 0x000fe40000000032 */
[----:B------:R-:W-:Y:S01]  /*20ed0*/  PRMT R55, RZ, 0x7610, R55 ;  /* 0x00007610ff377816 */ /* 0x000fe20000000037 */
[----:B------:R-:W0:Y:S01]  /*20ee0*/  S2R R0, SR_TID.X ;  /* 0x0000000000007919 */ /* 0x000e220000002100 */
[----:B---3--:R1:W-:Y:S04]  /*20ef0*/  STL [R1+0x414], R38 ;  /* 0x0004142601007387 */ /* 0x0083e80000100800 */
[----:B------:R-:W-:Y:S01]  /*20f00*/  STL [R1+0x1ce8], R18 ;  /* 0x001ce81201007387 */ /* 0x000fe20000100800 */
[----:B-1----:R-:W-:-:S05]  /*20f10*/  IMAD R38, R18, 0x7f, RZ ;  /* 0x0000007f12267824 */ /* 0x002fca00078e02ff */
[----:B------:R-:W-:Y:S01]  /*20f20*/  IADD3 R52, P4, PT, R38, R2, RZ ;  /* 0x0000000226347210 */ /* 0x000fe20007f9e0ff */
[----:B--2---:R1:W-:Y:S04]  /*20f30*/  STL [R1+0x410], R13 ;  /* 0x0004100d01007387 */ /* 0x0043e80000100800 */
[----:B------:R-:W-:Y:S04]  /*20f40*/  STL [R1+0x1924], R62 ;  /* 0x0019243e01007387 */ /* 0x000fe80000100800 */
[----:B------:R-:W-:Y:S04]  /*20f50*/  STL [R1+0x1cec], R2 ;  /* 0x001cec0201007387 */ /* 0x000fe80000100800 */
[----:B------:R-:W-:Y:S04]  /*20f60*/  STL [R1+0x192c], R57 ;  /* 0x00192c3901007387 */ /* 0x000fe80000100800 */
[----:B------:R-:W-:Y:S01]  /*20f70*/  STL [R1+0x1920], R65 ;  /* 0x0019204101007387 */ /* 0x000fe20000100800 */
[----:B-1----:R-:W-:-:S03]  /*20f80*/  SHF.R.S32.HI R13, RZ, 0x1f, R38 ;  /* 0x0000001fff0d7819 */ /* 0x002fc60000011426 */
[----:B------:R-:W-:Y:S04]  /*20f90*/  STL [R1+0x1934], R52 ;  /* 0x0019343401007387 */ /* 0x000fe80000100800 */
[----:B------:R-:W-:Y:S01]  /*20fa0*/  STL [R1+0x1928], R58 ;  /* 0x0019283a01007387 */ /* 0x000fe20000100800 */
[----:B------:R-:W-:-:S03]  /*20fb0*/  IMAD.X R53, R13, 0x1, R3, P4 ;  /* 0x000000010d357824 */ /* 0x000fc600020e0603 */
[----:B------:R-:W-:Y:S04]  /*20fc0*/  STL [R1+0x1cf0], R3 ;  /* 0x001cf00301007387 */ /* 0x000fe80000100800 */
[----:B------:R-:W-:Y:S04]  /*20fd0*/  STL [R1+0x1930], R53 ;  /* 0x0019303501007387 */ /* 0x000fe80000100800 */
[----:B----4-:R1:W-:Y:S04]  /*20fe0*/  STL [R1+0x40c], R59 ;  /* 0x00040c3b01007387 */ /* 0x0103e80000100800 */
[----:B------:R2:W3:Y:S01]  /*20ff0*/  @!P1 LDG.E.U8 R50, desc[UR14][R52.64] ;  /* 0x0000000e34329981 */ /* 0x0004e2000c1e1100 */
[----:B-1----:R-:W-:-:S02]  /*21000*/  @!P2 IMAD.MOV.U32 R59, RZ, RZ, R58 ;  /* 0x000000ffff3ba224 */ /* 0x002fc400078e003a */
[----:B------:R-:W-:-:S05]  /*21010*/  @!P2 IMAD.MOV.U32 R58, RZ, RZ, R57 ;  /* 0x000000ffff3aa224 */ /* 0x000fca00078e0039 */
[----:B------:R1:W4:Y:S01]  /*21020*/  @!P2 LDG.E.U8 R55, desc[UR14][R58.64] ;  /* 0x0000000e3a37a981 */ /* 0x000322000c1e1100 */
[----:B------:R-:W-:Y:S02]  /*21030*/  IADD3 R14, P2, PT, R38, R4, RZ ;  /* 0x00000004260e7210 */ /* 0x000fe40007f5e0ff */
[----:B0-----:R-:W-:Y:S02]  /*21040*/  LOP3.LUT R0, R0, 0x7f, RZ, 0xc0, !PT ;  /* 0x0000007f00007812 */ /* 0x001fe400078ec0ff */
[----:B--2---:R-:W-:Y:S02]  /*21050*/  IADD3 R52, P5, PT, R38, R8, RZ ;  /* 0x0000000826347210 */ /* 0x004fe40007fbe0ff */
[----:B------:R-:W-:Y:S02]  /*21060*/  ISETP.LT.AND P0, PT, R0, R92, P0 ;  /* 0x0000005c0000720c */ /* 0x000fe40000701270 */
[----:B-1----:R-:W-:Y:S01]  /*21070*/  IADD3 R58, P4, PT, R38, R6, RZ ;  /* 0x00000006263a7210 */ /* 0x002fe20007f9e0ff */
[----:B------:R-:W-:Y:S01]  /*21080*/  IMAD.X R38, R13, 0x1, R5, P2 ;  /* 0x000000010d267824 */ /* 0x000fe200010e0605 */
[----:B------:R-:W-:Y:S01]  /*21090*/  PRMT R0, RZ, 0x7610, R0 ;  /* 0x00007610ff007816 */ /* 0x000fe20000000000 */
[----:B------:R-:W-:-:S02]  /*210a0*/  @!P1 IMAD.MOV.U32 R76, RZ, RZ, R14 ;  /* 0x000000ffff4c9224 */ /* 0x000fc400078e000e */
[----:B------:R-:W-:Y:S01]  /*210b0*/  @!P1 IMAD.MOV.U32 R77, RZ, RZ, R38 ;  /* 0x000000ffff4d9224 */ /* 0x000fe200078e0026 */
[----:B------:R-:W-:Y:S01]  /*210c0*/  PRMT R18, RZ, 0x7610, R18 ;  /* 0x00007610ff127816 */ /* 0x000fe20000000012 */
[C---:B------:R-:W-:Y:S01]  /*210d0*/  IMAD.X R59, R13.reuse, 0x1, R7, P4 ;  /* 0x000000010d3b7824 */ /* 0x040fe200020e0607 */
[----:B------:R-:W-:Y:S02]  /*210e0*/  PRMT R12, RZ, 0x7610, R12 ;  /* 0x00007610ff0c7816 */ /* 0x000fe4000000000c */
[----:B------:R-:W2:Y:S01]  /*210f0*/  @!P1 LDG.E.U8 R0, desc[UR14][R76.64] ;  /* 0x0000000e4c009981 */ /* 0x000ea2000c1e1100 */
[----:B------:R-:W-:-:S03]  /*21100*/  IMAD.X R53, R13, 0x1, R9, P5 ;  /* 0x000000010d357824 */ /* 0x000fc600028e0609 */
[----:B------:R-:W2:Y:S04]  /*21110*/  @!P1 LDG.E.U8 R18, desc[UR14][R58.64] ;  /* 0x0000000e3a129981 */ /* 0x000ea8000c1e1100 */
[----:B------:R-:W2:Y:S04]  /*21120*/  @!P1 LDG.E.U8 R12, desc[UR14][R52.64] ;  /* 0x0000000e340c9981 */ /* 0x000ea8000c1e1100 */
        /* <DEDUP_REMOVED lines=12> */
[----:B------:R-:W2:Y:S04]  /*211f0*/  LDL.LU R73, [R1+0x124] ;  /* 0x0001240001497983 */ /* 0x000ea80000300800 */
[----:B------:R-:W2:Y:S04]  /*21200*/  LDL.LU R75, [R1+0x120] ;  /* 0x00012000014b7983 */ /* 0x000ea80000300800 */
[----:B------:R-:W2:Y:S04]  /*21210*/  LDL.LU R77, [R1+0x11c] ;  /* 0x00011c00014d7983 */ /* 0x000ea80000300800 */
[----:B------:R-:W2:Y:S04]  /*21220*/  LDL.LU R76, [R1+0x114] ;  /* 0x00011400014c7983 */ /* 0x000ea80000300800 */
[----:B---3--:R0:W-:Y:S04]  /*21230*/  STL [R1+0x404], R50 ;  /* 0x0004043201007387 */ /* 0x0081e80000100800 */
[----:B0-----:R-:W3:Y:S04]  /*21240*/  LDL.LU R50, [R1+0x110] ;  /* 0x0001100001327983 */ /* 0x001ee80000300800 */
[----:B----4-:R0:W-:Y:S04]  /*21250*/  STL [R1+0x408], R55 ;  /* 0x0004083701007387 */ /* 0x0101e80000100800 */
[----:B------:R-:W4:Y:S04]  /*21260*/  LDL.LU R38, [R1+0x10c] ;  /* 0x00010c0001267983 */ /* 0x000f280000300800 */
[----:B0-----:R-:W4:Y:S04]  /*21270*/  LDL.LU R55, [R1+0x100] ;  /* 0x0001000001377983 */ /* 0x001f280000300800 */
        /* <DEDUP_REMOVED lines=16> */
[----:B--2---:R0:W-:Y:S04]  /*21380*/  STL [R1+0x400], R0 ;  /* 0x0004000001007387 */ /* 0x0041e80000100800 */
[----:B0-----:R-:W2:Y:S04]  /*21390*/  LDL.LU R0, [R1+0xa8] ;  /* 0x0000a80001007983 */ /* 0x001ea80000300800 */
[----:B------:R-:W2:Y:S04]  /*213a0*/  LDL.LU R91, [R1+0xa4] ;  /* 0x0000a400015b7983 */ /* 0x000ea80000300800 */
[----:B------:R-:W2:Y:S04]  /*213b0*/  LDL.LU R93, [R1+0xa0] ;  /* 0x0000a000015d7983 */ /* 0x000ea80000300800 */
[----:B------:R-:W2:Y:S04]  /*213c0*/  LDL.LU.64 R58, [R1+0x2008] ;  /* 0x00200800013a7983 */ /* 0x000ea80000300a00 */
[----:B------:R-:W-:Y:S04]  /*213d0*/  STL [R1+0x1d24], R18 ;  /* 0x001d241201007387 */ /* 0x000fe80000100800 */
[----:B------:R-:W2:Y:S04]  /*213e0*/  LDL.LU.64 R52, [R1+0x2000] ;  /* 0x0020000001347983 */ /* 0x000ea80000300a00 */
[----:B------:R0:W-:Y:S02]  /*213f0*/  STL [R1+0x3ec], R12 ;  /* 0x0003ec0c01007387 */ /* 0x0001e40000100800 */
[----:B0-----:R-:W0:Y:S02]  /*21400*/  S2R R12, SR_TID.X ;  /* 0x00000000000c7919 */ /* 0x001e240000002100 */
[----:B0-----:R-:W-:-:S04]  /*21410*/  LOP3.LUT R12, R12, 0x7f, RZ, 0xc0, !PT ;  /* 0x0000007f0c0c7812 */ /* 0x001fc800078ec0ff */
[----:B------:R-:W-:-:S05]  /*21420*/  LOP3.LUT R12, R12, 0x30, RZ, 0x3c, !PT ;  /* 0x000000300c0c7812 */ /* 0x000fca00078e3cff */
[----:B------:R0:W-:Y:S04]  /*21430*/  STS.U8 [R12+UR4+0x980], R73 ;  /* 0x000980490c007988 */ /* 0x0001e80008000004 */
[----:B------:R1:W-:Y:S04]  /*21440*/  STS.U8 [R12+UR4+0x4980], R75 ;  /* 0x0049804b0c007988 */ /* 0x0003e80008000004 */
[----:B------:R1:W-:Y:S04]  /*21450*/  STS.U8 [R12+UR4+0x8980], R77 ;  /* 0x0089804d0c007988 */ /* 0x0003e80008000004 */
[----:B------:R1:W-:Y:S04]  /*21460*/  STS.U8 [R12+UR4+0xc980], R76 ;  /* 0x00c9804c0c007988 */ /* 0x0003e80008000004 */
[----:B0-----:R-:W2:Y:S04]  /*21470*/  LDL.LU R73, [R1+0x1ff8] ;  /* 0x001ff80001497983 */ /* 0x001ea80000300800 */
[----:B-1----:R-:W2:Y:S04]  /*21480*/  LDL.LU R75, [R1+0x1ff4] ;  /* 0x001ff400014b7983 */ /* 0x002ea80000300800 */
[----:B------:R-:W2:Y:S04]  /*21490*/  LDL.LU R77, [R1+0x1ff0] ;  /* 0x001ff000014d7983 */ /* 0x000ea80000300800 */
[----:B------:R-:W2:Y:S04]  /*214a0*/  LDL.LU R76, [R1+0x1fec] ;  /* 0x001fec00014c7983 */ /* 0x000ea80000300800 */
[----:B---3--:R0:W-:Y:S04]  /*214b0*/  STS.U8 [R12+UR4+0xd80], R50 ;  /* 0x000d80320c007988 */ /* 0x0081e80008000004 */
[----:B----4-:R1:W-:Y:S04]  /*214c0*/  STS.U8 [R12+UR4+0x4d80], R38 ;  /* 0x004d80260c007988 */ /* 0x0103e80008000004 */
[----:B0-----:R-:W3:Y:S04]  /*214d0*/  LDL.LU R50, [R1+0x1fe8] ;  /* 0x001fe80001327983 */ /* 0x001ee80000300800 */
[----:B------:R0:W-:Y:S04]  /*214e0*/  STS.U8 [R12+UR4+0x8d80], R55 ;  /* 0x008d80370c007988 */ /* 0x0001e80008000004 */
[----:B-1----:R-:W4:Y:S04]  /*214f0*/  LDL.LU R38, [R1+0x1fe4] ;  /* 0x001fe40001267983 */ /* 0x002f280000300800 */
[----:B------:R1:W-:Y:S04]  /*21500*/  STS.U8 [R12+UR4+0xcd80], R57 ;  /* 0x00cd80390c007988 */ /* 0x0003e80008000004 */
[----:B------:R0:W-:Y:S04]  /*21510*/  STS.U8 [R12+UR4+0x1180], R62 ;  /* 0x0011803e0c007988 */ /* 0x0001e80008000004 */
[----:B------:R0:W-:Y:S04]  /*21520*/  STS.U8 [R12+UR4+0x5180], R65 ;  /* 0x005180410c007988 */ /* 0x0001e80008000004 */
[----:B------:R1:W-:Y:S04]  /*21530*/  STS.U8 [R12+UR4+0x9180], R69 ;  /* 0x009180450c007988 */ /* 0x0003e80008000004 */
[----:B------:R1:W-:Y:S04]  /*21540*/  STS.U8 [R12+UR4+0xd180], R83 ;  /* 0x00d180530c007988 */ /* 0x0003e80008000004 */
[----:B0-----:R-:W3:Y:S04]  /*21550*/  LDL.LU R55, [R1+0x1fe0] ;  /* 0x001fe00001377983 */ /* 0x001ee80000300800 */
[----:B-1----:R-:W3:Y:S04]  /*21560*/  LDL.LU R57, [R1+0x1fdc] ;  /* 0x001fdc0001397983 */ /* 0x002ee80000300800 */
[----:B------:R-:W3:Y:S04]  /*21570*/  LDL.LU R62, [R1+0x1fd8] ;  /* 0x001fd800013e7983 */ /* 0x000ee80000300800 */
[----:B------:R-:W4:Y:S04]  /*21580*/  LDL.LU R65, [R1+0x1fd4] ;  /* 0x001fd40001417983 */ /* 0x000f280000300800 */
[----:B------:R-:W4:Y:S04]  /*21590*/  LDL.LU R69, [R1+0x1fd0] ;  /* 0x001fd00001457983 */ /* 0x000f280000300800 */
[----:B------:R-:W4:Y:S04]  /*215a0*/  LDL.LU R83, [R1+0x1fcc] ;  /* 0x001fcc0001537983 */ /* 0x000f280000300800 */
[----:B------:R0:W-:Y:S04]  /*215b0*/  STS.U8 [R12+UR4+0x1580], R79 ;  /* 0x0015804f0c007988 */ /* 0x0001e80008000004 */
[----:B------:R1:W-:Y:S04]  /*215c0*/  STS.U8 [R12+UR4+0x5580], R85 ;  /* 0x005580550c007988 */ /* 0x0003e80008000004 */
[----:B------:R0:W-:Y:S04]  /*215d0*/  STS.U8 [R12+UR4+0x9580], R84 ;  /* 0x009580540c007988 */ /* 0x0001e80008000004 */
[----:B------:R1:W-:Y:S04]  /*215e0*/  STS.U8 [R12+UR4+0xd580], R86 ;  /* 0x00d580560c007988 */ /* 0x0003e80008000004 */
[----:B------:R1:W-:Y:S04]  /*215f0*/  STS.U8 [R12+UR4+0x1980], R87 ;  /* 0x001980570c007988 */ /* 0x0003e80008000004 */
[----:B0-----:R-:W4:Y:S04]  /*21600*/  LDL.LU R79, [R1+0x1fc8] ;  /* 0x001fc800014f7983 */ /* 0x001f280000300800 */
[----:B-1----:R-:W4:Y:S04]  /*21610*/  LDL.LU R85, [R1+0x1fc4] ;  /* 0x001fc40001557983 */ /* 0x002f280000300800 */
[----:B------:R-:W4:Y:S04]  /*21620*/  LDL.LU R84, [R1+0x1fc0] ;  /* 0x001fc00001547983 */ /* 0x000f280000300800 */
[----:B------:R-:W4:Y:S04]  /*21630*/  LDL.LU R86, [R1+0x1fbc] ;  /* 0x001fbc0001567983 */ /* 0x000f280000300800 */
[----:B------:R-:W4:Y:S04]  /*21640*/  LDL.LU R87, [R1+0x1fb8] ;  /* 0x001fb80001577983 */ /* 0x000f280000300800 */
[----:B------:R0:W-:Y:S04]  /*21650*/  STS.U8 [R12+UR4+0x5980], R88 ;  /* 0x005980580c007988 */ /* 0x0001e80008000004 */
[----:B------:R1:W-:Y:S04]  /*21660*/  STS.U8 [R12+UR4+0x9980], R90 ;  /* 0x0099805a0c007988 */ /* 0x0003e80008000004 */
[----:B------:R1:W-:Y:S04]  /*21670*/  STS.U8 [R12+UR4+0xd980], R92 ;  /* 0x00d9805c0c007988 */ /* 0x0003e80008000004 */
[----:B0-----:R-:W4:Y:S04]  /*21680*/  LDL.LU R88, [R1+0x1fb4] ;  /* 0x001fb40001587983 */ /* 0x001f280000300800 */
[----:B-1----:R-:W4:Y:S04]  /*21690*/  LDL.LU R90, [R1+0x1fb0] ;  /* 0x001fb000015a7983 */ /* 0x002f280000300800 */
[----:B------:R-:W4:Y:S04]  /*216a0*/  LDL.LU R92, [R1+0x1fac] ;  /* 0x001fac00015c7983 */ /* 0x000f280000300800 */
[----:B------:R0:W-:Y:S04]  /*216b0*/  STS.U8 [R12+UR4+0x1d80], R13 ;  /* 0x001d800d0c007988 */ /* 0x0001e80008000004 */
[----:B0-----:R-:W4:Y:S04]  /*216c0*/  LDL.LU R13, [R1+0x15c] ;  /* 0x00015c00010d7983 */ /* 0x001f280000300800 */
[----:B--2---:R-:W-:Y:S04]  /*216d0*/  STS.U8 [R12+UR4+0x6d80], R59 ;  /* 0x006d803b0c007988 */ /* 0x004fe80008000004 */
        /* <DEDUP_REMOVED lines=9> */
[----:B---3--:R0:W-:Y:S04]  /*21770*/  STS.U8 [R12+UR4+0xe980], R62 ;  /* 0x00e9803e0c007988 */ /* 0x0081e80008000004 */
[----:B----4-:R-:W-:Y:S04]  /*21780*/  STS.U8 [R12+UR4+0x6980], R69 ;  /* 0x006980450c007988 */ /* 0x010fe80008000004 */
[----:B0-----:R-:W2:Y:S04]  /*21790*/  LDL.LU R62, [R1+0x3f0] ;  /* 0x0003f000013e7983 */ /* 0x001ea80000300800 */
[----:B------:R-:W3:Y:S04]  /*217a0*/  LDL.LU R59, [R1+0x3e8] ;  /* 0x0003e800013b7983 */ /* 0x000ee80000300800 */
[----:B------:R-:W4:Y:S04]  /*217b0*/  LDL.LU R31, [R1+0x3e4] ;  /* 0x0003e400011f7983 */ /* 0x000f280000300800 */
[----:B------:R-:W4:Y:S04]  /*217c0*/  LDL.LU R21, [R1+0x3e0] ;  /* 0x0003e00001157983 */ /* 0x000f280000300800 */
[----:B------:R-:W4:Y:S04]  /*217d0*/  LDL.LU R91, [R1+0x2a8] ;  /* 0x0002a800015b7983 */ /* 0x000f280000300800 */
[----:B------:R-:W4:Y:S04]  /*217e0*/  LDL.LU R43, [R1+0x2a4] ;  /* 0x0002a400012b7983 */ /* 0x000f280000300800 */
[----:B------:R-:W4:Y:S04]  /*217f0*/  LDL.LU R56, [R1+0x2a0] ;  /* 0x0002a00001387983 */ /* 0x000f280000300800 */
[----:B------:R0:W-:Y:S04]  /*21800*/  STS.U8 [R12+UR4+0x6580], R87 ;  /* 0x006580570c007988 */ /* 0x0001e80008000004 */
[----:B------:R1:W-:Y:S04]  /*21810*/  STS.U8 [R12+UR4+0xa580], R86 ;  /* 0x00a580560c007988 */ /* 0x0003e80008000004 */
[----:B------:R1:W-:Y:S04]  /*21820*/  STS.U8 [R12+UR4+0x2980], R83 ;  /* 0x002980530c007988 */ /* 0x0003e80008000004 */
[----:B0-----:R-:W4:Y:S04]  /*21830*/  LDL.LU R87, [R1+0x29c] ;  /* 0x00029c0001577983 */ /* 0x001f280000300800 */
[----:B------:R-:W4:Y:S04]  /*21840*/  LDL.LU R23, [R1+0x298] ;  /* 0x0002980001177983 */ /* 0x000f280000300800 */
[----:B------:R-:W4:Y:S04]  /*21850*/  LDL.LU R69, [R1+0x294] ;  /* 0x0002940001457983 */ /* 0x000f280000300800 */
[----:B------:R-:W4:Y:S04]  /*21860*/  LDL.LU R60, [R1+0x290] ;  /* 0x00029000013c7983 */ /* 0x000f280000300800 */
[----:B------:R-:W4:Y:S04]  /*21870*/  LDL.LU R93, [R1+0x28c] ;  /* 0x00028c00015d7983 */ /* 0x000f280000300800 */
[----:B-1----:R-:W4:Y:S04]  /*21880*/  LDL.LU R86, [R1+0x288] ;  /* 0x0002880001567983 */ /* 0x002f280000300800 */
[----:B------:R0:W-:Y:S04]  /*21890*/  STS.U8 [R12+UR4+0x2580], R88 ;  /* 0x002580580c007988 */ /* 0x0001e80008000004 */
[----:B------:R-:W4:Y:S04]  /*218a0*/  LDL.LU R83, [R1+0x284] ;  /* 0x0002840001537983 */ /* 0x000f280000300800 */
        /* <DEDUP_REMOVED lines=9> */
[----:B------:R-:W4:Y:S04]  /*21940*/  LDL.LU R53, [R1+0x26c] ;  /* 0x00026c0001357983 */ /* 0x000f280000300800 */
[----:B------:R0:W-:Y:S02]  /*21950*/  STS.U8 [R12+UR4+0xfd80], R13 ;  /* 0x00fd800d0c007988 */ /* 0x0001e40008000004 */
[----:B0-----:R-:W0:Y:S02]  /*21960*/  S2R R13, SR_TID.X ;  /* 0x00000000000d7919 */ /* 0x001e240000002100 */
[----:B------:R1:W-:Y:S04]  /*21970*/  STS.U8 [R12+UR4+0x3d80], R16 ;  /* 0x003d80100c007988 */ /* 0x0003e80008000004 */
[----:B------:R1:W-:Y:S04]  /*21980*/  STS.U8 [R12+UR4+0xf180], R24 ;  /* 0x00f180180c007988 */ /* 0x0003e80008000004 */
[----:B------:R0:W-:Y:S04]  /*21990*/  STS.U8 [R12+UR4+0x7180], R40 ;  /* 0x007180280c007988 */ /* 0x0001e80008000004 */
[----:B------:R0:W-:Y:S04]  /*219a0*/  STS.U8 [R12+UR4+0xdd80], R0 ;  /* 0x00dd80000c007988 */ /* 0x0001e80008000004 */
[----:B------:R0:W-:Y:S04]  /*219b0*/  STS.U8 [R12+UR4+0xf980], R15 ;  /* 0x00f9800f0c007988 */ /* 0x0001e80008000004 */
[----:B------:R0:W-:Y:S04]  /*219c0*/  STS.U8 [R12+UR4+0xb980], R61 ;  /* 0x00b9803d0c007988 */ /* 0x0001e80008000004 */
[----:B-1----:R-:W4:Y:S04]  /*219d0*/  LDL.LU R16, [R1+0x268] ;  /* 0x0002680001107983 */ /* 0x002f280000300800 */
[----:B------:R-:W4:Y:S04]  /*219e0*/  LDL.LU R24, [R1+0x264] ;  /* 0x0002640001187983 */ /* 0x000f280000300800 */
[----:B0-----:R-:W4:Y:S04]  /*219f0*/  LDL.LU R40, [R1+0x260] ;  /* 0x0002600001287983 */ /* 0x001f280000300800 */
[----:B------:R-:W4:Y:S04]  /*21a00*/  LDL.LU R0, [R1+0x25c] ;  /* 0x00025c0001007983 */ /* 0x000f280000300800 */
[----:B------:R-:W4:Y:S04]  /*21a10*/  LDL.LU R15, [R1+0x258] ;  /* 0x00025800010f7983 */ /* 0x000f280000300800 */
[----:B------:R0:W-:Y:S04]  /*21a20*/  STS.U8 [R12+UR4+0x5d80], R7 ;  /* 0x005d80070c007988 */ /* 0x0001e80008000004 */
[----:B------:R-:W4:Y:S04]  /*21a30*/  LDL.LU R61, [R1+0x250] ;  /* 0x00025000013d7983 */ /* 0x000f280000300800 */
[----:B------:R1:W-:Y:S04]  /*21a40*/  STS.U8 [R12+UR4+0x9d80], R14 ;  /* 0x009d800e0c007988 */ /* 0x0003e80008000004 */
[----:B------:R0:W-:Y:S04]  /*21a50*/  STS.U8 [R12+UR4+0x7d80], R82 ;  /* 0x007d80520c007988 */ /* 0x0001e80008000004 */
[----:B------:R-:W-:Y:S04]  /*21a60*/  STS.U8 [R12+UR4+0xb580], R81 ;  /* 0x00b580510c007988 */ /* 0x000fe80008000004 */
[----:B------:R-:W-:Y:S04]  /*21a70*/  STS.U8 [R12+UR4+0xf580], R80 ;  /* 0x00f580500c007988 */ /* 0x000fe80008000004 */
[----:B------:R-:W-:Y:S04]  /*21a80*/  STS.U8 [R12+UR4+0x3980], R78 ;  /* 0x0039804e0c007988 */ /* 0x000fe80008000004 */
[----:B------:R-:W-:Y:S04]  /*21a90*/  STS.U8 [R12+UR4+0x7980], R67 ;  /* 0x007980430c007988 */ /* 0x000fe80008000004 */
[----:B0-----:R-:W4:Y:S04]  /*21aa0*/  LDL.LU R7, [R1+0x24c] ;  /* 0x00024c0001077983 */ /* 0x001f280000300800 */
[----:B------:R0:W-:Y:S04]  /*21ab0*/  STS.U8 [R12+UR4+0xbd80], R89 ;  /* 0x00bd80590c007988 */ /* 0x0001e80008000004 */
[----:B-1----:R-:W4:Y:S04]  /*21ac0*/  LDL.LU R14, [R1+0x248] ;  /* 0x00024800010e7983 */ /* 0x002f280000300800 */
[----:B------:R-:W4:Y:S01]  /*21ad0*/  LDL.LU R82, [R1+0x1fa8] ;  /* 0x001fa80001527983 */ /* 0x000f220000300800 */
[----:B------:R-:W-:-:S03]  /*21ae0*/  LOP3.LUT R13, R13, 0x7f, RZ, 0xc0, !PT ;  /* 0x0000007f0d0d7812 */ /* 0x000fc600078ec0ff */
[----:B0-----:R-:W4:Y:S01]  /*21af0*/  LDL.LU R89, [R1+0x1fa4] ;  /* 0x001fa40001597983 */ /* 0x001f220000300800 */
[----:B------:R-:W-:-:S05]  /*21b00*/  LOP3.LUT R13, R13, 0x40, RZ, 0x3c, !PT ;  /* 0x000000400d0d7812 */ /* 0x000fca00078e3cff */
[----:B--2---:R0:W-:Y:S04]  /*21b10*/  STS.U8 [R13+UR4+0x200], R62 ;  /* 0x0002003e0d007988 */ /* 0x0041e80008000004 */
[----:B---3--:R1:W-:Y:S04]  /*21b20*/  STS.U8 [R13+UR4+0x4200], R59 ;  /* 0x0042003b0d007988 */ /* 0x0083e80008000004 */
[----:B----4-:R2:W-:Y:S04]  /*21b30*/  STS.U8 [R13+UR4+0x8200], R31 ;  /* 0x0082001f0d007988 */ /* 0x0105e80008000004 */
[----:B------:R3:W-:Y:S04]  /*21b40*/  STS.U8 [R13+UR4+0xc200], R21 ;  /* 0x00c200150d007988 */ /* 0x0007e80008000004 */
[----:B------:R4:W-:Y:S04]  /*21b50*/  STS.U8 [R13+UR4+0x600], R91 ;  /* 0x0006005b0d007988 */ /* 0x0009e80008000004 */
[----:B------:R2:W-:Y:S04]  /*21b60*/  STS.U8 [R13+UR4+0x4600], R43 ;  /* 0x0046002b0d007988 */ /* 0x0005e80008000004 */
[----:B0-----:R-:W4:Y:S04]  /*21b70*/  LDL.LU R62, [R1+0x1fa0] ;  /* 0x001fa000013e7983 */ /* 0x001f280000300800 */
[----:B-1----:R-:W4:Y:S04]  /*21b80*/  LDL.LU R59, [R1+0x1f9c] ;  /* 0x001f9c00013b7983 */ /* 0x002f280000300800 */
[----:B--2---:R-:W2:Y:S04]  /*21b90*/  LDL.LU R31, [R1+0x1f98] ;  /* 0x001f9800011f7983 */ /* 0x004ea80000300800 */
[----:B---3--:R-:W3:Y:S04]  /*21ba0*/  LDL.LU R21, [R1+0x1f94] ;  /* 0x001f940001157983 */ /* 0x008ee80000300800 */
[----:B----4-:R-:W4:Y:S04]  /*21bb0*/  LDL.LU R91, [R1+0x1f90] ;  /* 0x001f9000015b7983 */ /* 0x010f280000300800 */
[----:B------:R-:W2:Y:S04]  /*21bc0*/  LDL.LU R43, [R1+0x1f8c] ;  /* 0x001f8c00012b7983 */ /* 0x000ea80000300800 */
[----:B------:R0:W-:Y:S04]  /*21bd0*/  STS.U8 [R13+UR4+0x8600], R56 ;  /* 0x008600380d007988 */ /* 0x0001e80008000004 */
[----:B------:R1:W-:Y:S04]  /*21be0*/  STS.U8 [R13+UR4+0xc600], R87 ;  /* 0x00c600570d007988 */ /* 0x0003e80008000004 */
[----:B------:R0:W-:Y:S04]  /*21bf0*/  STS.U8 [R13+UR4+0xa00], R23 ;  /* 0x000a00170d007988 */ /* 0x0001e80008000004 */
[----:B------:R0:W-:Y:S04]  /*21c00*/  STS.U8 [R13+UR4+0x4a00], R69 ;  /* 0x004a00450d007988 */ /* 0x0001e80008000004 */
[----:B------:R1:W-:Y:S04]  /*21c10*/  STS.U8 [R13+UR4+0x8a00], R60 ;  /* 0x008a003c0d007988 */ /* 0x0003e80008000004 */
[----:B------:R1:W-:Y:S04]  /*21c20*/  STS.U8 [R13+UR4+0xca00], R93 ;  /* 0x00ca005d0d007988 */ /* 0x0003e80008000004 */
[----:B0-----:R-:W2:Y:S04]  /*21c30*/  LDL.LU R56, [R1+0x1f88] ;  /* 0x001f880001387983 */ /* 0x001ea80000300800 */
[----:B-1----:R-:W2:Y:S04]  /*21c40*/  LDL.LU R87, [R1+0x1f84] ;  /* 0x001f840001577983 */ /* 0x002ea80000300800 */
[----:B------:R-:W2:Y:S04]  /*21c50*/  LDL.LU R23, [R1+0x1f80] ;  /* 0x001f800001177983 */ /* 0x000ea80000300800 */
        /* <DEDUP_REMOVED lines=15> */
[----:B------:R0:W-:Y:S04]  /*21d50*/  STS.U8 [R13+UR4+0x9200], R65 ;  /* 0x009200410d007988 */ /* 0x0001e80008000004 */
        /* <DEDUP_REMOVED lines=8> */
[----:B------:R-:W4:Y:S04]  /*21de0*/  LDL.LU R40, [R1+0x1f48] ;  /* 0x001f480001287983 */ /* 0x000f280000300800 */
        /* <DEDUP_REMOVED lines=27> */
[----:B---3--:R-:W-:Y:S04]  /*21fa0*/  STS.U8 [R13+UR4+0x2600], R21 ;  /* 0x002600150d007988 */ /* 0x008fe80008000004 */
[----:B--2---:R-:W-:Y:S04]  /*21fb0*/  STS.U8 [R13+UR4+0xe200], R23 ;  /* 0x00e200170d007988 */ /* 0x004fe80008000004 */
[----:B----4-:R-:W-:Y:S04]  /*21fc0*/  STS.U8 [R13+UR4+0x2200], R93 ;  /* 0x0022005d0d007988 */ /* 0x010fe80008000004 */
[----:B------:R-:W-:Y:S04]  /*21fd0*/  STS.U8 [R13+UR4+0x6200], R60 ;  /* 0x0062003c0d007988 */ /* 0x000fe80008000004 */
[----:B------:R-:W-:Y:S04]  /*21fe0*/  STS.U8 [R13+UR4+0xa200], R69 ;  /* 0x00a200450d007988 */ /* 0x000fe80008000004 */
[----:B------:R-:W-:Y:S04]  /*21ff0*/  STS.U8 [R13+UR4+0xde00], R90 ;  /* 0x00de005a0d007988 */ /* 0x000fe80008000004 */
[----:B------:R-:W-:Y:S04]  /*22000*/  STS.U8 [R13+UR4+0x9e00], R84 ;  /* 0x009e00540d007988 */ /* 0x000fe80008000004 */
[----:B------:R-:W-:Y:S04]  /*22010*/  STS.U8 [R13+UR4+0x5e00], R65 ;  /* 0x005e00410d007988 */ /* 0x000fe80008000004 */
[----:B------:R0:W-:Y:S04]  /*22020*/  STS.U8 [R13+UR4+0x1e00], R53 ;  /* 0x001e00350d007988 */ /* 0x0001e80008000004 */
[----:B0-----:R-:W2:Y:S04]  /*22030*/  LDL.LU R53, [R1+0x1f44] ;  /* 0x001f440001357983 */ /* 0x001ea80000300800 */
[----:B------:R-:W3:Y:S04]  /*22040*/  LDL.LU R65, [R1+0x1f40] ;  /* 0x001f400001417983 */ /* 0x000ee80000300800 */
[----:B------:R-:W4:Y:S04]  /*22050*/  LDL.LU R84, [R1+0x1f3c] ;  /* 0x001f3c0001547983 */ /* 0x000f280000300800 */
[----:B------:R-:W2:Y:S04]  /*22060*/  LDL.LU R90, [R1+0x1f38] ;  /* 0x001f3800015a7983 */ /* 0x000ea80000300800 */
[----:B------:R-:W2:Y:S04]  /*22070*/  LDL.LU R93, [R1+0x1f34] ;  /* 0x001f3400015d7983 */ /* 0x000ea80000300800 */
[----:B------:R-:W2:Y:S04]  /*22080*/  LDL.LU R60, [R1+0x1f30] ;  /* 0x001f3000013c7983 */ /* 0x000ea80000300800 */
[----:B------:R-:W2:Y:S04]  /*22090*/  LDL.LU R69, [R1+0x1f2c] ;  /* 0x001f2c0001457983 */ /* 0x000ea80000300800 */
[----:B------:R-:W2:Y:S04]  /*220a0*/  LDL.LU R23, [R1+0x1f28] ;  /* 0x001f280001177983 */ /* 0x000ea80000300800 */
[----:B------:R-:W2:Y:S04]  /*220b0*/  LDL.LU R21, [R1+0x1f24] ;  /* 0x001f240001157983 */ /* 0x000ea80000300800 */
[----:B------:R-:W2:Y:S04]  /*220c0*/  LDL.LU R14, [R1+0x12c] ;  /* 0x00012c00010e7983 */ /* 0x000ea80000300800 */
[----:B------:R0:W-:Y:S04]  /*220d0*/  STS.U8 [R13+UR4+0x6600], R31 ;  /* 0x0066001f0d007988 */ /* 0x0001e80008000004 */
[----:B------:R1:W-:Y:S04]  /*220e0*/  STS.U8 [R13+UR4+0xa600], R59 ;  /* 0x00a6003b0d007988 */ /* 0x0003e80008000004 */
[----:B------:R1:W-:Y:S04]  /*220f0*/  STS.U8 [R13+UR4+0xe600], R62 ;  /* 0x00e6003e0d007988 */ /* 0x0003e80008000004 */
[----:B0-----:R-:W3:Y:S04]  /*22100*/  LDL.LU R31, [R1+0x1f20] ;  /* 0x001f2000011f7983 */ /* 0x001ee80000300800 */
[----:B------:R-:W3:Y:S04]  /*22110*/  LDL.LU R15, [R1+0x3d8] ;  /* 0x0003d800010f7983 */ /* 0x000ee80000300800 */
[----:B------:R-:W3:Y:S04]  /*22120*/  LDL.LU R61, [R1+0x3d4] ;  /* 0x0003d400013d7983 */ /* 0x000ee80000300800 */
[----:B------:R-:W3:Y:S04]  /*22130*/  LDL.LU R7, [R1+0x3d0] ;  /* 0x0003d00001077983 */ /* 0x000ee80000300800 */
[----:B-1----:R-:W3:Y:S04]  /*22140*/  LDL.LU R59, [R1+0x1f1c] ;  /* 0x001f1c00013b7983 */ /* 0x002ee80000300800 */
[----:B------:R-:W3:Y:S04]  /*22150*/  LDL.LU R62, [R1+0x1f18] ;  /* 0x001f1800013e7983 */ /* 0x000ee80000300800 */
        /* <DEDUP_REMOVED lines=23> */
[----:B------:R0:W-:Y:S04]  /*222d0*/  STS.U8 [R13+UR4+0xbe00], R46 ;  /* 0x00be002e0d007988 */ /* 0x0001e80008000004 */
[----:B0-----:R-:W4:Y:S04]  /*222e0*/  LDL.LU R46, [R1+0x1ebc] ;  /* 0x001ebc00012e7983 */ /* 0x001f280000300800 */
[----:B--2---:R0:W-:Y:S02]  /*222f0*/  STS.U8 [R13+UR4+0xfe00], R14 ;  /* 0x00fe000e0d007988 */ /* 0x0041e40008000004 */
[----:B0-----:R-:W0:Y:S02]  /*22300*/  S2R R14, SR_TID.X ;  /* 0x00000000000e7919 */ /* 0x001e240000002100 */
[----:B0-----:R-:W-:-:S04]  /*22310*/  LOP3.LUT R14, R14, 0x7f, RZ, 0xc0, !PT ;  /* 0x0000007f0e0e7812 */ /* 0x001fc800078ec0ff */
[----:B------:R-:W-:-:S05]  /*22320*/  LOP3.LUT R14, R14, 0x50, RZ, 0x3c, !PT ;  /* 0x000000500e0e7812 */ /* 0x000fca00078e3cff */
[----:B---3--:R0:W-:Y:S04]  /*22330*/  STS.U8 [R14+UR4+0x680], R44 ;  /* 0x0006802c0e007988 */ /* 0x0081e80008000004 */
[----:B------:R1:W-:Y:S04]  /*22340*/  STS.U8 [R14+UR4+0x4680], R39 ;  /* 0x004680270e007988 */ /* 0x0003e80008000004 */
[----:B------:R2:W-:Y:S04]  /*22350*/  STS.U8 [R14+UR4+0x8680], R41 ;  /* 0x008680290e007988 */ /* 0x0005e80008000004 */
[----:B------:R3:W-:Y:S04]  /*22360*/  STS.U8 [R14+UR4+0xc680], R11 ;  /* 0x00c6800b0e007988 */ /* 0x0007e80008000004 */
[----:B------:R1:W-:Y:S04]  /*22370*/  STS.U8 [R14+UR4+0xa80], R10 ;  /* 0x000a800a0e007988 */ /* 0x0003e80008000004 */
[----:B------:R2:W-:Y:S04]  /*22380*/  STS.U8 [R14+UR4+0x4a80], R17 ;  /* 0x004a80110e007988 */ /* 0x0005e80008000004 */
[----:B0-----:R-:W4:Y:S04]  /*22390*/  LDL.LU R44, [R1+0x1eb8] ;  /* 0x001eb800012c7983 */ /* 0x001f280000300800 */
[----:B-1----:R-:W4:Y:S04]  /*223a0*/  LDL.LU R39, [R1+0x1eb4] ;  /* 0x001eb40001277983 */ /* 0x002f280000300800 */
[----:B--2---:R-:W2:Y:S04]  /*223b0*/  LDL.LU R41, [R1+0x1eb0] ;  /* 0x001eb00001297983 */ /* 0x004ea80000300800 */
[----:B---3--:R-:W3:Y:S04]  /*223c0*/  LDL.LU R11, [R1+0x1eac] ;  /* 0x001eac00010b7983 */ /* 0x008ee80000300800 */
[----:B------:R-:W2:Y:S04]  /*223d0*/  LDL.LU R10, [R1+0x1ea8] ;  /* 0x001ea800010a7983 */ /* 0x000ea80000300800 */
        /* <DEDUP_REMOVED lines=25> */
[----:B----4-:R0:W-:Y:S04]  /*22570*/  STS.U8 [R14+UR4+0x9680], R84 ;  /* 0x009680540e007988 */ /* 0x0101e80008000004 */
[----:B------:R1:W-:Y:S04]  /*22580*/  STS.U8 [R14+UR4+0xd680], R65 ;  /* 0x00d680410e007988 */ /* 0x0003e80008000004 */
[----:B------:R4:W-:Y:S04]  /*22590*/  STS.U8 [R14+UR4+0x1a80], R53 ;  /* 0x001a80350e007988 */ /* 0x0009e80008000004 */
[----:B------:R0:W-:Y:S04]  /*225a0*/  STS.U8 [R14+UR4+0x5a80], R40 ;  /* 0x005a80280e007988 */ /* 0x0001e80008000004 */
[----:B------:R1:W-:Y:S04]  /*225b0*/  STS.U8 [R14+UR4+0x9a80], R24 ;  /* 0x009a80180e007988 */ /* 0x0003e80008000004 */
[----:B------:R4:W-:Y:S04]  /*225c0*/  STS.U8 [R14+UR4+0xda80], R16 ;  /* 0x00da80100e007988 */ /* 0x0009e80008000004 */
[----:B0-----:R-:W2:Y:S04]  /*225d0*/  LDL.LU R84, [R1+0x1e70] ;  /* 0x001e700001547983 */ /* 0x001ea80000300800 */
[----:B-1----:R-:W2:Y:S04]  /*225e0*/  LDL.LU R65, [R1+0x1e6c] ;  /* 0x001e6c0001417983 */ /* 0x002ea80000300800 */
[----:B----4-:R-:W4:Y:S04]  /*225f0*/  LDL.LU R53, [R1+0x1e68] ;  /* 0x001e680001357983 */ /* 0x010f280000300800 */
        /* <DEDUP_REMOVED lines=24> */
[----:B------:R-:W3:Y:S04]  /*22780*/  LDL.LU R82, [R1+0x1e34] ;  /* 0x001e340001527983 */ /* 0x000ee80000300800 */
[----:B------:R-:W3:Y:S04]  /*22790*/  LDL.LU R85, [R1+0x1e30] ;  /* 0x001e300001557983 */ /* 0x000ee80000300800 */
[----:B------:R-:W3:Y:S04]  /*227a0*/  LDL.LU R79, [R1+0x1e2c] ;  /* 0x001e2c00014f7983 */ /* 0x000ee80000300800 */
[----:B------:R0:W-:Y:S04]  /*227b0*/  STS.U8 [R14+UR4+0x2a80], R76 ;  /* 0x002a804c0e007988 */ /* 0x0001e80008000004 */
        /* <DEDUP_REMOVED lines=16> */
[----:B0-----:R-:W3:Y:S04]  /*228c0*/  LDL.LU R27, [R1+0x1e10] ;  /* 0x001e1000011b7983 */ /* 0x001ee80000300800 */
[----:B-1----:R-:W4:Y:S04]  /*228d0*/  LDL R7, [R1+0x60] ;  /* 0x0000600001077983 */ /* 0x002f280000100800 */
        /* <DEDUP_REMOVED lines=24> */
[----:B------:R-:W4:Y:S04]  /*22a60*/  LDL R70, [R1+0x1b24] ;  /* 0x001b240001467983 */ /* 0x000f280000100800 */
[----:B------:R0:W-:Y:S02]  /*22a70*/  STS.U8 [R14+UR4+0x280], R0 ;  /* 0x000280000e007988 */ /* 0x0001e40008000004 */
[----:B0-----:R-:W0:Y:S02]  /*22a80*/  S2R R0, SR_TID.X ;  /* 0x0000000000007919 */ /* 0x001e240000002100 */
[----:B------:R-:W-:Y:S04]  /*22a90*/  STS.U8 [R14+UR4+0x4280], R15 ;  /* 0x0042800f0e007988 */ /* 0x000fe80008000004 */
[----:B------:R1:W-:Y:S04]  /*22aa0*/  STS.U8 [R14+UR4+0x7e80], R36 ;  /* 0x007e80240e007988 */ /* 0x0003e80008000004 */
[----:B------:R1:W-:Y:S04]  /*22ab0*/  STS.U8 [R14+UR4+0xbe80], R35 ;  /* 0x00be80230e007988 */ /* 0x0003e80008000004 */
[----:B------:R-:W-:Y:S04]  /*22ac0*/  STS.U8 [R14+UR4+0x8280], R61 ;  /* 0x0082803d0e007988 */ /* 0x000fe80008000004 */
[----:B------:R0:W-:Y:S04]  /*22ad0*/  STS.U8 [R14+UR4+0xfe80], R42 ;  /* 0x00fe802a0e007988 */ /* 0x0001e80008000004 */
[----:B-1----:R-:W4:Y:S04]  /*22ae0*/  LDL.LU R36, [R1+0x1dd8] ;  /* 0x001dd80001247983 */ /* 0x002f280000300800 */
[----:B------:R-:W4:Y:S04]  /*22af0*/  LDL.LU R35, [R1+0x1dd4] ;  /* 0x001dd40001237983 */ /* 0x000f280000300800 */
[----:B0-----:R-:W4:Y:S01]  /*22b00*/  LDL.LU R42, [R1+0x1dd0] ;  /* 0x001dd000012a7983 */ /* 0x001f220000300800 */
[----:B------:R-:W-:-:S04]  /*22b10*/  LOP3.LUT R0, R0, 0x7f, RZ, 0xc0, !PT ;  /* 0x0000007f00007812 */ /* 0x000fc800078ec0ff */
[----:B------:R-:W-:-:S05]  /*22b20*/  LOP3.LUT R15, R0, 0x60, RZ, 0x3c, !PT ;  /* 0x00000060000f7812 */ /* 0x000fca00078e3cff */
        /* <DEDUP_REMOVED lines=15> */
[----:B------:R1:W-:Y:S04]  /*22c20*/  STS.U8 [R15+UR4+0x4300], R39 ;  /* 0x004300270f007988 */ /* 0x0003e80008000004 */
[----:B0-----:R-:W2:Y:S04]  /*22c30*/  LDL.LU R41, [R1+0x1dcc] ;  /* 0x001dcc0001297983 */ /* 0x001ea80000300800 */
[----:B-1----:R-:W2:Y:S04]  /*22c40*/  LDL.LU R39, [R1+0x1dc8] ;  /* 0x001dc80001277983 */ /* 0x002ea80000300800 */
[----:B------:R-:W2:Y:S04]  /*22c50*/  LDL.LU R44, [R1+0x1dc4] ;  /* 0x001dc400012c7983 */ /* 0x000ea80000300800 */
[----:B------:R-:W2:Y:S04]  /*22c60*/  LDL.LU R46, [R1+0x1dc0] ;  /* 0x001dc000012e7983 */ /* 0x000ea80000300800 */
[----:B------:R-:W2:Y:S04]  /*22c70*/  LDL.LU R45, [R1+0x1dbc] ;  /* 0x001dbc00012d7983 */ /* 0x000ea80000300800 */
[----:B------:R-:W2:Y:S04]  /*22c80*/  LDL.LU R47, [R1+0x1db8] ;  /* 0x001db800012f7983 */ /* 0x000ea80000300800 */
[----:B------:R-:W2:Y:S04]  /*22c90*/  LDL.LU R48, [R1+0x1db4] ;  /* 0x001db40001307983 */ /* 0x000ea80000300800 */
[----:B------:R0:W-:Y:S01]  /*22ca0*/  STS.U8 [R15+UR4+0x1300], R60 ;  /* 0x0013003c0f007988 */ /* 0x0001e20008000004 */
[----:B---3--:R-:W-:-:S02]  /*22cb0*/  ISETP.GT.U32.AND P1, PT, R22, R27, PT ;  /* 0x0000001b1600720c */ /* 0x008fc40003f24070 */
[----:B----4-:R-:W-:-:S11]  /*22cc0*/  ISETP.GT.U32.AND P2, PT, R22, R26, PT ;  /* 0x0000001a1600720c */ /* 0x010fd60003f44070 */
[----:B------:R-:W-:-:S05]  /*22cd0*/  @!P1 IMAD.IADD R27, R27, 0x1, -R22 ;  /* 0x000000011b1b9824 */ /* 0x000fca00078e0a16 */
[----:B------:R-:W-:Y:S01]  /*22ce0*/  ISETP.GT.U32.AND P1, PT, R22, R27, PT ;  /* 0x0000001b1600720c */ /* 0x000fe20003f24070 */
[----:B------:R-:W-:Y:S01]  /*22cf0*/  @!P2 IMAD.IADD R26, R26, 0x1, -R22 ;  /* 0x000000011a1aa824 */ /* 0x000fe200078e0a16 */
[----:B------:R-:W-:Y:S02]  /*22d00*/  ISETP.GE.AND P2, PT, R7, RZ, PT ;  /* 0x000000ff0700720c */ /* 0x000fe40003f46270 */
[C---:B------:R-:W-:Y:S02]  /*22d10*/  ISETP.GT.U32.AND P5, PT, R22.reuse, R30, PT ;  /* 0x0000001e1600720c */ /* 0x040fe40003fa4070 */
[----:B------:R-:W-:-:S07]  /*22d20*/  ISETP.GT.U32.AND P4, PT, R22, R26, PT ;  /* 0x0000001a1600720c */ /* 0x000fce0003f84070 */
[--C-:B------:R-:W-:Y:S01]  /*22d30*/  @!P1 IMAD.IADD R27, R27, 0x1, -R22.reuse ;  /* 0x000000011b1b9824 */ /* 0x100fe200078e0a16 */
[----:B------:R-:W-:Y:S02]  /*22d40*/  ISETP.NE.AND P1, PT, R25, RZ, PT ;  /* 0x000000ff1900720c */ /* 0x000fe40003f25270 */
[----:B------:R-:W-:Y:S01]  /*22d50*/  LOP3.LUT R61, RZ, R25, RZ, 0x33, !PT ;  /* 0x00000019ff3d7212 */ /* 0x000fe200078e33ff */
[----:B------:R-:W-:Y:S01]  /*22d60*/  @!P2 IMAD.MOV R27, RZ, RZ, -R27 ;  /* 0x000000ffff1ba224 */ /* 0x000fe200078e0a1b */
[----:B------:R-:W-:Y:S01]  /*22d70*/  ISETP.GE.AND P2, PT, R70, RZ, PT ;  /* 0x000000ff4600720c */ /* 0x000fe20003f46270 */
[----:B------:R-:W-:Y:S04]  /*22d80*/  STL [R1+0x1d20], R7 ;  /* 0x001d200701007387 */ /* 0x000fe80000100800 */
[----:B------:R-:W3:Y:S04]  /*22d90*/  LDL.LU R49, [R1+0x1db0] ;  /* 0x001db00001317983 */ /* 0x000ee80000300800 */
[----:B------:R-:W4:Y:S04]  /*22da0*/  LDL.LU R51, [R1+0x1dac] ;  /* 0x001dac0001337983 */ /* 0x000f280000300800 */
[----:B------:R-:W2:Y:S01]  /*22db0*/  LDL.LU R52, [R1+0x1da8] ;  /* 0x001da80001347983 */ /* 0x000ea20000300800 */
[----:B------:R-:W-:Y:S01]  /*22dc0*/  @!P4 IMAD.IADD R26, R26, 0x1, -R22 ;  /* 0x000000011a1ac824 */ /* 0x000fe200078e0a16 */
[----:B------:R-:W-:-:S02]  /*22dd0*/  SEL R27, R61, R27, !P1 ;  /* 0x0000001b3d1b7207 */ /* 0x000fc40004800000 */
[----:B------:R-:W2:Y:S04]  /*22de0*/  LDL.LU R54, [R1+0x1da4] ;  /* 0x001da40001367983 */ /* 0x000ea80000300800 */
[----:B------:R-:W2:Y:S01]  /*22df0*/  LDL R74, [R1+0x1b44] ;  /* 0x001b4400014a7983 */ /* 0x000ea20000100800 */
[----:B------:R-:W-:-:S03]  /*22e00*/  @!P5 IMAD.IADD R30, R30, 0x1, -R22 ;  /* 0x000000011e1ed824 */ /* 0x000fc600078e0a16 */
[----:B------:R-:W3:Y:S01]  /*22e10*/  LDL R70, [R1+0x1b64] ;  /* 0x001b640001467983 */ /* 0x000ee20000100800 */
[----:B------:R-:W-:Y:S02]  /*22e20*/  @!P2 IMAD.MOV R26, RZ, RZ, -R26 ;  /* 0x000000ffff1aa224 */ /* 0x000fe400078e0a1a */
[----:B------:R-:W-:Y:S01]  /*22e30*/  IMAD R27, R27, UR8, RZ ;  /* 0x000000081b1b7c24 */ /* 0x000fe2000f8e02ff */
[----:B------:R-:W-:Y:S02]  /*22e40*/  PRMT R76, RZ, 0x7610, R76 ;  /* 0x00007610ff4c7816 */ /* 0x000fe4000000004c */
[----:B------:R-:W-:Y:S01]  /*22e50*/  ISETP.GT.U32.AND P5, PT, R22, R30, PT ;  /* 0x0000001e1600720c */ /* 0x000fe20003fa4070 */
[----:B------:R-:W4:Y:S01]  /*22e60*/  LDL.LU R55, [R1+0x1da0] ;  /* 0x001da00001377983 */ /* 0x000f220000300800 */
[----:B------:R-:W-:Y:S02]  /*22e70*/  SEL R26, R61, R26, !P1 ;  /* 0x0000001a3d1a7207 */ /* 0x000fe40004800000 */
[----:B------:R-:W-:Y:S01]  /*22e80*/  IADD3 R59, P6, PT, R27, R20, RZ ;  /* 0x000000141b3b7210 */ /* 0x000fe20007fde0ff */
[----:B------:R-:W4:Y:S02]  /*22e90*/  LDL.LU R57, [R1+0x1d9c] ;  /* 0x001d9c0001397983 */ /* 0x000f240000300800 */
[----:B------:R-:W-:-:S02]  /*22ea0*/  IMAD R25, R26, UR9, RZ ;  /* 0x000000091a197c24 */ /* 0x000fc4000f8e02ff */
[----:B------:R-:W4:Y:S01]  /*22eb0*/  LDL R62, [R1+0x1b84] ;  /* 0x001b8400013e7983 */ /* 0x000f220000100800 */
[----:B------:R-:W-:Y:S01]  /*22ec0*/  LEA.HI.X.SX32 R27, R27, R17, 0x1, P6 ;  /* 0x000000111b1b7211 */ /* 0x000fe200030f0eff */
[----:B------:R-:W-:Y:S02]  /*22ed0*/  @P0 IMAD.MOV.U32 R26, RZ, RZ, R59 ;  /* 0x000000ffff1a0224 */ /* 0x000fe400078e003b */
[----:B------:R1:W-:Y:S04]  /*22ee0*/  STL [R1+0x740], R59 ;  /* 0x0007403b01007387 */ /* 0x0003e80000100800 */
[----:B0-----:R-:W4:Y:S04]  /*22ef0*/  LDL.LU R60, [R1+0x1d98] ;  /* 0x001d9800013c7983 */ /* 0x001f280000300800 */
[----:B------:R0:W4:Y:S01]  /*22f00*/  @P0 LDG.E.U8 R76, desc[UR14][R26.64] ;  /* 0x0000000e1a4c0981 */ /* 0x000122000c1e1100 */
[----:B------:R-:W-:Y:S01]  /*22f10*/  PRMT R64, RZ, 0x7610, R64 ;  /* 0x00007610ff407816 */ /* 0x000fe20000000040 */
[----:B------:R-:W-:-:S02]  /*22f20*/  @!P5 IMAD.IADD R30, R30, 0x1, -R22 ;  /* 0x000000011e1ed824 */ /* 0x000fc400078e0a16 */
[----:B------:R0:W-:Y:S01]  /*22f30*/  STL [R1+0x73c], R27 ;  /* 0x00073c1b01007387 */ /* 0x0001e20000100800 */
[C---:B------:R-:W-:Y:S02]  /*22f40*/  ISETP.GT.U32.AND P4, PT, R22.reuse, R29, PT ;  /* 0x0000001d1600720c */ /* 0x040fe40003f84070 */
[----:B------:R-:W-:Y:S01]  /*22f50*/  ISETP.GT.U32.AND P2, PT, R22, R28, PT ;  /* 0x0000001c1600720c */ /* 0x000fe20003f44070 */
[----:B------:R-:W2:Y:S01]  /*22f60*/  LDCU UR8, c[0x0][0x3b0] ;  /* 0x00007600ff0877ac */ /* 0x000ea20008000800 */
[----:B------:R-:W2:Y:S01]  /*22f70*/  LDCU UR9, c[0x0][0x3b0] ;  /* 0x00007600ff0977ac */ /* 0x000ea20008000800 */
[----:B-1----:R-:W4:Y:S01]  /*22f80*/  LDL.LU R59, [R1+0x1d94] ;  /* 0x001d9400013b7983 */ /* 0x002f220000300800 */
[----:B0-----:R-:W-:-:S04]  /*22f90*/  IADD3 R26, P5, PT, R25, R20, RZ ;  /* 0x00000014191a7210 */ /* 0x001fc80007fbe0ff */
[----:B------:R-:W-:-:S05]  /*22fa0*/  LEA.HI.X.SX32 R27, R25, R17, 0x1, P5 ;  /* 0x00000011191b7211 */ /* 0x000fca00028f0eff */
[----:B------:R0:W4:Y:S01]  /*22fb0*/  @P0 LDG.E.U8 R64, desc[UR14][R26.64] ;  /* 0x0000000e1a400981 */ /* 0x000122000c1e1100 */
[--C-:B------:R-:W-:Y:S02]  /*22fc0*/  @!P4 IMAD.IADD R29, R29, 0x1, -R22.reuse ;  /* 0x000000011d1dc824 */ /* 0x100fe400078e0a16 */
[----:B------:R-:W-:-:S03]  /*22fd0*/  @!P2 IMAD.IADD R28, R28, 0x1, -R22 ;  /* 0x000000011c1ca824 */ /* 0x000fc600078e0a16 */
[C---:B------:R-:W-:Y:S02]  /*22fe0*/  ISETP.GT.U32.AND P4, PT, R22.reuse, R29, PT ;  /* 0x0000001d1600720c */ /* 0x040fe40003f84070 */
[----:B------:R-:W-:-:S11]  /*22ff0*/  ISETP.GT.U32.AND P5, PT, R22, R34, PT ;  /* 0x000000221600720c */ /* 0x000fd60003fa4070 */
[--C-:B------:R-:W-:Y:S01]  /*23000*/  @!P4 IMAD.IADD R29, R29, 0x1, -R22.reuse ;  /* 0x000000011d1dc824 */ /* 0x100fe200078e0a16 */
[----:B------:R-:W-:Y:S01]  /*23010*/  ISETP.GT.U32.AND P4, PT, R22, R28, PT ;  /* 0x0000001c1600720c */ /* 0x000fe20003f84070 */
[----:B------:R0:W-:Y:S04]  /*23020*/  STL [R1+0x780], R26 ;  /* 0x0007801a01007387 */ /* 0x0001e80000100800 */
[----:B------:R-:W-:Y:S01]  /*23030*/  STL [R1+0x77c], R27 ;  /* 0x00077c1b01007387 */ /* 0x000fe20000100800 */
[----:B------:R-:W-:Y:S01]  /*23040*/  @!P5 IMAD.IADD R34, R34, 0x1, -R22 ;  /* 0x000000012222d824 */ /* 0x000fe200078e0a16 */
[----:B------:R-:W-:-:S04]  /*23050*/  PRMT R58, RZ, 0x7610, R58 ;  /* 0x00007610ff3a7816 */ /* 0x000fc8000000003a */
[----:B------:R-:W-:Y:S02]  /*23060*/  ISETP.GT.U32.AND P5, PT, R22, R34, PT ;  /* 0x000000221600720c */ /* 0x000fe40003fa4070 */
[----:B------:R-:W-:Y:S01]  /*23070*/  @!P4 IMAD.IADD R28, R28, 0x1, -R22 ;  /* 0x000000011c1cc824 */ /* 0x000fe200078e0a16 */
[----:B------:R-:W-:Y:S02]  /*23080*/  PRMT R66, RZ, 0x7610, R66 ;  /* 0x00007610ff427816 */ /* 0x000fe40000000042 */
[----:B------:R-:W-:-:S08]  /*23090*/  PRMT R71, RZ, 0x7610, R71 ;  /* 0x00007610ff477816 */ /* 0x000fd00000000047 */
[----:B------:R-:W-:Y:S01]  /*230a0*/  @!P5 IMAD.IADD R34, R34, 0x1, -R22 ;  /* 0x000000012222d824 */ /* 0x000fe200078e0a16 */
[----:B--2---:R-:W-:Y:S02]  /*230b0*/  ISETP.GE.AND P6, PT, R74, RZ, PT ;  /* 0x000000ff4a00720c */ /* 0x004fe40003fc6270 */
[----:B---3--:R-:W-:-:S11]  /*230c0*/  ISETP.GE.AND P2, PT, R70, RZ, PT ;  /* 0x000000ff4600720c */ /* 0x008fd60003f46270 */
[----:B------:R-:W-:Y:S01]  /*230d0*/  @!P6 IMAD.MOV R30, RZ, RZ, -R30 ;  /* 0x000000ffff1ee224 */ /* 0x000fe200078e0a1e */
[----:B------:R-:W-:Y:S01]  /*230e0*/  ISETP.GT.U32.AND P6, PT, R22, R33, PT ;  /* 0x000000211600720c */ /* 0x000fe20003fc4070 */
[----:B------:R-:W-:Y:S01]  /*230f0*/  @!P2 IMAD.MOV R29, RZ, RZ, -R29 ;  /* 0x000000ffff1da224 */ /* 0x000fe200078e0a1d */
[----:B----4-:R-:W-:Y:S02]  /*23100*/  ISETP.GE.AND P2, PT, R62, RZ, PT ;  /* 0x000000ff3e00720c */ /* 0x010fe40003f46270 */
[C---:B------:R-:W-:Y:S02]  /*23110*/  SEL R30, R61.reuse, R30, !P1 ;  /* 0x0000001e3d1e7207 */ /* 0x040fe40004800000 */
[----:B------:R-:W-:Y:S01]  /*23120*/  SEL R29, R61, R29, !P1 ;  /* 0x0000001d3d1d7207 */ /* 0x000fe20004800000 */
[----:B------:R1:W-:Y:S04]  /*23130*/  STL [R1+0xfc], R76 ;  /* 0x0000fc4c01007387 */ /* 0x0003e80000100800 */
[----:B------:R-:W2:Y:S01]  /*23140*/  LDL R74, [R1+0x1bc4] ;  /* 0x001bc400014a7983 */ /* 0x000ea20000100800 */
[----:B------:R-:W-:-:S03]  /*23150*/  IMAD R30, R30, UR8, RZ ;  /* 0x000000081e1e7c24 */ /* 0x000fc6000f8e02ff */
[----:B------:R-:W3:Y:S01]  /*23160*/  LDL R70, [R1+0x1be4] ;  /* 0x001be40001467983 */ /* 0x000ee20000100800 */
[----:B------:R-:W-:Y:S01]  /*23170*/  IMAD R29, R29, UR9, RZ ;  /* 0x000000091d1d7c24 */ /* 0x000fe2000f8e02ff */
[----:B------:R-:W4:Y:S01]  /*23180*/  LDCU UR8, c[0x0][0x3b0] ;  /* 0x00007600ff0877ac */ /* 0x000f220008000800 */
[----:B------:R-:W-:Y:S01]  /*23190*/  @!P6 IMAD.IADD R33, R33, 0x1, -R22 ;  /* 0x000000012121e824 */ /* 0x000fe200078e0a16 */
[C---:B0-----:R-:W-:Y:S01]  /*231a0*/  IADD3 R26, P4, PT, R30.reuse, R20, RZ ;  /* 0x000000141e1a7210 */ /* 0x041fe20007f9e0ff */
[----:B------:R-:W-:Y:S01]  /*231b0*/  @!P2 IMAD.MOV R28, RZ, RZ, -R28 ;  /* 0x000000ffff1ca224 */ /* 0x000fe200078e0a1c */
[----:B------:R-:W0:Y:S01]  /*231c0*/  LDCU UR9, c[0x0][0x3b0] ;  /* 0x00007600ff0977ac */ /* 0x000e220008000800 */
[----:B-1----:R-:W3:Y:S01]  /*231d0*/  LDL R76, [R1+0x1ba4] ;  /* 0x001ba400014c7983 */ /* 0x002ee20000100800 */
[----:B------:R-:W-:-:S03]  /*231e0*/  LEA.HI.X.SX32 R27, R30, R17, 0x1, P4 ;  /* 0x000000111e1b7211 */ /* 0x000fc600020f0eff */
[----:B------:R1:W-:Y:S01]  /*231f0*/  STL [R1+0xf8], R64 ;  /* 0x0000f84001007387 */ /* 0x0003e20000100800 */
[----:B------:R-:W-:-:S03]  /*23200*/  SEL R28, R61, R28, !P1 ;  /* 0x0000001c3d1c7207 */ /* 0x000fc60004800000 */
[----:B------:R0:W-:Y:S04]  /*23210*/  STL [R1+0x7c0], R26 ;  /* 0x0007c01a01007387 */ /* 0x0001e80000100800 */
[----:B------:R0:W4:Y:S01]  /*23220*/  @P0 LDG.E.U8 R58, desc[UR14][R26.64] ;  /* 0x0000000e1a3a0981 */ /* 0x000122000c1e1100 */
[----:B-1----:R-:W-:-:S04]  /*23230*/  IADD3 R64, P6, PT, R29, R20, RZ ;  /* 0x000000141d407210 */ /* 0x002fc80007fde0ff */
[----:B------:R-:W-:Y:S01]  /*23240*/  LEA.HI.X.SX32 R62, R29, R17, 0x1, P6 ;  /* 0x000000111d3e7211 */ /* 0x000fe200030f0eff */
[----:B------:R-:W-:Y:S04]  /*23250*/  STL [R1+0x818], R64 ;  /* 0x0008184001007387 */ /* 0x000fe80000100800 */
[----:B------:R1:W-:Y:S01]  /*23260*/  STL [R1+0x7bc], R27 ;  /* 0x0007bc1b01007387 */ /* 0x0003e20000100800 */
[----:B0-----:R-:W-:Y:S02]  /*23270*/  @P0 IMAD.MOV.U32 R26, RZ, RZ, R64 ;  /* 0x000000ffff1a0224 */ /* 0x001fe400078e0040 */
[----:B------:R-:W-:Y:S01]  /*23280*/  IMAD R28, R28, UR10, RZ ;  /* 0x0000000a1c1c7c24 */ /* 0x000fe2000f8e02ff */
[C---:B------:R-:W-:Y:S02]  /*23290*/  ISETP.GT.U32.AND P2, PT, R22.reuse, R32, PT ;  /* 0x000000201600720c */ /* 0x040fe40003f44070 */
[----:B------:R-:W-:-:S02]  /*232a0*/  ISETP.GT.U32.AND P4, PT, R22, R33, PT ;  /* 0x000000211600720c */ /* 0x000fc40003f84070 */
[----:B------:R-:W-:Y:S02]  /*232b0*/  PRMT R68, RZ, 0x7610, R68 ;  /* 0x00007610ff447816 */ /* 0x000fe40000000044 */
[----:B------:R-:W-:Y:S01]  /*232c0*/  PRMT R72, RZ, 0x7610, R72 ;  /* 0x00007610ff487816 */ /* 0x000fe20000000048 */
[----:B------:R-:W0:Y:S01]  /*232d0*/  LDCU UR10, c[0x0][0x3b0] ;  /* 0x00007600ff0a77ac */ /* 0x000e220008000800 */
[----:B-1----:R-:W-:-:S05]  /*232e0*/  @P0 IMAD.MOV.U32 R27, RZ, RZ, R62 ;  /* 0x000000ffff1b0224 */ /* 0x002fca00078e003e */
[----:B------:R1:W4:Y:S02]  /*232f0*/  @P0 LDG.E.U8 R66, desc[UR14][R26.64] ;  /* 0x0000000e1a420981 */ /* 0x000324000c1e1100 */
[----:B-1----:R-:W-:-:S04]  /*23300*/  IADD3 R26, P5, PT, R28, R20, RZ ;  /* 0x000000141c1a7210 */ /* 0x002fc80007fbe0ff */
[----:B------:R-:W-:-:S05]  /*23310*/  LEA.HI.X.SX32 R27, R28, R17, 0x1, P5 ;  /* 0x000000111c1b7211 */ /* 0x000fca00028f0eff */
[----:B------:R-:W4:Y:S01]  /*23320*/  @P0 LDG.E.U8 R71, desc[UR14][R26.64] ;  /* 0x0000000e1a470981 */ /* 0x000f22000c1e1100 */
[--C-:B------:R-:W-:Y:S02]  /*23330*/  @!P2 IMAD.IADD R32, R32, 0x1, -R22.reuse ;  /* 0x000000012020a824 */ /* 0x100fe400078e0a16 */
[----:B------:R-:W-:-:S03]  /*23340*/  @!P4 IMAD.IADD R33, R33, 0x1, -R22 ;  /* 0x000000012121c824 */ /* 0x000fc600078e0a16 */
[----:B------:R-:W-:-:S13]  /*23350*/  ISETP.GT.U32.AND P4, PT, R22, R32, PT ;  /* 0x000000201600720c */ /* 0x000fda0003f84070 */
[----:B------:R-:W-:Y:S01]  /*23360*/  @!P4 IMAD.IADD R32, R32, 0x1, -R22 ;  /* 0x000000012020c824 */ /* 0x000fe200078e0a16 */
[----:B--2---:R-:W-:Y:S02]  /*23370*/  ISETP.GE.AND P2, PT, R74, RZ, PT ;  /* 0x000000ff4a00720c */ /* 0x004fe40003f46270 */
[----:B---3--:R-:W-:-:S11]  /*23380*/  ISETP.GE.AND P6, PT, R76, RZ, PT ;  /* 0x000000ff4c00720c */ /* 0x008fd60003fc6270 */
[----:B------:R-:W-:Y:S01]  /*23390*/  @!P2 IMAD.MOV R33, RZ, RZ, -R33 ;  /* 0x000000ffff21a224 */ /* 0x000fe200078e0a21 */
[----:B------:R-:W-:Y:S01]  /*233a0*/  ISETP.GE.AND P2, PT, R70, RZ, PT ;  /* 0x000000ff4600720c */ /* 0x000fe20003f46270 */
[----:B----4-:R1:W-:Y:S01]  /*233b0*/  STL [R1+0xf4], R58 ;  /* 0x0000f43a01007387 */ /* 0x0103e20000100800 */
[----:B------:R-:W-:Y:S01]  /*233c0*/  @!P6 IMAD.MOV R34, RZ, RZ, -R34 ;  /* 0x000000ffff22e224 */ /* 0x000fe200078e0a22 */
[----:B------:R-:W-:Y:S02]  /*233d0*/  ISETP.GT.U32.AND P6, PT, R22, R36, PT ;  /* 0x000000241600720c */ /* 0x000fe40003fc4070 */
[C---:B------:R-:W-:Y:S02]  /*233e0*/  SEL R33, R61.reuse, R33, !P1 ;  /* 0x000000213d217207 */ /* 0x040fe40004800000 */
[----:B------:R-:W-:Y:S01]  /*233f0*/  SEL R34, R61, R34, !P1 ;  /* 0x000000223d227207 */ /* 0x000fe20004800000 */
[----:B-1----:R-:W2:Y:S04]  /*23400*/  LDL.LU R58, [R1+0x1d90] ;  /* 0x001d9000013a7983 */ /* 0x002ea80000300800 */
[----:B------:R1:W-:Y:S01]  /*23410*/  STL [R1+0x814], R62 ;  /* 0x0008143e01007387 */ /* 0x0003e20000100800 */
[----:B------:R-:W-:-:S02]  /*23420*/  IMAD R34, R34, UR8, RZ ;  /* 0x0000000822227c24 */ /* 0x000fc4000f8e02ff */
[----:B------:R-:W-:Y:S02]  /*23430*/  IMAD R33, R33, UR9, RZ ;  /* 0x0000000921217c24 */ /* 0x000fe4000f8e02ff */
[----:B------:R-:W-:Y:S01]  /*23440*/  @!P2 IMAD.MOV R32, RZ, RZ, -R32 ;  /* 0x000000ffff20a224 */ /* 0x000fe200078e0a20 */
[C---:B------:R-:W-:Y:S02]  /*23450*/  ISETP.GT.U32.AND P5, PT, R22.reuse, R37, PT ;  /* 0x000000251600720c */ /* 0x040fe40003fa4070 */
[----:B------:R-:W-:Y:S01]  /*23460*/  ISETP.GT.U32.AND P4, PT, R22, R35, PT ;  /* 0x000000231600720c */ /* 0x000fe20003f84070 */
[----:B------:R-:W3:Y:S01]  /*23470*/  LDCU UR8, c[0x0][0x3b0] ;  /* 0x00007600ff0877ac */ /* 0x000ee20008000800 */
[----:B------:R-:W-:Y:S01]  /*23480*/  @!P6 IMAD.IADD R36, R36, 0x1, -R22 ;  /* 0x000000012424e824 */ /* 0x000fe200078e0a16 */
[----:B------:R-:W-:Y:S02]  /*23490*/  PRMT R75, RZ, 0x7610, R75 ;  /* 0x00007610ff4b7816 */ /* 0x000fe4000000004b */
[----:B------:R-:W-:Y:S01]  /*234a0*/  PRMT R73, RZ, 0x7610, R73 ;  /* 0x00007610ff497816 */ /* 0x000fe20000000049 */
[----:B-1----:R-:W4:Y:S04]  /*234b0*/  LDL.LU R62, [R1+0x1d8c] ;  /* 0x001d8c00013e7983 */ /* 0x002f280000300800 */
[----:B------:R-:W2:Y:S01]  /*234c0*/  LDL.LU R64, [R1+0x1d88] ;  /* 0x001d880001407983 */ /* 0x000ea20000300800 */
[----:B------:R-:W1:Y:S03]  /*234d0*/  LDCU UR9, c[0x0][0x3b0] ;  /* 0x00007600ff0977ac */ /* 0x000e660008000800 */
[----:B------:R0:W-:Y:S04]  /*234e0*/  STL [R1+0xf0], R66 ;  /* 0x0000f04201007387 */ /* 0x0001e80000100800 */
[----:B0-----:R-:W2:Y:S04]  /*234f0*/  LDL.LU R66, [R1+0x1d84] ;  /* 0x001d840001427983 */ /* 0x001ea80000300800 */
[----:B------:R0:W-:Y:S04]  /*23500*/  STL [R1+0x930], R26 ;  /* 0x0009301a01007387 */ /* 0x0001e80000100800 */
[----:B------:R0:W-:Y:S04]  /*23510*/  STL [R1+0x92c], R27 ;  /* 0x00092c1b01007387 */ /* 0x0001e80000100800 */
[----:B------:R-:W2:Y:S04]  /*23520*/  LDL R76, [R1+0x1c24] ;  /* 0x001c2400014c7983 */ /* 0x000ea80000100800 */
[----:B------:R-:W2:Y:S04]  /*23530*/  LDL R74, [R1+0x1c44] ;  /* 0x001c4400014a7983 */ /* 0x000ea80000100800 */
[----:B------:R1:W-:Y:S01]  /*23540*/  STL [R1+0xe8], R71 ;  /* 0x0000e84701007387 */ /* 0x0003e20000100800 */
[----:B0-----:R-:W-:-:S04]  /*23550*/  IADD3 R26, P6, PT, R34, R20, RZ ;  /* 0x00000014221a7210 */ /* 0x001fc80007fde0ff */
[-C--:B------:R-:W-:Y:S02]  /*23560*/  LEA.HI.X.SX32 R27, R34, R17.reuse, 0x1, P6 ;  /* 0x00000011221b7211 */ /* 0x080fe400030f0eff */
[C---:B-1----:R-:W-:Y:S01]  /*23570*/  IADD3 R71, P2, PT, R33.reuse, R20, RZ ;  /* 0x0000001421477210 */ /* 0x042fe20007f5e0ff */
[----:B------:R0:W-:Y:S04]  /*23580*/  STL [R1+0x960], R26 ;  /* 0x0009601a01007387 */ /* 0x0001e80000100800 */
[----:B------:R0:W2:Y:S01]  /*23590*/  @P0 LDG.E.U8 R68, desc[UR14][R26.64] ;  /* 0x0000000e1a440981 */ /* 0x0000a2000c1e1100 */
[----:B------:R-:W-:-:S03]  /*235a0*/  LEA.HI.X.SX32 R70, R33, R17, 0x1, P2 ;  /* 0x0000001121467211 */ /* 0x000fc600010f0eff */
[----:B------:R-:W-:Y:S04]  /*235b0*/  STL [R1+0x990], R71 ;  /* 0x0009904701007387 */ /* 0x000fe80000100800 */
[----:B------:R1:W-:Y:S01]  /*235c0*/  STL [R1+0x95c], R27 ;  /* 0x00095c1b01007387 */ /* 0x0003e20000100800 */
[----:B0-----:R-:W-:Y:S02]  /*235d0*/  @P0 IMAD.MOV.U32 R26, RZ, RZ, R71 ;  /* 0x000000ffff1a0224 */ /* 0x001fe400078e0047 */
[----:B-1----:R-:W-:-:S05]  /*235e0*/  @P0 IMAD.MOV.U32 R27, RZ, RZ, R70 ;  /* 0x000000ffff1b0224 */ /* 0x002fca00078e0046 */
[----:B------:R-:W3:Y:S04]  /*235f0*/  @P0 LDG.E.U8 R72, desc[UR14][R26.64] ;  /* 0x0000000e1a480981 */ /* 0x000ee8000c1e1100 */
[----:B------:R-:W-:Y:S04]  /*23600*/  STL [R1+0x98c], R70 ;  /* 0x00098c4601007387 */ /* 0x000fe80000100800 */
[----:B--2---:R0:W-:Y:S04]  /*23610*/  STL [R1+0xe4], R68 ;  /* 0x0000e44401007387 */ /* 0x0041e80000100800 */
[----:B0-----:R-:W2:Y:S04]  /*23620*/  LDL.LU R68, [R1+0x1d80] ;  /* 0x001d800001447983 */ /* 0x001ea80000300800 */
[----:B------:R-:W2:Y:S04]  /*23630*/  LDL.LU R70, [R1+0x1d7c] ;  /* 0x001d7c0001467983 */ /* 0x000ea80000300800 */
[----:B------:R-:W2:Y:S04]  /*23640*/  LDL.LU R71, [R1+0x1d78] ;  /* 0x001d780001477983 */ /* 0x000ea80000300800 */
[----:B---3--:R0:W-:Y:S04]  /*23650*/  STL [R1+0xe0], R72 ;  /* 0x0000e04801007387 */ /* 0x0081e80000100800 */
[----:B0-----:R-:W3:Y:S04]  /*23660*/  LDL.LU R72, [R1+0x1d74] ;  /* 0x001d740001487983 */ /* 0x001ee80000300800 */
[----:B------:R-:W2:Y:S01]  /*23670*/  LDL R27, [R1+0x1c08] ;  /* 0x001c0800011b7983 */ /* 0x000ea20000100800 */
[----:B------:R-:W-:Y:S01]  /*23680*/  @!P5 IMAD.IADD R37, R37, 0x1, -R22 ;  /* 0x000000012525d824 */ /* 0x000fe200078e0a16 */
[----:B------:R-:W-:-:S04]  /*23690*/  ISETP.GT.U32.AND P6, PT, R22, R36, PT ;  /* 0x000000241600720c */ /* 0x000fc80003fc4070 */
[----:B------:R-:W-:Y:S02]  /*236a0*/  ISETP.GT.U32.AND P5, PT, R22, R37, PT ;  /* 0x000000251600720c */ /* 0x000fe40003fa4070 */
[----:B------:R-:W-:Y:S01]  /*236b0*/  SEL R32, R61, R32, !P1 ;  /* 0x000000203d207207 */ /* 0x000fe20004800000 */
[----:B------:R-:W-:-:S04]  /*236c0*/  @!P4 IMAD.IADD R35, R35, 0x1, -R22 ;  /* 0x000000012323c824 */ /* 0x000fc800078e0a16 */
[----:B------:R-:W-:Y:S01]  /*236d0*/  IMAD R32, R32, UR10, RZ ;  /* 0x0000000a20207c24 */ /* 0x000fe2000f8e02ff */
[----:B------:R-:W-:Y:S01]  /*236e0*/  PRMT R89, RZ, 0x7610, R89 ;  /* 0x00007610ff597816 */ /* 0x000fe20000000059 */
[----:B------:R-:W0:Y:S01]  /*236f0*/  LDCU UR10, c[0x0][0x3b0] ;  /* 0x00007600ff0a77ac */ /* 0x000e220008000800 */
[----:B------:R-:W-:-:S03]  /*23700*/  @!P6 IMAD.IADD R36, R36, 0x1, -R22 ;  /* 0x000000012424e824 */ /* 0x000fc600078e0a16 */
[----:B------:R-:W-:Y:S01]  /*23710*/  @!P5 IMAD.IADD R37, R37, 0x1, -R22 ;  /* 0x000000012525d824 */ /* 0x000fe200078e0a16 */
[----:B------:R-:W-:Y:S02]  /*23720*/  IADD3 R26, P4, PT, R32, R20, RZ ;  /* 0x00000014201a7210 */ /* 0x000fe40007f9e0ff */
[----:B------:R-:W-:-:S03]  /*23730*/  ISETP.GT.U32.AND P6, PT, R22, R42, PT ;  /* 0x0000002a1600720c */ /* 0x000fc60003fc4070 */
[----:B------:R1:W-:Y:S10]  /*23740*/  STL [R1+0x9c0], R26 ;  /* 0x0009c01a01007387 */ /* 0x0003f40000100800 */
[----:B------:R-:W-:Y:S01]  /*23750*/  @!P6 IMAD.IADD R42, R42, 0x1, -R22 ;  /* 0x000000012a2ae824 */ /* 0x000fe200078e0a16 */
[----:B--2---:R-:W-:-:S02]  /*23760*/  ISETP.GE.AND P2, PT, R27, RZ, PT ;  /* 0x000000ff1b00720c */ /* 0x004fc40003f46270 */
[----:B------:R-:W-:-:S05]  /*23770*/  LEA.HI.X.SX32 R27, R32, R17, 0x1, P4 ;  /* 0x00000011201b7211 */ /* 0x000fca00020f0eff */
[----:B------:R1:W2:Y:S06]  /*23780*/  @P0 LDG.E.U8 R75, desc[UR14][R26.64] ;  /* 0x0000000e1a4b0981 */ /* 0x0002ac000c1e1100 */
[----:B------:R-:W-:-:S05]  /*23790*/  @!P2 IMAD.MOV R37, RZ, RZ, -R37 ;  /* 0x000000ffff25a224 */ /* 0x000fca00078e0a25 */
[----:B------:R-:W-:-:S05]  /*237a0*/  SEL R37, R61, R37, !P1 ;  /* 0x000000253d257207 */ /* 0x000fca0004800000 */
[----:B------:R-:W-:Y:S01]  /*237b0*/  IMAD R37, R37, UR8, RZ ;  /* 0x0000000825257c24 */ /* 0x000fe2000f8e02ff */
[----:B------:R0:W-:Y:S01]  /*237c0*/  STL [R1+0x9bc], R27 ;  /* 0x0009bc1b01007387 */ /* 0x0001e20000100800 */
[----:B------:R-:W-:Y:S02]  /*237d0*/  ISETP.GE.AND P5, PT, R76, RZ, PT ;  /* 0x000000ff4c00720c */ /* 0x000fe40003fa6270 */
[----:B------:R-:W-:Y:S02]  /*237e0*/  ISETP.GT.U32.AND P4, PT, R22, R35, PT ;  /* 0x000000231600720c */ /* 0x000fe40003f84070 */
[----:B------:R-:W-:Y:S02]  /*237f0*/  ISETP.GE.AND P2, PT, R74, RZ, PT ;  /* 0x000000ff4a00720c */ /* 0x000fe40003f46270 */
[C---:B-1----:R-:W-:Y:S01]  /*23800*/  IADD3 R26, P6, PT, R37.reuse, R20, RZ ;  /* 0x00000014251a7210 */ /* 0x042fe20007fde0ff */
[----:B------:R-:W3:Y:S01]  /*23810*/  LDL R76, [R1+0x1cdc] ;  /* 0x001cdc00014c7983 */ /* 0x000ee20000100800 */
[----:B------:R-:W-:Y:S01]  /*23820*/  PRMT R79, RZ, 0x7610, R79 ;  /* 0x00007610ff4f7816 */ /* 0x000fe2000000004f */
[----:B------:R-:W1:Y:S01]  /*23830*/  LDCU UR8, c[0x0][0x3b0] ;  /* 0x00007600ff0877ac */ /* 0x000e620008000800 */
[----:B0-----:R-:W-:-:S05]  /*23840*/  LEA.HI.X.SX32 R27, R37, R17, 0x1, P6 ;  /* 0x00000011251b7211 */ /* 0x001fca00030f0eff */
[----:B------:R0:W3:Y:S01]  /*23850*/  @P0 LDG.E.U8 R73, desc[UR14][R26.64] ;  /* 0x0000000e1a490981 */ /* 0x0000e2000c1e1100 */
[----:B------:R-:W-:-:S05]  /*23860*/  @!P5 IMAD.MOV R36, RZ, RZ, -R36 ;  /* 0x000000ffff24d224 */ /* 0x000fca00078e0a24 */
[----:B------:R-:W-:Y:S01]  /*23870*/  SEL R36, R61, R36, !P1 ;  /* 0x000000243d247207 */ /* 0x000fe20004800000 */
[----:B------:R-:W-:-:S04]  /*23880*/  @!P4 IMAD.IADD R35, R35, 0x1, -R22 ;  /* 0x000000012323c824 */ /* 0x000fc800078e0a16 */
[----:B------:R-:W-:Y:S02]  /*23890*/  IMAD R36, R36, UR9, RZ ;  /* 0x0000000924247c24 */ /* 0x000fe4000f8e02ff */
[----:B------:R-:W-:Y:S01]  /*238a0*/  @!P2 IMAD.MOV R35, RZ, RZ, -R35 ;  /* 0x000000ffff23a224 */ /* 0x000fe200078e0a23 */
[----:B--2---:R2:W-:Y:S04]  /*238b0*/  STL [R1+0xd8], R75 ;  /* 0x0000d84b01007387 */ /* 0x0045e80000100800 */
[----:B------:R0:W-:Y:S01]  /*238c0*/  STL [R1+0x9f0], R26 ;  /* 0x0009f01a01007387 */ /* 0x0001e20000100800 */
[C---:B------:R-:W-:Y:S02]  /*238d0*/  ISETP.GT.U32.AND P5, PT, R22.reuse, R41, PT ;  /* 0x000000291600720c */ /* 0x040fe40003fa4070 */
[----:B------:R-:W-:-:S02]  /*238e0*/  ISETP.GT.U32.AND P4, PT, R22, R42, PT ;  /* 0x0000002a1600720c */ /* 0x000fc40003f84070 */
[----:B------:R-:W-:Y:S01]  /*238f0*/  ISETP.GT.U32.AND P6, PT, R22, R39, PT ;  /* 0x000000271600720c */ /* 0x000fe20003fc4070 */
[----:B------:R-:W1:Y:S01]  /*23900*/  LDCU UR9, c[0x0][0x3b0] ;  /* 0x00007600ff0977ac */ /* 0x000e620008000800 */
[----:B--2---:R-:W-:-:S04]  /*23910*/  IADD3 R75, P2, PT, R36, R20, RZ ;  /* 0x00000014244b7210 */ /* 0x004fc80007f5e0ff */
[----:B------:R-:W-:Y:S01]  /*23920*/  LEA.HI.X.SX32 R74, R36, R17, 0x1, P2 ;  /* 0x00000011244a7211 */ /* 0x000fe200010f0eff */
[----:B------:R-:W-:Y:S04]  /*23930*/  STL [R1+0xa20], R75 ;  /* 0x000a204b01007387 */ /* 0x000fe80000100800 */
[----:B------:R2:W-:Y:S01]  /*23940*/  STL [R1+0x9ec], R27 ;  /* 0x0009ec1b01007387 */ /* 0x0005e20000100800 */
[----:B0-----:R-:W-:Y:S02]  /*23950*/  @P0 IMAD.MOV.U32 R26, RZ, RZ, R75 ;  /* 0x000000ffff1a0224 */ /* 0x001fe400078e004b */
[----:B--2---:R-:W-:-:S05]  /*23960*/  @P0 IMAD.MOV.U32 R27, RZ, RZ, R74 ;  /* 0x000000ffff1b0224 */ /* 0x004fca00078e004a */
[----:B------:R-:W2:Y:S04]  /*23970*/  @P0 LDG.E.U8 R89, desc[UR14][R26.64] ;  /* 0x0000000e1a590981 */ /* 0x000ea8000c1e1100 */
[----:B---3--:R0:W-:Y:S04]  /*23980*/  STL [R1+0xcc], R73 ;  /* 0x0000cc4901007387 */ /* 0x0081e80000100800 */
[----:B0-----:R-:W3:Y:S04]  /*23990*/  LDL.LU R73, [R1+0x1d70] ;  /* 0x001d700001497983 */ /* 0x001ee80000300800 */
[----:B------:R0:W-:Y:S04]  /*239a0*/  STL [R1+0xa1c], R74 ;  /* 0x000a1c4a01007387 */ /* 0x0001e80000100800 */
[----:B0-----:R-:W3:Y:S04]  /*239b0*/  LDL.LU R74, [R1+0x1d6c] ;  /* 0x001d6c00014a7983 */ /* 0x001ee80000300800 */
[----:B------:R-:W3:Y:S04]  /*239c0*/  LDL.LU R75, [R1+0x1d68] ;  /* 0x001d6800014b7983 */ /* 0x000ee80000300800 */
[----:B------:R-:W3:Y:S04]  /*239d0*/  LDL R26, [R1+0x1c98] ;  /* 0x001c9800011a7983 */ /* 0x000ee80000100800 */
[----:B------:R-:W4:Y:S01]  /*239e0*/  LDL R27, [R1+0x1cc8] ;  /* 0x001cc800011b7983 */ /* 0x000f220000100800 */
[----:B------:R-:W-:Y:S01]  /*239f0*/  SEL R35, R61, R35, !P1 ;  /* 0x000000233d237207 */ /* 0x000fe20004800000 */
[----:B------:R-:W-:-:S04]  /*23a00*/  @!P5 IMAD.IADD R41, R41, 0x1, -R22 ;  /* 0x000000012929d824 */ /* 0x000fc800078e0a16 */
[----:B------:R-:W-:Y:S02]  /*23a10*/  IMAD R35, R35, UR10, RZ ;  /* 0x0000000a23237c24 */ /* 0x000fe4000f8e02ff */
[--C-:B------:R-:W-:Y:S02]  /*23a20*/  @!P4 IMAD.IADD R42, R42, 0x1, -R22.reuse ;  /* 0x000000012a2ac824 */ /* 0x100fe400078e0a16 */
[----:B------:R-:W-:Y:S01]  /*23a30*/  @!P6 IMAD.IADD R39, R39, 0x1, -R22 ;  /* 0x000000012727e824 */ /* 0x000fe200078e0a16 */
[----:B--2---:R0:W-:Y:S01]  /*23a40*/  STL [R1+0xc8], R89 ;  /* 0x0000c85901007387 */ /* 0x0041e20000100800 */
[----:B------:R-:W-:Y:S02]  /*23a50*/  ISETP.GT.U32.AND P2, PT, R22, R41, PT ;  /* 0x000000291600720c */ /* 0x000fe40003f44070 */
[----:B------:R-:W-:Y:S02]  /*23a60*/  PRMT R77, RZ, 0x7610, R77 ;  /* 0x00007610ff4d7816 */ /* 0x000fe4000000004d */
[----:B------:R-:W-:Y:S01]  /*23a70*/  PRMT R85, RZ, 0x7610, R85 ;  /* 0x00007610ff557816 */ /* 0x000fe20000000055 */
[----:B------:R-:W2:Y:S01]  /*23a80*/  LDCU UR10, c[0x0][0x3b0] ;  /* 0x00007600ff0a77ac */ /* 0x000ea20008000800 */
[----:B0-----:R-:W-:-:S05]  /*23a90*/  IADD3 R89, P5, PT, R35, R20, RZ ;  /* 0x0000001423597210 */ /* 0x001fca0007fbe0ff */
[----:B------:R-:W-:Y:S01]  /*23aa0*/  STL [R1+0xa50], R89 ;  /* 0x000a505901007387 */ /* 0x000fe20000100800 */
[----:B---3--:R-:W-:Y:S02]  /*23ab0*/  ISETP.GE.AND P4, PT, R26, RZ, PT ;  /* 0x000000ff1a00720c */ /* 0x008fe40003f86270 */
[----:B------:R-:W-:Y:S02]  /*23ac0*/  LEA.HI.X.SX32 R26, R35, R17, 0x1, P5 ;  /* 0x00000011231a7211 */ /* 0x000fe400028f0eff */
[----:B----4-:R-:W-:-:S03]  /*23ad0*/  ISETP.GE.AND P6, PT, R27, RZ, PT ;  /* 0x000000ff1b00720c */ /* 0x010fc60003fc6270 */
[----:B------:R0:W-:Y:S01]  /*23ae0*/  STL [R1+0xa4c], R26 ;  /* 0x000a4c1a01007387 */ /* 0x0001e20000100800 */
[----:B------:R-:W-:Y:S02]  /*23af0*/  @P0 IMAD.MOV.U32 R27, RZ, RZ, R26 ;  /* 0x000000ffff1b0224 */ /* 0x000fe400078e001a */
[----:B0-----:R-:W-:Y:S02]  /*23b00*/  @P0 IMAD.MOV.U32 R26, RZ, RZ, R89 ;  /* 0x000000ffff1a0224 */ /* 0x001fe400078e0059 */
[----:B------:R-:W-:Y:S02]  /*23b10*/  @!P2 IMAD.IADD R41, R41, 0x1, -R22 ;  /* 0x000000012929a824 */ /* 0x000fe400078e0a16 */
[----:B------:R-:W-:Y:S01]  /*23b20*/  @!P4 IMAD.MOV R42, RZ, RZ, -R42 ;  /* 0x000000ffff2ac224 */ /* 0x000fe200078e0a2a */
[----:B------:R-:W3:Y:S04]  /*23b30*/  LDL R89, [R1+0x1b08] ;  /* 0x001b080001597983 */ /* 0x000ee80000100800 */
[----:B------:R0:W4:Y:S01]  /*23b40*/  @P0 LDG.E.U8 R79, desc[UR14][R26.64] ;  /* 0x0000000e1a4f0981 */ /* 0x000122000c1e1100 */
[C---:B------:R-:W-:Y:S01]  /*23b50*/  ISETP.GT.U32.AND P2, PT, R22.reuse, R16, PT ;  /* 0x000000101600720c */ /* 0x040fe20003f44070 */
[----:B------:R-:W-:Y:S01]  /*23b60*/  @!P6 IMAD.MOV R41, RZ, RZ, -R41 ;  /* 0x000000ffff29e224 */ /* 0x000fe200078e0a29 */
[----:B------:R-:W-:-:S02]  /*23b70*/  ISETP.GT.U32.AND P4, PT, R22, R23, PT ;  /* 0x000000171600720c */ /* 0x000fc40003f84070 */
[C---:B------:R-:W-:Y:S02]  /*23b80*/  SEL R42, R61.reuse, R42, !P1 ;  /* 0x0000002a3d2a7207 */ /* 0x040fe40004800000 */
[----:B------:R-:W-:-:S03]  /*23b90*/  SEL R41, R61, R41, !P1 ;  /* 0x000000293d297207 */ /* 0x000fc60004800000 */
[----:B-1----:R-:W-:-:S04]  /*23ba0*/  IMAD R42, R42, UR8, RZ ;  /* 0x000000082a2a7c24 */ /* 0x002fc8000f8e02ff */
[--C-:B------:R-:W-:Y:S02]  /*23bb0*/  @!P2 IMAD.IADD R16, R16, 0x1, -R22.reuse ;  /* 0x000000011010a824 */ /* 0x100fe400078e0a16 */
[----:B------:R-:W-:Y:S01]  /*23bc0*/  IMAD R41, R41, UR9, RZ ;  /* 0x0000000929297c24 */ /* 0x000fe2000f8e02ff */
[----:B0-----:R-:W-:Y:S01]  /*23bd0*/  IADD3 R26, P2, PT, R42, R20, RZ ;  /* 0x000000142a1a7210 */ /* 0x001fe20007f5e0ff */
[----:B------:R-:W-:Y:S01]  /*23be0*/  @!P4 IMAD.IADD R23, R23, 0x1, -R22 ;  /* 0x000000011717c824 */ /* 0x000fe200078e0a16 */
[----:B------:R-:W-:Y:S02]  /*23bf0*/  ISETP.GE.AND P6, PT, R76, RZ, PT ;  /* 0x000000ff4c00720c */ /* 0x000fe40003fc6270 */
[----:B------:R-:W-:Y:S02]  /*23c00*/  ISETP.GT.U32.AND P5, PT, R22, R39, PT ;  /* 0x000000271600720c */ /* 0x000fe40003fa4070 */
[----:B------:R-:W-:Y:S01]  /*23c10*/  LEA.HI.X.SX32 R27, R42, R17, 0x1, P2 ;  /* 0x000000112a1b7211 */ /* 0x000fe200010f0eff */
[----:B------:R-:W0:Y:S01]  /*23c20*/  LDCU UR8, c[0x0][0x3b0] ;  /* 0x00007600ff0877ac */ /* 0x000e220008000800 */
[----:B------:R-:W-:-:S02]  /*23c30*/  PRMT R9, RZ, 0x7610, R9 ;  /* 0x00007610ff097816 */ /* 0x000fc40000000009 */
[----:B------:R-:W-:Y:S01]  /*23c40*/  PRMT R82, RZ, 0x7610, R82 ;  /* 0x00007610ff527816 */ /* 0x000fe20000000052 */
[----:B------:R-:W1:Y:S01]  /*23c50*/  LDCU UR9, c[0x0][0x3b0] ;  /* 0x00007600ff0977ac */ /* 0x000e620008000800 */
[----:B------:R0:W2:Y:S04]  /*23c60*/  @P0 LDG.E.U8 R77, desc[UR14][R26.64] ;  /* 0x0000000e1a4d0981 */ /* 0x0000a8000c1e1100 */
[----:B----4-:R4:W-:Y:S04]  /*23c70*/  STL [R1+0xc4], R79 ;  /* 0x0000c44f01007387 */ /* 0x0109e80000100800 */
[----:B------:R0:W-:Y:S01]  /*23c80*/  STL [R1+0xa78], R26 ;  /* 0x000a781a01007387 */ /* 0x0001e20000100800 */
[----:B----4-:R-:W-:-:S04]  /*23c90*/  IADD3 R79, P4, PT, R41, R20, RZ ;  /* 0x00000014294f7210 */ /* 0x010fc80007f9e0ff */
[----:B------:R-:W-:Y:S01]  /*23ca0*/  LEA.HI.X.SX32 R76, R41, R17, 0x1, P4 ;  /* 0x00000011294c7211 */ /* 0x000fe200020f0eff */
[----:B------:R-:W-:Y:S04]  /*23cb0*/  STL [R1+0xaa0], R79 ;  /* 0x000aa04f01007387 */ /* 0x000fe80000100800 */
[----:B------:R4:W-:Y:S01]  /*23cc0*/  STL [R1+0xa74], R27 ;  /* 0x000a741b01007387 */ /* 0x0009e20000100800 */
[----:B0-----:R-:W-:Y:S02]  /*23cd0*/  @P0 IMAD.MOV.U32 R26, RZ, RZ, R79 ;  /* 0x000000ffff1a0224 */ /* 0x001fe400078e004f */
[----:B----4-:R-:W-:-:S05]  /*23ce0*/  @P0 IMAD.MOV.U32 R27, RZ, RZ, R76 ;  /* 0x000000ffff1b0224 */ /* 0x010fca00078e004c */
[----:B------:R0:W4:Y:S01]  /*23cf0*/  @P0 LDG.E.U8 R85, desc[UR14][R26.64] ;  /* 0x0000000e1a550981 */ /* 0x000122000c1e1100 */
[----:B------:R-:W-:Y:S01]  /*23d00*/  @!P5 IMAD.IADD R39, R39, 0x1, -R22 ;  /* 0x000000012727d824 */ /* 0x000fe200078e0a16 */
[----:B------:R-:W-:-:S03]  /*23d10*/  ISETP.GT.U32.AND P5, PT, R22, R44, PT ;  /* 0x0000002c1600720c */ /* 0x000fc60003fa4070 */
[----:B------:R-:W-:Y:S01]  /*23d20*/  @!P6 IMAD.MOV R39, RZ, RZ, -R39 ;  /* 0x000000ffff27e224 */ /* 0x000fe200078e0a27 */
[----:B------:R-:W-:-:S04]  /*23d30*/  ISETP.GT.U32.AND P6, PT, R22, R16, PT ;  /* 0x000000101600720c */ /* 0x000fc80003fc4070 */
[----:B------:R-:W-:-:S05]  /*23d40*/  SEL R39, R61, R39, !P1 ;  /* 0x000000273d277207 */ /* 0x000fca0004800000 */
[--C-:B------:R-:W-:Y:S01]  /*23d50*/  @!P5 IMAD.IADD R44, R44, 0x1, -R22.reuse ;  /* 0x000000012c2cd824 */ /* 0x100fe200078e0a16 */
[----:B------:R-:W-:Y:S01]  /*23d60*/  ISETP.GE.AND P5, PT, R83, RZ, PT ;  /* 0x000000ff5300720c */ /* 0x000fe20003fa6270 */
[----:B--2---:R-:W-:Y:S01]  /*23d70*/  IMAD R39, R39, UR10, RZ ;  /* 0x0000000a27277c24 */ /* 0x004fe2000f8e02ff */
[----:B------:R-:W-:Y:S01]  /*23d80*/  ISETP.GT.U32.AND P4, PT, R22, R23, PT ;  /* 0x000000171600720c */ /* 0x000fe20003f84070 */
[----:B------:R-:W-:Y:S01]  /*23d90*/  @!P6 IMAD.IADD R16, R16, 0x1, -R22 ;  /* 0x000000011010e824 */ /* 0x000fe200078e0a16 */
[----:B------:R2:W-:Y:S01]  /*23da0*/  STL [R1+0xbc], R77 ;  /* 0x0000bc4d01007387 */ /* 0x0005e20000100800 */
[----:B------:R-:W-:Y:S02]  /*23db0*/  ISETP.GT.U32.AND P2, PT, R22, R46, PT ;  /* 0x0000002e1600720c */ /* 0x000fe40003f44070 */
[----:B0-----:R-:W-:Y:S02]  /*23dc0*/  IADD3 R26, P6, PT, R39, R20, RZ ;  /* 0x00000014271a7210 */ /* 0x001fe40007fde0ff */
[----:B------:R-:W-:-:S02]  /*23dd0*/  PRMT R10, RZ, 0x7610, R10 ;  /* 0x00007610ff0a7816 */ /* 0x000fc4000000000a */
[----:B------:R-:W-:Y:S02]  /*23de0*/  PRMT R8, RZ, 0x7610, R8 ;  /* 0x00007610ff087816 */ /* 0x000fe40000000008 */
[----:B------:R-:W-:Y:S02]  /*23df0*/  PRMT R6, RZ, 0x7610, R6 ;  /* 0x00007610ff067816 */ /* 0x000fe40000000006 */
[----:B------:R-:W-:Y:S02]  /*23e00*/  LEA.HI.X.SX32 R27, R39, R17, 0x1, P6 ;  /* 0x00000011271b7211 */ /* 0x000fe400030f0eff */
[----:B------:R-:W-:Y:S01]  /*23e10*/  ISETP.GT.U32.AND P6, PT, R22, R45, PT ;  /* 0x0000002d1600720c */ /* 0x000fe20003fc4070 */
[----:B------:R-:W0:Y:S01]  /*23e20*/  LDCU UR10, c[0x0][0x3b0] ;  /* 0x00007600ff0a77ac */ /* 0x000e220008000800 */
[----:B------:R-:W-:Y:S01]  /*23e30*/  @!P5 IMAD.MOV R16, RZ, RZ, -R16 ;  /* 0x000000ffff10d224 */ /* 0x000fe200078e0a10 */
[----:B--2---:R-:W2:Y:S04]  /*23e40*/  LDL.LU R77, [R1+0x1d64] ;  /* 0x001d6400014d7983 */ /* 0x004ea80000300800 */
[----:B------:R0:W-:Y:S04]  /*23e50*/  STL [R1+0xa9c], R76 ;  /* 0x000a9c4c01007387 */ /* 0x0001e80000100800 */
[----:B------:R1:W2:Y:S01]  /*23e60*/  @P0 LDG.E.U8 R9, desc[UR14][R26.64] ;  /* 0x0000000e1a090981 */ /* 0x0002a2000c1e1100 */
[----:B------:R-:W-:Y:S01]  /*23e70*/  SEL R16, R61, R16, !P1 ;  /* 0x000000103d107207 */ /* 0x000fe20004800000 */
[----:B------:R-:W-:Y:S01]  /*23e80*/  @!P4 IMAD.IADD R23, R23, 0x1, -R22 ;  /* 0x000000011717c824 */ /* 0x000fe200078e0a16 */
[----:B------:R-:W-:-:S03]  /*23e90*/  ISETP.GE.AND P4, PT, R84, RZ, PT ;  /* 0x000000ff5400720c */ /* 0x000fc60003f86270 */
[----:B------:R-:W-:Y:S02]  /*23ea0*/  IMAD R16, R16, UR8, RZ ;  /* 0x0000000810107c24 */ /* 0x000fe4000f8e02ff */
[--C-:B------:R-:W-:Y:S01]  /*23eb0*/  @!P6 IMAD.IADD R45, R45, 0x1, -R22.reuse ;  /* 0x000000012d2de824 */ /* 0x100fe200078e0a16 */
[----:B0-----:R-:W3:Y:S04]  /*23ec0*/  LDL.LU R76, [R1+0x1d60] ;  /* 0x001d6000014c7983 */ /* 0x001ee80000300800 */
[----:B------:R-:W3:Y:S01]  /*23ed0*/  LDL.LU R79, [R1+0x1d5c] ;  /* 0x001d5c00014f7983 */ /* 0x000ee20000300800 */
[----:B------:R-:W-:Y:S01]  /*23ee0*/  @!P2 IMAD.IADD R46, R46, 0x1, -R22 ;  /* 0x000000012e2ea824 */ /* 0x000fe200078e0a16 */
[----:B------:R-:W0:Y:S02]  /*23ef0*/  LDCU UR8, c[0x0][0x3b0] ;  /* 0x00007600ff0877ac */ /* 0x000e240008000800 */
[----:B----4-:R4:W-:Y:S04]  /*23f00*/  STL [R1+0xb8], R85 ;  /* 0x0000b85501007387 */ /* 0x0109e80000100800 */
[----:B----4-:R-:W4:Y:S04]  /*23f10*/  LDL.LU R85, [R1+0x1d58] ;  /* 0x001d580001557983 */ /* 0x010f280000300800 */
[----:B------:R-:W4:Y:S04]  /*23f20*/  LDL R83, [R1+0x1b28] ;  /* 0x001b280001537983 */ /* 0x000f280000100800 */
[----:B------:R-:W4:Y:S04]  /*23f30*/  LDL.LU R84, [R1+0x1d54] ;  /* 0x001d540001547983 */ /* 0x000f280000300800 */
[----:B------:R1:W-:Y:S04]  /*23f40*/  STL [R1+0xac8], R26 ;  /* 0x000ac81a01007387 */ /* 0x0003e80000100800 */
[----:B------:R0:W-:Y:S01]  /*23f50*/  STL [R1+0xac4], R27 ;  /* 0x000ac41b01007387 */ /* 0x0001e20000100800 */
[----:B-1----:R-:W-:-:S04]  /*23f60*/  IADD3 R26, P6, PT, R16, R20, RZ ;  /* 0x00000014101a7210 */ /* 0x002fc80007fde0ff */
[----:B0-----:R-:W-:-:S05]  /*23f70*/  LEA.HI.X.SX32 R27, R16, R17, 0x1, P6 ;  /* 0x00000011101b7211 */ /* 0x001fca00030f0eff */
[----:B------:R0:W4:Y:S01]  /*23f80*/  @P0 LDG.E.U8 R82, desc[UR14][R26.64] ;  /* 0x0000000e1a520981 */ /* 0x000122000c1e1100 */
[----:B------:R-:W-:Y:S01]  /*23f90*/  ISETP.GT.U32.AND P2, PT, R22, R44, PT ;  /* 0x0000002c1600720c */ /* 0x000fe20003f44070 */
[----:B------:R-:W-:Y:S02]  /*23fa0*/  @!P4 IMAD.MOV R23, RZ, RZ, -R23 ;  /* 0x000000ffff17c224 */ /* 0x000fe400078e0a17 */
[----:B--2---:R-:W-:Y:S03]  /*23fb0*/  STL [R1+0x1d28], R9 ;  /* 0x001d280901007387 */ /* 0x004fe60000100800 */
[----:B------:R-:W-:-:S07]  /*23fc0*/  SEL R23, R61, R23, !P1 ;  /* 0x000000173d177207 */ /* 0x000fce0004800000 */
[----:B------:R-:W-:Y:S01]  /*23fd0*/  @!P2 IMAD.IADD R44, R44, 0x1, -R22 ;  /* 0x000000012c2ca824 */ /* 0x000fe200078e0a16 */
[----:B---3--:R-:W-:Y:S02]  /*23fe0*/  ISETP.GE.AND P2, PT, R89, RZ, PT ;  /* 0x000000ff5900720c */ /* 0x008fe40003f46270 */
[----:B------:R-:W2:Y:S01]  /*23ff0*/  LDL R89, [R1+0x1b48] ;  /* 0x001b480001597983 */ /* 0x000ea20000100800 */
[----:B------:R-:W-:-:S03]  /*24000*/  IMAD R23, R23, UR9, RZ ;  /* 0x0000000917177c24 */ /* 0x000fc6000f8e02ff */
[----:B------:R-:W-:Y:S04]  /*24010*/  STL [R1+0xaf0], R26 ;  /* 0x000af01a01007387 */ /* 0x000fe80000100800 */
[----:B------:R0:W-:Y:S01]  /*24020*/  STL [R1+0xaec], R27 ;  /* 0x000aec1b01007387 */ /* 0x0001e20000100800 */
[----:B------:R-:W-:Y:S01]  /*24030*/  ISETP.GT.U32.AND P5, PT, R22, R46, PT ;  /* 0x0000002e1600720c */ /* 0x000fe20003fa4070 */
[----:B------:R-:W1:Y:S01]  /*24040*/  LDCU UR9, c[0x0][0x3b0] ;  /* 0x00007600ff0977ac */ /* 0x000e620008000800 */
[----:B----4-:R-:W-:Y:S02]  /*24050*/  ISETP.GE.AND P4, PT, R83, RZ, PT ;  /* 0x000000ff5300720c */ /* 0x010fe40003f86270 */
[----:B------:R-:W-:-:S04]  /*24060*/  IADD3 R83, P6, PT, R23, R20, RZ ;  /* 0x0000001417537210 */ /* 0x000fc80007fde0ff */
[----:B0-----:R-:W-:Y:S01]  /*24070*/  LEA.HI.X.SX32 R27, R23, R17, 0x1, P6 ;  /* 0x00000011171b7211 */ /* 0x001fe200030f0eff */
[----:B------:R-:W-:-:S05]  /*24080*/  @P0 IMAD.MOV.U32 R26, RZ, RZ, R83 ;  /* 0x000000ffff1a0224 */ /* 0x000fca00078e0053 */
[----:B------:R0:W3:Y:S04]  /*24090*/  @P0 LDG.E.U8 R10, desc[UR14][R26.64] ;  /* 0x0000000e1a0a0981 */ /* 0x0000e8000c1e1100 */
[----:B------:R4:W-:Y:S04]  /*240a0*/  STL [R1+0xb0], R82 ;  /* 0x0000b05201007387 */ /* 0x0009e80000100800 */
[----:B----4-:R-:W4:Y:S01]  /*240b0*/  LDL R82, [R1+0x1b68] ;  /* 0x001b680001527983 */ /* 0x010f220000100800 */
[----:B------:R-:W-:Y:S01]  /*240c0*/  @!P5 IMAD.IADD R46, R46, 0x1, -R22 ;  /* 0x000000012e2ed824 */ /* 0x000fe200078e0a16 */
[C---:B------:R-:W-:Y:S01]  /*240d0*/  ISETP.GT.U32.AND P5, PT, R22.reuse, R47, PT ;  /* 0x0000002f1600720c */ /* 0x040fe20003fa4070 */
[----:B------:R-:W-:Y:S01]  /*240e0*/  @!P2 IMAD.MOV R44, RZ, RZ, -R44 ;  /* 0x000000ffff2ca224 */ /* 0x000fe200078e0a2c */
[----:B------:R-:W-:-:S02]  /*240f0*/  ISETP.GT.U32.AND P2, PT, R22, R45, PT ;  /* 0x0000002d1600720c */ /* 0x000fc40003f44070 */
[----:B------:R-:W-:Y:S01]  /*24100*/  ISETP.GT.U32.AND P6, PT, R22, R48, PT ;  /* 0x000000301600720c */ /* 0x000fe20003fc4070 */
[----:B------:R-:W-:Y:S01]  /*24110*/  @!P4 IMAD.MOV R46, RZ, RZ, -R46 ;  /* 0x000000ffff2ec224 */ /* 0x000fe200078e0a2e */
[----:B--2---:R-:W-:Y:S02]  /*24120*/  ISETP.GE.AND P4, PT, R89, RZ, PT ;  /* 0x000000ff5900720c */ /* 0x004fe40003f86270 */
[----:B------:R-:W-:-:S05]  /*24130*/  SEL R44, R61, R44, !P1 ;  /* 0x0000002c3d2c7207 */ /* 0x000fca0004800000 */
[----:B------:R-:W-:Y:S01]  /*24140*/  @!P5 IMAD.IADD R47, R47, 0x1, -R22 ;  /* 0x000000012f2fd824 */ /* 0x000fe200078e0a16 */
[----:B------:R-:W-:-:S04]  /*24150*/  SEL R46, R61, R46, !P1 ;  /* 0x0000002e3d2e7207 */ /* 0x000fc80004800000 */
[----:B------:R-:W-:Y:S01]  /*24160*/  ISETP.GT.U32.AND P5, PT, R22, R47, PT ;  /* 0x0000002f1600720c */ /* 0x000fe20003fa4070 */
[----:B------:R-:W-:Y:S02]  /*24170*/  IMAD R44, R44, UR8, RZ ;  /* 0x000000082c2c7c24 */ /* 0x000fe4000f8e02ff */
[--C-:B------:R-:W-:Y:S02]  /*24180*/  @!P2 IMAD.IADD R45, R45, 0x1, -R22.reuse ;  /* 0x000000012d2da824 */ /* 0x100fe400078e0a16 */
[----:B-1----:R-:W-:Y:S02]  /*24190*/  IMAD R46, R46, UR9, RZ ;  /* 0x000000092e2e7c24 */ /* 0x002fe4000f8e02ff */
[----:B------:R-:W-:Y:S01]  /*241a0*/  @!P6 IMAD.IADD R48, R48, 0x1, -R22 ;  /* 0x000000013030e824 */ /* 0x000fe200078e0a16 */
[----:B------:R1:W-:Y:S01]  /*241b0*/  STL [R1+0xb18], R83 ;  /* 0x000b185301007387 */ /* 0x0003e20000100800 */
[-C--:B0-----:R-:W-:Y:S01]  /*241c0*/  IADD3 R26, P6, PT, R44, R20.reuse, RZ ;  /* 0x000000142c1a7210 */ /* 0x081fe20007fde0ff */
[----:B------:R-:W-:Y:S01]  /*241d0*/  @!P4 IMAD.MOV R45, RZ, RZ, -R45 ;  /* 0x000000ffff2dc224 */ /* 0x000fe200078e0a2d */
[----:B------:R-:W-:Y:S01]  /*241e0*/  IADD3 R89, P4, PT, R46, R20, RZ ;  /* 0x000000142e597210 */ /* 0x000fe20007f9e0ff */
[----:B------:R0:W-:Y:S01]  /*241f0*/  STL [R1+0xb14], R27 ;  /* 0x000b141b01007387 */ /* 0x0001e20000100800 */
[----:B------:R-:W-:-:S02]  /*24200*/  PRMT R18, RZ, 0x7610, R18 ;  /* 0x00007610ff127816 */ /* 0x000fc40000000012 */
[----:B------:R-:W-:Y:S01]  /*24210*/  PRMT R15, RZ, 0x7610, R15 ;  /* 0x00007610ff0f7816 */ /* 0x000fe2000000000f */
[----:B------:R-:W2:Y:S01]  /*24220*/  LDCU UR8, c[0x0][0x3b0] ;  /* 0x00007600ff0877ac */ /* 0x000ea20008000800 */
[----:B------:R-:W-:Y:S01]  /*24230*/  @!P5 IMAD.IADD R47, R47, 0x1, -R22 ;  /* 0x000000012f2fd824 */ /* 0x000fe200078e0a16 */
[----:B------:R-:W2:Y:S01]  /*24240*/  LDCU UR9, c[0x0][0x3b0] ;  /* 0x00007600ff0977ac */ /* 0x000ea20008000800 */
[----:B-1----:R-:W2:Y:S01]  /*24250*/  LDL.LU R83, [R1+0x1d50] ;  /* 0x001d500001537983 */ /* 0x002ea20000300800 */
[----:B0-----:R-:W-:-:S05]  /*24260*/  LEA.HI.X.SX32 R27, R44, R17, 0x1, P6 ;  /* 0x000000112c1b7211 */ /* 0x001fca00030f0eff */
[----:B------:R0:W2:Y:S04]  /*24270*/  @P0 LDG.E.U8 R8, desc[UR14][R26.64] ;  /* 0x0000000e1a080981 */ /* 0x0000a8000c1e1100 */
[----:B---3--:R-:W-:Y:S04]  /*24280*/  STL [R1+0x1d2c], R10 ;  /* 0x001d2c0a01007387 */ /* 0x008fe80000100800 */
[----:B------:R0:W-:Y:S04]  /*24290*/  STL [R1+0x748], R26 ;  /* 0x0007481a01007387 */ /* 0x0001e80000100800 */
[----:B------:R-:W-:Y:S04]  /*242a0*/  STL [R1+0x788], R89 ;  /* 0x0007885901007387 */ /* 0x000fe80000100800 */
[----:B------:R1:W-:Y:S01]  /*242b0*/  STL [R1+0x744], R27 ;  /* 0x0007441b01007387 */ /* 0x0003e20000100800 */
[----:B0-----:R-:W-:Y:S01]  /*242c0*/  @P0 IMAD.MOV.U32 R26, RZ, RZ, R89 ;  /* 0x000000ffff1a0224 */ /* 0x001fe200078e0059 */
[----:B----4-:R-:W-:-:S02]  /*242d0*/  ISETP.GE.AND P5, PT, R82, RZ, PT ;  /* 0x000000ff5200720c */ /* 0x010fc40003fa6270 */
[----:B------:R-:W-:-:S05]  /*242e0*/  LEA.HI.X.SX32 R82, R46, R17, 0x1, P4 ;  /* 0x000000112e527211 */ /* 0x000fca00020f0eff */
[----:B-1----:R-:W-:Y:S01]  /*242f0*/  @P0 IMAD.MOV.U32 R27, RZ, RZ, R82 ;  /* 0x000000ffff1b0224 */ /* 0x002fe200078e0052 */
[----:B------:R0:W-:Y:S04]  /*24300*/  STL [R1+0x784], R82 ;  /* 0x0007845201007387 */ /* 0x0001e80000100800 */
[----:B------:R1:W3:Y:S04]  /*24310*/  @P0 LDG.E.U8 R6, desc[UR14][R26.64] ;  /* 0x0000000e1a060981 */ /* 0x0002e8000c1e1100 */
[----:B0-----:R-:W4:Y:S04]  /*24320*/  LDL.LU R82, [R1+0x1d4c] ;  /* 0x001d4c0001527983 */ /* 0x001f280000300800 */
[----:B------:R-:W2:Y:S04]  /*24330*/  LDL.LU R89, [R1+0x1d48] ;  /* 0x001d480001597983 */ /* 0x000ea80000300800 */
[----:B------:R-:W2:Y:S01]  /*24340*/  LDL R27, [R1+0x1b88] ;  /* 0x001b8800011b7983 */ /* 0x000ea20000100800 */
[----:B------:R-:W-:Y:S01]  /*24350*/  SEL R45, R61, R45, !P1 ;  /* 0x0000002d3d2d7207 */ /* 0x000fe20004800000 */
[----:B------:R-:W-:-:S04]  /*24360*/  @!P5 IMAD.MOV R47, RZ, RZ, -R47 ;  /* 0x000000ffff2fd224 */ /* 0x000fc800078e0a2f */
[----:B------:R-:W-:Y:S01]  /*24370*/  IMAD R45, R45, UR10, RZ ;  /* 0x0000000a2d2d7c24 */ /* 0x000fe2000f8e02ff */
[C---:B------:R-:W-:Y:S02]  /*24380*/  ISETP.GT.U32.AND P2, PT, R22.reuse, R48, PT ;  /* 0x000000301600720c */ /* 0x040fe40003f44070 */
[----:B--2---:R-:W-:Y:S02]  /*24390*/  ISETP.GE.AND P6, PT, R27, RZ, PT ;  /* 0x000000ff1b00720c */ /* 0x004fe40003fc6270 */
[----:B-1----:R-:W-:Y:S02]  /*243a0*/  IADD3 R26, P5, PT, R45, R20, RZ ;  /* 0x000000142d1a7210 */ /* 0x002fe40007fbe0ff */
[----:B------:R-:W-:Y:S02]  /*243b0*/  SEL R47, R61, R47, !P1 ;  /* 0x0000002f3d2f7207 */ /* 0x000fe40004800000 */
[----:B------:R-:W-:Y:S02]  /*243c0*/  ISETP.GT.U32.AND P4, PT, R22, R49, PT ;  /* 0x000000311600720c */ /* 0x000fe40003f84070 */
[----:B------:R-:W-:-:S02]  /*243d0*/  PRMT R5, RZ, 0x7610, R5 ;  /* 0x00007610ff057816 */ /* 0x000fc40000000005 */
[----:B------:R-:W-:Y:S01]  /*243e0*/  LEA.HI.X.SX32 R27, R45, R17, 0x1, P5 ;  /* 0x000000112d1b7211 */ /* 0x000fe200028f0eff */
[----:B------:R0:W-:Y:S01]  /*243f0*/  STL [R1+0x7c8], R26 ;  /* 0x0007c81a01007387 */ /* 0x0001e20000100800 */
[----:B------:R-:W-:Y:S02]  /*24400*/  PRMT R25, RZ, 0x7610, R25 ;  /* 0x00007610ff197816 */ /* 0x000fe40000000019 */
[----:B------:R-:W-:Y:S01]  /*24410*/  PRMT R23, RZ, 0x7610, R23 ;  /* 0x00007610ff177816 */ /* 0x000fe20000000017 */
[----:B------:R-:W1:Y:S01]  /*24420*/  LDCU UR10, c[0x0][0x3b0] ;  /* 0x00007600ff0a77ac */ /* 0x000e620008000800 */
[----:B------:R2:W-:Y:S04]  /*24430*/  STL [R1+0x7c4], R27 ;  /* 0x0007c41b01007387 */ /* 0x0005e80000100800 */
[----:B------:R2:W3:Y:S04]  /*24440*/  @P0 LDG.E.U8 R18, desc[UR14][R26.64] ;  /* 0x0000000e1a120981 */ /* 0x0004e8000c1e1100 */
[----:B0-----:R-:W4:Y:S01]  /*24450*/  LDL R26, [R1+0x1ba8] ;  /* 0x001ba800011a7983 */ /* 0x001f220000100800 */
[----:B------:R-:W-:Y:S01]  /*24460*/  @!P2 IMAD.IADD R48, R48, 0x1, -R22 ;  /* 0x000000013030a824 */ /* 0x000fe200078e0a16 */
[----:B------:R-:W-:Y:S01]  /*24470*/  ISETP.GT.U32.AND P2, PT, R22, R51, PT ;  /* 0x000000331600720c */ /* 0x000fe20003f44070 */
[----:B------:R-:W-:-:S02]  /*24480*/  IMAD R47, R47, UR12, RZ ;  /* 0x0000000c2f2f7c24 */ /* 0x000fc4000f8e02ff */
[----:B------:R-:W-:Y:S02]  /*24490*/  @!P4 IMAD.IADD R49, R49, 0x1, -R22 ;  /* 0x000000013131c824 */ /* 0x000fe400078e0a16 */
[----:B------:R-:W-:Y:S01]  /*244a0*/  @!P6 IMAD.MOV R48, RZ, RZ, -R48 ;  /* 0x000000ffff30e224 */ /* 0x000fe200078e0a30 */
[----:B------:R-:W-:Y:S02]  /*244b0*/  ISETP.GT.U32.AND P5, PT, R22, R52, PT ;  /* 0x000000341600720c */ /* 0x000fe40003fa4070 */
[----:B------:R-:W-:Y:S02]  /*244c0*/  PRMT R16, RZ, 0x7610, R16 ;  /* 0x00007610ff107816 */ /* 0x000fe40000000010 */
[----:B--2---:R-:W-:-:S03]  /*244d0*/  IADD3 R27, P6, PT, R47, R20, RZ ;  /* 0x000000142f1b7210 */ /* 0x004fc60007fde0ff */
[----:B------:R-:W-:Y:S01]  /*244e0*/  @!P2 IMAD.IADD R51, R51, 0x1, -R22 ;  /* 0x000000013333a824 */ /* 0x000fe200078e0a16 */
[----:B------:R-:W-:Y:S02]  /*244f0*/  PRMT R9, RZ, 0x7610, R9 ;  /* 0x00007610ff097816 */ /* 0x000fe40000000009 */
[----:B------:R-:W-:Y:S02]  /*24500*/  PRMT R4, RZ, 0x7610, R4 ;  /* 0x00007610ff047816 */ /* 0x000fe40000000004 */
[----:B------:R-:W-:Y:S02]  /*24510*/  PRMT R0, RZ, 0x7610, R0 ;  /* 0x00007610ff007816 */ /* 0x000fe40000000000 */
[----:B------:R-:W-:Y:S01]  /*24520*/  PRMT R10, RZ, 0x7610, R10 ;  /* 0x00007610ff0a7816 */ /* 0x000fe2000000000a */
[----:B------:R-:W0:Y:S01]  /*24530*/  LDCU UR12, c[0x0][0x3b0] ;  /* 0x00007600ff0c77ac */ /* 0x000e220008000800 */
[----:B---3--:R2:W-:Y:S01]  /*24540*/  STL [R1+0xa0], R18 ;  /* 0x0000a01201007387 */ /* 0x0085e20000100800 */
[----:B----4-:R-:W-:-:S02]  /*24550*/  ISETP.GE.AND P2, PT, R26, RZ, PT ;  /* 0x000000ff1a00720c */ /* 0x010fc40003f46270 */
[----:B------:R-:W-:Y:S01]  /*24560*/  LEA.HI.X.SX32 R26, R47, R17, 0x1, P6 ;  /* 0x000000112f1a7211 */ /* 0x000fe200030f0eff */
[----:B--2---:R-:W2:Y:S04]  /*24570*/  LDL R18, [R1+0x1be8] ;  /* 0x001be80001127983 */ /* 0x004ea80000100800 */
[----:B------:R3:W-:Y:S04]  /*24580*/  STL [R1+0x820], R27 ;  /* 0x0008201b01007387 */ /* 0x0007e80000100800 */
[----:B------:R4:W-:Y:S01]  /*24590*/  STL [R1+0x81c], R26 ;  /* 0x00081c1a01007387 */ /* 0x0009e20000100800 */
[----:B---3--:R-:W-:-:S04]  /*245a0*/  @P0 LOP3.LUT R27, R27, R26, RZ, 0x3c, !PT ;  /* 0x0000001a1b1b0212 */ /* 0x008fc800078e3cff */
[----:B----4-:R-:W-:-:S04]  /*245b0*/  @P0 LOP3.LUT R26, R27, R26, RZ, 0x3c, !PT ;  /* 0x0000001a1b1a0212 */ /* 0x010fc800078e3cff */
[----:B------:R-:W-:-:S05]  /*245c0*/  @P0 LOP3.LUT R27, R27, R26, RZ, 0x3c, !PT ;  /* 0x0000001a1b1b0212 */ /* 0x000fca00078e3cff */
[----:B------:R-:W3:Y:S01]  /*245d0*/  @P0 LDG.E.U8 R15, desc[UR14][R26.64] ;  /* 0x0000000e1a0f0981 */ /* 0x000ee2000c1e1100 */
[----:B------:R-:W-:Y:S02]  /*245e0*/  ISETP.GT.U32.AND P4, PT, R22, R49, PT ;  /* 0x000000311600720c */ /* 0x000fe40003f84070 */
[----:B------:R-:W-:Y:S01]  /*245f0*/  SEL R48, R61, R48, !P1 ;  /* 0x000000303d307207 */ /* 0x000fe20004800000 */
[----:B------:R-:W-:-:S04]  /*24600*/  @!P5 IMAD.IADD R52, R52, 0x1, -R22 ;  /* 0x000000013434d824 */ /* 0x000fc800078e0a16 */
[----:B------:R-:W-:Y:S01]  /*24610*/  IMAD R48, R48, UR8, RZ ;  /* 0x0000000830307c24 */ /* 0x000fe2000f8e02ff */
[----:B------:R-:W4:Y:S01]  /*24620*/  LDCU UR8, c[0x0][0x3b0] ;  /* 0x00007600ff0877ac */ /* 0x000f220008000800 */
[----:B---3--:R-:W-:Y:S04]  /*24630*/  STL [R1+0x9c], R15 ;  /* 0x00009c0f01007387 */ /* 0x008fe80000100800 */
[----:B------:R-:W3:Y:S01]  /*24640*/  LDL R26, [R1+0x1bc8] ;  /* 0x001bc800011a7983 */ /* 0x000ee20000100800 */
[----:B------:R-:W-:Y:S01]  /*24650*/  @!P4 IMAD.IADD R49, R49, 0x1, -R22 ;  /* 0x000000013131c824 */ /* 0x000fe200078e0a16 */
[----:B------:R-:W-:-:S03]  /*24660*/  IADD3 R27, P6, PT, R48, R20, RZ ;  /* 0x00000014301b7210 */ /* 0x000fc60007fde0ff */
[----:B------:R-:W-:Y:S01]  /*24670*/  @!P2 IMAD.MOV R49, RZ, RZ, -R49 ;  /* 0x000000ffff31a224 */ /* 0x000fe200078e0a31 */
[----:B------:R-:W-:Y:S01]  /*24680*/  ISETP.GT.U32.AND P2, PT, R22, R52, PT ;  /* 0x000000341600720c */ /* 0x000fe20003f44070 */
[----:B------:R0:W-:Y:S03]  /*24690*/  STL [R1+0x938], R27 ;  /* 0x0009381b01007387 */ /* 0x0001e60000100800 */
[----:B------:R-:W-:-:S05]  /*246a0*/  SEL R49, R61, R49, !P1 ;  /* 0x000000313d317207 */ /* 0x000fca0004800000 */
[----:B------:R-:W-:Y:S01]  /*246b0*/  IMAD R49, R49, UR9, RZ ;  /* 0x0000000931317c24 */ /* 0x000fe2000f8e02ff */
[----:B---3--:R-:W-:Y:S02]  /*246c0*/  ISETP.GE.AND P5, PT, R26, RZ, PT ;  /* 0x000000ff1a00720c */ /* 0x008fe40003fa6270 */
[----:B------:R-:W-:Y:S01]  /*246d0*/  LEA.HI.X.SX32 R26, R48, R17, 0x1, P6 ;  /* 0x00000011301a7211 */ /* 0x000fe200030f0eff */
[----:B------:R-:W-:Y:S01]  /*246e0*/  @!P2 IMAD.IADD R52, R52, 0x1, -R22 ;  /* 0x000000013434a824 */ /* 0x000fe200078e0a16 */
[----:B------:R-:W-:Y:S01]  /*246f0*/  ISETP.GT.U32.AND P4, PT, R22, R51, PT ;  /* 0x000000331600720c */ /* 0x000fe20003f84070 */
[----:B------:R-:W3:Y:S01]  /*24700*/  LDCU UR9, c[0x0][0x3b0] ;  /* 0x00007600ff0977ac */ /* 0x000ee20008000800 */
[----:B0-----:R-:W-:Y:S01]  /*24710*/  @P0 LOP3.LUT R27, R27, R26, RZ, 0x3c, !PT ;  /* 0x0000001a1b1b0212 */ /* 0x001fe200078e3cff */
[----:B------:R0:W-:Y:S01]  /*24720*/  STL [R1+0x934], R26 ;  /* 0x0009341a01007387 */ /* 0x0001e20000100800 */
[----:B--2---:R-:W-:Y:S02]  /*24730*/  ISETP.GE.AND P6, PT, R18, RZ, PT ;  /* 0x000000ff1200720c */ /* 0x004fe40003fc6270 */
[----:B------:R-:W-:-:S02]  /*24740*/  IADD3 R18, P2, PT, R49, R20, RZ ;  /* 0x0000001431127210 */ /* 0x000fc40007f5e0ff */
[----:B0-----:R-:W-:-:S04]  /*24750*/  @P0 LOP3.LUT R26, R27, R26, RZ, 0x3c, !PT ;  /* 0x0000001a1b1a0212 */ /* 0x001fc800078e3cff */
[----:B------:R-:W-:-:S05]  /*24760*/  @P0 LOP3.LUT R27, R27, R26, RZ, 0x3c, !PT ;  /* 0x0000001a1b1b0212 */ /* 0x000fca00078e3cff */
[----:B------:R0:W2:Y:S04]  /*24770*/  @P0 LDG.E.U8 R5, desc[UR14][R26.64] ;  /* 0x0000000e1a050981 */ /* 0x0000a8000c1e1100 */
[----:B------:R-:W-:Y:S01]  /*24780*/  STL [R1+0x968], R18 ;  /* 0x0009681201007387 */ /* 0x000fe20000100800 */
[----:B0-----:R-:W-:-:S05]  /*24790*/  LEA.HI.X.SX32 R26, R49, R17, 0x1, P2 ;  /* 0x00000011311a7211 */ /* 0x001fca00010f0eff */
[----:B------:R0:W-:Y:S01]  /*247a0*/  STL [R1+0x964], R26 ;  /* 0x0009641a01007387 */ /* 0x0001e20000100800 */
[----:B------:R-:W-:Y:S02]  /*247b0*/  @P0 IMAD.MOV.U32 R27, RZ, RZ, R26 ;  /* 0x000000ffff1b0224 */ /* 0x000fe400078e001a */
[----:B0-----:R-:W-:Y:S02]  /*247c0*/  @P0 IMAD.MOV.U32 R26, RZ, RZ, R18 ;  /* 0x000000ffff1a0224 */ /* 0x001fe400078e0012 */
[----:B------:R-:W-:Y:S01]  /*247d0*/  @!P4 IMAD.IADD R51, R51, 0x1, -R22 ;  /* 0x000000013333c824 */ /* 0x000fe200078e0a16 */
[----:B------:R-:W2:Y:S04]  /*247e0*/  LDL R18, [R1+0x1c48] ;  /* 0x001c480001127983 */ /* 0x000ea80000100800 */
[----:B------:R-:W2:Y:S04]  /*247f0*/  @P0 LDG.E.U8 R25, desc[UR14][R26.64] ;  /* 0x0000000e1a190981 */ /* 0x000ea8000c1e1100 */
[----:B------:R-:W3:Y:S01]  /*24800*/  LDL R27, [R1+0x1c04] ;  /* 0x001c0400011b7983 */ /* 0x000ee20000100800 */
[----:B------:R-:W-:Y:S01]  /*24810*/  @!P5 IMAD.MOV R51, RZ, RZ, -R51 ;  /* 0x000000ffff33d224 */ /* 0x000fe200078e0a33 */
[----:B------:R-:W-:-:S04]  /*24820*/  ISETP.GT.U32.AND P5, PT, R22, R55, PT ;  /* 0x000000371600720c */ /* 0x000fc80003fa4070 */
[----:B------:R-:W-:Y:S01]  /*24830*/  SEL R51, R61, R51, !P1 ;  /* 0x000000333d337207 */ /* 0x000fe20004800000 */
[----:B------:R-:W-:-:S04]  /*24840*/  @!P6 IMAD.MOV R52, RZ, RZ, -R52 ;  /* 0x000000ffff34e224 */ /* 0x000fc800078e0a34 */
[----:B----4-:R-:W-:-:S04]  /*24850*/  IMAD R51, R51, UR8, RZ ;  /* 0x0000000833337c24 */ /* 0x010fc8000f8e02ff */
[----:B------:R-:W-:Y:S01]  /*24860*/  @!P5 IMAD.IADD R55, R55, 0x1, -R22 ;  /* 0x000000013737d824 */ /* 0x000fe200078e0a16 */
[----:B--2---:R0:W-:Y:S01]  /*24870*/  STL [R1+0x94], R25 ;  /* 0x0000941901007387 */ /* 0x0041e20000100800 */
[----:B------:R-:W-:Y:S02]  /*24880*/  SEL R52, R61, R52, !P1 ;  /* 0x000000343d347207 */ /* 0x000fe40004800000 */
[----:B------:R-:W-:Y:S01]  /*24890*/  ISETP.GT.U32.AND P4, PT, R22, R54, PT ;  /* 0x000000361600720c */ /* 0x000fe20003f84070 */
[----:B------:R-:W2:Y:S01]  /*248a0*/  LDCU UR8, c[0x0][0x3b0] ;  /* 0x00007600ff0877ac */ /* 0x000ea20008000800 */
[----:B0-----:R-:W-:-:S04]  /*248b0*/  IADD3 R25, P6, PT, R51, R20, RZ ;  /* 0x0000001433197210 */ /* 0x001fc80007fde0ff */
[----:B------:R-:W-:Y:S02]  /*248c0*/  LEA.HI.X.SX32 R26, R51, R17, 0x1, P6 ;  /* 0x00000011331a7211 */ /* 0x000fe400030f0eff */
[----:B---3--:R-:W-:Y:S01]  /*248d0*/  ISETP.GE.AND P5, PT, R27, RZ, PT ;  /* 0x000000ff1b00720c */ /* 0x008fe20003fa6270 */
[----:B------:R-:W-:Y:S04]  /*248e0*/  STL [R1+0x998], R25 ;  /* 0x0009981901007387 */ /* 0x000fe80000100800 */
[----:B------:R0:W-:Y:S01]  /*248f0*/  STL [R1+0x994], R26 ;  /* 0x0009941a01007387 */ /* 0x0001e20000100800 */
[----:B------:R-:W-:Y:S02]  /*24900*/  @P0 IMAD.MOV.U32 R27, RZ, RZ, R26 ;  /* 0x000000ffff1b0224 */ /* 0x000fe400078e001a */
[----:B0-----:R-:W-:-:S05]  /*24910*/  @P0 IMAD.MOV.U32 R26, RZ, RZ, R25 ;  /* 0x000000ffff1a0224 */ /* 0x001fca00078e0019 */
[----:B------:R-:W3:Y:S04]  /*24920*/  @P0 LDG.E.U8 R23, desc[UR14][R26.64] ;  /* 0x0000000e1a170981 */ /* 0x000ee8000c1e1100 */
[----:B------:R-:W4:Y:S01]  /*24930*/  LDL R27, [R1+0x1c28] ;  /* 0x001c2800011b7983 */ /* 0x000f220000100800 */
[----:B-1----:R-:W-:Y:S02]  /*24940*/  IMAD R52, R52, UR10, RZ ;  /* 0x0000000a34347c24 */ /* 0x002fe4000f8e02ff */
[----:B------:R-:W-:Y:S01]  /*24950*/  @!P4 IMAD.IADD R54, R54, 0x1, -R22 ;  /* 0x000000013636c824 */ /* 0x000fe200078e0a16 */
[----:B------:R-:W0:Y:S04]  /*24960*/  LDCU UR10, c[0x0][0x3b0] ;  /* 0x00007600ff0a77ac */ /* 0x000e280008000800 */
[----:B------:R-:W-:Y:S01]  /*24970*/  ISETP.GT.U32.AND P2, PT, R22, R54, PT ;  /* 0x000000361600720c */ /* 0x000fe20003f44070 */
[----:B---3--:R1:W-:Y:S02]  /*24980*/  STL [R1+0x8c], R23 ;  /* 0x00008c1701007387 */ /* 0x0083e40000100800 */
[----:B-1----:R-:W-:-:S04]  /*24990*/  IADD3 R23, P6, PT, R52, R20, RZ ;  /* 0x0000001434177210 */ /* 0x002fc80007fde0ff */
[----:B------:R-:W-:Y:S02]  /*249a0*/  LEA.HI.X.SX32 R25, R52, R17, 0x1, P6 ;  /* 0x0000001134197211 */ /* 0x000fe400030f0eff */
[----:B----4-:R-:W-:Y:S01]  /*249b0*/  ISETP.GE.AND P6, PT, R27, RZ, PT ;  /* 0x000000ff1b00720c */ /* 0x010fe20003fc6270 */
[----:B------:R-:W-:Y:S02]  /*249c0*/  @P0 IMAD.MOV.U32 R26, RZ, RZ, R23 ;  /* 0x000000ffff1a0224 */ /* 0x000fe400078e0017 */
[----:B------:R-:W-:-:S05]  /*249d0*/  @P0 IMAD.MOV.U32 R27, RZ, RZ, R25 ;  /* 0x000000ffff1b0224 */ /* 0x000fca00078e0019 */
[----:B------:R1:W3:Y:S01]  /*249e0*/  @P0 LDG.E.U8 R16, desc[UR14][R26.64] ;  /* 0x0000000e1a100981 */ /* 0x0002e2000c1e1100 */
[----:B------:R-:W-:Y:S01]  /*249f0*/  ISETP.GT.U32.AND P4, PT, R22, R57, PT ;  /* 0x000000391600720c */ /* 0x000fe20003f84070 */
[----:B------:R-:W-:-:S04]  /*24a00*/  @!P2 IMAD.IADD R54, R54, 0x1, -R22 ;  /* 0x000000013636a824 */ /* 0x000fc800078e0a16 */
[----:B------:R-:W-:Y:S01]  /*24a10*/  @!P5 IMAD.MOV R54, RZ, RZ, -R54 ;  /* 0x000000ffff36d224 */ /* 0x000fe200078e0a36 */
[----:B------:R-:W-:-:S04]  /*24a20*/  ISETP.GT.U32.AND P5, PT, R22, R60, PT ;  /* 0x0000003c1600720c */ /* 0x000fc80003fa4070 */
[----:B------:R-:W-:-:S03]  /*24a30*/  SEL R54, R61, R54, !P1 ;  /* 0x000000363d367207 */ /* 0x000fc60004800000 */
[--C-:B------:R-:W-:Y:S02]  /*24a40*/  @!P4 IMAD.IADD R57, R57, 0x1, -R22.reuse ;  /* 0x000000013939c824 */ /* 0x100fe400078e0a16 */
[----:B--2---:R-:W-:Y:S01]  /*24a50*/  IMAD R54, R54, UR8, RZ ;  /* 0x0000000836367c24 */ /* 0x004fe2000f8e02ff */
[----:B------:R2:W-:Y:S02]  /*24a60*/  STL [R1+0x9c8], R23 ;  /* 0x0009c81701007387 */ /* 0x0005e40000100800 */
[----:B------:R-:W-:Y:S01]  /*24a70*/  ISETP.GT.U32.AND P2, PT, R22, R57, PT ;  /* 0x000000391600720c */ /* 0x000fe20003f44070 */
[----:B------:R-:W-:Y:S01]  /*24a80*/  @!P5 IMAD.IADD R60, R60, 0x1, -R22 ;  /* 0x000000013c3cd824 */ /* 0x000fe200078e0a16 */
[----:B------:R4:W-:Y:S01]  /*24a90*/  STL [R1+0x9c4], R25 ;  /* 0x0009c41901007387 */ /* 0x0009e20000100800 */
[----:B------:R-:W-:Y:S01]  /*24aa0*/  ISETP.GT.U32.AND P4, PT, R22, R55, PT ;  /* 0x000000371600720c */ /* 0x000fe20003f84070 */
[----:B------:R-:W0:Y:S01]  /*24ab0*/  LDCU UR8, c[0x0][0x3b0] ;  /* 0x00007600ff0877ac */ /* 0x000e220008000800 */
[----:B--2---:R-:W-:-:S04]  /*24ac0*/  IADD3 R23, P5, PT, R54, R20, RZ ;  /* 0x0000001436177210 */ /* 0x004fc80007fbe0ff */
[----:B----4-:R-:W-:Y:S01]  /*24ad0*/  LEA.HI.X.SX32 R25, R54, R17, 0x1, P5 ;  /* 0x0000001136197211 */ /* 0x010fe200028f0eff */
[----:B-1----:R-:W-:-:S03]  /*24ae0*/  @P0 IMAD.MOV.U32 R26, RZ, RZ, R23 ;  /* 0x000000ffff1a0224 */ /* 0x002fc600078e0017 */
[----:B------:R-:W-:Y:S02]  /*24af0*/  @!P2 IMAD.IADD R57, R57, 0x1, -R22 ;  /* 0x000000013939a824 */ /* 0x000fe400078e0a16 */
[----:B------:R-:W-:Y:S01]  /*24b00*/  @P0 IMAD.MOV.U32 R27, RZ, RZ, R25 ;  /* 0x000000ffff1b0224 */ /* 0x000fe200078e0019 */
[----:B------:R-:W-:-:S04]  /*24b10*/  ISETP.GE.AND P2, PT, R18, RZ, PT ;  /* 0x000000ff1200720c */ /* 0x000fc80003f46270 */
[----:B------:R-:W2:Y:S04]  /*24b20*/  @P0 LDG.E.U8 R9, desc[UR14][R26.64] ;  /* 0x0000000e1a090981 */ /* 0x000ea8000c1e1100 */
[----:B---3--:R1:W-:Y:S04]  /*24b30*/  STL [R1+0x84], R16 ;  /* 0x0000841001007387 */ /* 0x0083e80000100800 */
[----:B------:R-:W3:Y:S04]  /*24b40*/  LDL R18, [R1+0x1ce0] ;  /* 0x001ce00001127983 */ /* 0x000ee80000100800 */
[----:B-1----:R-:W4:Y:S04]  /*24b50*/  LDL R16, [R1+0x1cc0] ;  /* 0x001cc00001107983 */ /* 0x002f280000100800 */
[----:B------:R1:W-:Y:S04]  /*24b60*/  STL [R1+0x9f8], R23 ;  /* 0x0009f81701007387 */ /* 0x0003e80000100800 */
[----:B------:R0:W-:Y:S04]  /*24b70*/  STL [R1+0x9f4], R25 ;  /* 0x0009f41901007387 */ /* 0x0001e80000100800 */
[----:B------:R-:W3:Y:S01]  /*24b80*/  LDL R27, [R1+0x1ca0] ;  /* 0x001ca000011b7983 */ /* 0x000ee20000100800 */
[----:B------:R-:W-:Y:S01]  /*24b90*/  @!P4 IMAD.IADD R55, R55, 0x1, -R22 ;  /* 0x000000013737c824 */ /* 0x000fe200078e0a16 */
[----:B------:R-:W-:-:S03]  /*24ba0*/  ISETP.GT.U32.AND P4, PT, R22, R59, PT ;  /* 0x0000003b1600720c */ /* 0x000fc60003f84070 */
[----:B------:R-:W-:Y:S01]  /*24bb0*/  @!P6 IMAD.MOV R55, RZ, RZ, -R55 ;  /* 0x000000ffff37e224 */ /* 0x000fe200078e0a37 */
[----:B------:R-:W-:Y:S01]  /*24bc0*/  ISETP.GT.U32.AND P6, PT, R22, R60, PT ;  /* 0x0000003c1600720c */ /* 0x000fe20003fc4070 */
[----:B------:R-:W-:-:S03]  /*24bd0*/  @!P2 IMAD.MOV R57, RZ, RZ, -R57 ;  /* 0x000000ffff39a224 */ /* 0x000fc600078e0a39 */
[----:B------:R-:W-:-:S05]  /*24be0*/  SEL R55, R61, R55, !P1 ;  /* 0x000000373d377207 */ /* 0x000fca0004800000 */
[--C-:B------:R-:W-:Y:S01]  /*24bf0*/  @!P4 IMAD.IADD R59, R59, 0x1, -R22.reuse ;  /* 0x000000013b3bc824 */ /* 0x100fe200078e0a16 */
[----:B------:R-:W-:Y:S01]  /*24c00*/  ISETP.GT.U32.AND P4, PT, R22, R58, PT ;  /* 0x0000003a1600720c */ /* 0x000fe20003f84070 */
[----:B------:R-:W-:Y:S01]  /*24c10*/  IMAD R55, R55, UR9, RZ ;  /* 0x0000000937377c24 */ /* 0x000fe2000f8e02ff */
[----:B------:R-:W-:Y:S01]  /*24c20*/  SEL R57, R61, R57, !P1 ;  /* 0x000000393d397207 */ /* 0x000fe20004800000 */
[----:B------:R-:W-:Y:S01]  /*24c30*/  @!P6 IMAD.IADD R60, R60, 0x1, -R22 ;  /* 0x000000013c3ce824 */ /* 0x000fe200078e0a16 */
[----:B------:R-:W-:Y:S01]  /*24c40*/  ISETP.GT.U32.AND P5, PT, R22, R59, PT ;  /* 0x0000003b1600720c */ /* 0x000fe20003fa4070 */
[----:B--2---:R2:W-:Y:S01]  /*24c50*/  STL [R1+0x7c], R9 ;  /* 0x00007c0901007387 */ /* 0x0045e20000100800 */
[----:B-1----:R-:W-:Y:S01]  /*24c60*/  IADD3 R23, P6, PT, R55, R20, RZ ;  /* 0x0000001437177210 */ /* 0x002fe20007fde0ff */
[----:B0-----:R-:W-:-:S06]  /*24c70*/  IMAD R57, R57, UR8, RZ ;  /* 0x0000000839397c24 */ /* 0x001fcc000f8e02ff */
[--C-:B------:R-:W-:Y:S01]  /*24c80*/  @!P4 IMAD.IADD R58, R58, 0x1, -R22.reuse ;  /* 0x000000013a3ac824 */ /* 0x100fe200078e0a16 */
[----:B------:R-:W-:Y:S02]  /*24c90*/  ISETP.GT.U32.AND P2, PT, R22, R24, PT ;  /* 0x000000181600720c */ /* 0x000fe40003f44070 */
[----:B------:R-:W-:Y:S01]  /*24ca0*/  LEA.HI.X.SX32 R25, R55, R17, 0x1, P6 ;  /* 0x0000001137197211 */ /* 0x000fe200030f0eff */
[--C-:B------:R-:W-:Y:S02]  /*24cb0*/  @!P5 IMAD.IADD R59, R59, 0x1, -R22.reuse ;  /* 0x000000013b3bd824 */ /* 0x100fe400078e0a16 */
[----:B------:R-:W-:Y:S01]  /*24cc0*/  @P0 IMAD.MOV.U32 R26, RZ, RZ, R23 ;  /* 0x000000ffff1a0224 */ /* 0x000fe200078e0017 */
[----:B------:R-:W-:Y:S01]  /*24cd0*/  STL [R1+0xa28], R23 ;  /* 0x000a281701007387 */ /* 0x000fe20000100800 */
[----:B------:R-:W0:Y:S01]  /*24ce0*/  LDCU UR8, c[0x0][0x3b0] ;  /* 0x00007600ff0877ac */ /* 0x000e220008000800 */
[----:B--2---:R-:W-:Y:S01]  /*24cf0*/  IADD3 R9, P4, PT, R57, R20, RZ ;  /* 0x0000001439097210 */ /* 0x004fe20007f9e0ff */
[----:B------:R-:W1:Y:S04]  /*24d00*/  LDCU UR9, c[0x0][0x3b0] ;  /* 0x00007600ff0977ac */ /* 0x000e680008000800 */
[----:B------:R-:W-:Y:S01]  /*24d10*/  @!P2 IMAD.IADD R24, R24, 0x1, -R22 ;  /* 0x000000011818a824 */ /* 0x000fe200078e0a16 */
[----:B------:R-:W-:Y:S04]  /*24d20*/  STL [R1+0xa58], R9 ;  /* 0x000a580901007387 */ /* 0x000fe80000100800 */
[----:B------:R-:W-:Y:S01]  /*24d30*/  STL [R1+0xa24], R25 ;  /* 0x000a241901007387 */ /* 0x000fe20000100800 */
[----:B----4-:R-:W-:-:S02]  /*24d40*/  ISETP.GE.AND P5, PT, R16, RZ, PT ;  /* 0x000000ff1000720c */ /* 0x010fc40003fa6270 */
[----:B------:R-:W-:Y:S02]  /*24d50*/  LEA.HI.X.SX32 R16, R57, R17, 0x1, P4 ;  /* 0x0000001139107211 */ /* 0x000fe400020f0eff */
[----:B---3--:R-:W-:Y:S01]  /*24d60*/  ISETP.GE.AND P6, PT, R27, RZ, PT ;  /* 0x000000ff1b00720c */ /* 0x008fe20003fc6270 */
[----:B------:R-:W-:-:S05]  /*24d70*/  @P0 IMAD.MOV.U32 R27, RZ, RZ, R25 ;  /* 0x000000ffff1b0224 */ /* 0x000fca00078e0019 */
[----:B------:R2:W3:Y:S02]  /*24d80*/  @P0 LDG.E.U8 R4, desc[UR14][R26.64] ;  /* 0x0000000e1a040981 */ /* 0x0004e4000c1e1100 */
[----:B--2---:R-:W-:Y:S02]  /*24d90*/  @P0 IMAD.MOV.U32 R26, RZ, RZ, R9 ;  /* 0x000000ffff1a0224 */ /* 0x004fe400078e0009 */
[----:B------:R-:W-:-:S05]  /*24da0*/  @P0 IMAD.MOV.U32 R27, RZ, RZ, R16 ;  /* 0x000000ffff1b0224 */ /* 0x000fca00078e0010 */
[----:B------:R2:W4:Y:S01]  /*24db0*/  @P0 LDG.E.U8 R0, desc[UR14][R26.64] ;  /* 0x0000000e1a000981 */ /* 0x000522000c1e1100 */
[----:B------:R-:W-:Y:S01]  /*24dc0*/  ISETP.GT.U32.AND P4, PT, R22, R58, PT ;  /* 0x0000003a1600720c */ /* 0x000fe20003f84070 */
[----:B------:R-:W-:Y:S01]  /*24dd0*/  @!P6 IMAD.MOV R60, RZ, RZ, -R60 ;  /* 0x000000ffff3ce224 */ /* 0x000fe200078e0a3c */
[----:B------:R-:W-:-:S04]  /*24de0*/  ISETP.GE.AND P2, PT, R18, RZ, PT ;  /* 0x000000ff1200720c */ /* 0x000fc80003f46270 */
[----:B------:R-:W-:Y:S01]  /*24df0*/  SEL R60, R61, R60, !P1 ;  /* 0x0000003c3d3c7207 */ /* 0x000fe20004800000 */
[----:B------:R0:W-:Y:S04]  /*24e00*/  STL [R1+0xa54], R16 ;  /* 0x000a541001007387 */ /* 0x0001e80000100800 */
[----:B------:R-:W-:Y:S02]  /*24e10*/  IMAD R60, R60, UR10, RZ ;  /* 0x0000000a3c3c7c24 */ /* 0x000fe4000f8e02ff */
[----:B------:R-:W-:Y:S02]  /*24e20*/  @!P4 IMAD.IADD R58, R58, 0x1, -R22 ;  /* 0x000000013a3ac824 */ /* 0x000fe400078e0a16 */
[----:B------:R-:W-:Y:S01]  /*24e30*/  @!P5 IMAD.MOV R59, RZ, RZ, -R59 ;  /* 0x000000ffff3bd224 */ /* 0x000fe200078e0a3b */
[----:B------:R-:W-:-:S02]  /*24e40*/  ISETP.GT.U32.AND P6, PT, R22, R24, PT ;  /* 0x000000181600720c */ /* 0x000fc40003fc4070 */
[----:B------:R-:W-:Y:S01]  /*24e50*/  PRMT R11, RZ, 0x7610, R11 ;  /* 0x00007610ff0b7816 */ /* 0x000fe2000000000b */
[----:B------:R-:W-:Y:S01]  /*24e60*/  @!P2 IMAD.MOV R58, RZ, RZ, -R58 ;  /* 0x000000ffff3aa224 */ /* 0x000fe200078e0a3a */
[C---:B0-----:R-:W-:Y:S02]  /*24e70*/  IADD3 R16, P2, PT, R60.reuse, R20, RZ ;  /* 0x000000143c107210 */ /* 0x041fe40007f5e0ff */
[----:B------:R-:W-:Y:S01]  /*24e80*/  PRMT R19, RZ, 0x7610, R19 ;  /* 0x00007610ff137816 */ /* 0x000fe20000000013 */
[----:B------:R-:W0:Y:S01]  /*24e90*/  LDCU UR10, c[0x0][0x3b0] ;  /* 0x00007600ff0a77ac */ /* 0x000e220008000800 */
[----:B------:R-:W-:Y:S01]  /*24ea0*/  LEA.HI.X.SX32 R18, R60, R17, 0x1, P2 ;  /* 0x000000113c127211 */ /* 0x000fe200010f0eff */
[----:B--2---:R-:W-:-:S04]  /*24eb0*/  @P0 IMAD.MOV.U32 R26, RZ, RZ, R16 ;  /* 0x000000ffff1a0224 */ /* 0x004fc800078e0010 */
[----:B------:R-:W-:-:S05]  /*24ec0*/  @P0 IMAD.MOV.U32 R27, RZ, RZ, R18 ;  /* 0x000000ffff1b0224 */ /* 0x000fca00078e0012 */
[----:B------:R2:W3:Y:S01]  /*24ed0*/  @P0 LDG.E.U8 R10, desc[UR14][R26.64] ;  /* 0x0000000e1a0a0981 */ /* 0x0004e2000c1e1100 */
[----:B------:R-:W-:Y:S02]  /*24ee0*/  SEL R59, R61, R59, !P1 ;  /* 0x0000003b3d3b7207 */ /* 0x000fe40004800000 */
[----:B------:R-:W-:-:S03]  /*24ef0*/  ISETP.GT.U32.AND P5, PT, R22, R31, PT ;  /* 0x0000001f1600720c */ /* 0x000fc60003fa4070 */
[----:B------:R-:W-:Y:S02]  /*24f00*/  IMAD R59, R59, UR8, RZ ;  /* 0x000000083b3b7c24 */ /* 0x000fe4000f8e02ff */
[--C-:B------:R-:W-:Y:S01]  /*24f10*/  @!P6 IMAD.IADD R24, R24, 0x1, -R22.reuse ;  /* 0x000000011818e824 */ /* 0x100fe200078e0a16 */
[----:B------:R-:W-:Y:S02]  /*24f20*/  ISETP.GE.AND P2, PT, R88, RZ, PT ;  /* 0x000000ff5800720c */ /* 0x000fe40003f46270 */
[----:B------:R-:W-:Y:S01]  /*24f30*/  SEL R58, R61, R58, !P1 ;  /* 0x0000003a3d3a7207 */ /* 0x000fe20004800000 */
[----:B----4-:R4:W-:Y:S04]  /*24f40*/  STL [R1+0x74], R0 ;  /* 0x0000740001007387 */ /* 0x0109e80000100800 */
[----:B------:R-:W-:Y:S04]  /*24f50*/  STL [R1+0xa80], R16 ;  /* 0x000a801001007387 */ /* 0x000fe80000100800 */
[----:B------:R-:W3:Y:S01]  /*24f60*/  LDL.LU R88, [R1+0x1d44] ;  /* 0x001d440001587983 */ /* 0x000ee20000300800 */
[----:B------:R-:W-:Y:S01]  /*24f70*/  @!P5 IMAD.IADD R31, R31, 0x1, -R22 ;  /* 0x000000011f1fd824 */ /* 0x000fe200078e0a16 */
[----:B------:R-:W-:Y:S01]  /*24f80*/  ISETP.GT.U32.AND P4, PT, R22, R62, PT ;  /* 0x0000003e1600720c */ /* 0x000fe20003f84070 */
[----:B------:R-:W0:Y:S01]  /*24f90*/  LDCU UR8, c[0x0][0x3b0] ;  /* 0x00007600ff0877ac */ /* 0x000e220008000800 */
[----:B----4-:R-:W-:-:S04]  /*24fa0*/  IADD3 R0, P6, PT, R59, R20, RZ ;  /* 0x000000143b007210 */ /* 0x010fc80007fde0ff */
[----:B------:R-:W-:Y:S01]  /*24fb0*/  LEA.HI.X.SX32 R9, R59, R17, 0x1, P6 ;  /* 0x000000113b097211 */ /* 0x000fe200030f0eff */
[----:B------:R4:W-:Y:S04]  /*24fc0*/  STL [R1+0xaa8], R0 ;  /* 0x000aa80001007387 */ /* 0x0009e80000100800 */
[----:B------:R-:W3:Y:S04]  /*24fd0*/  LDL R23, [R1+0x1b0c] ;  /* 0x001b0c0001177983 */ /* 0x000ee80000100800 */
[----:B------:R-:W-:Y:S01]  /*24fe0*/  STL [R1+0xa7c], R18 ;  /* 0x000a7c1201007387 */ /* 0x000fe20000100800 */
[----:B------:R-:W-:-:S03]  /*24ff0*/  ISETP.GE.AND P5, PT, R90, RZ, PT ;  /* 0x000000ff5a00720c */ /* 0x000fc60003fa6270 */
[----:B------:R0:W-:Y:S01]  /*25000*/  STL [R1+0xaa4], R9 ;  /* 0x000aa40901007387 */ /* 0x0001e20000100800 */
[----:B--2---:R-:W-:-:S03]  /*25010*/  @P0 IMAD.MOV.U32 R26, RZ, RZ, R0 ;  /* 0x000000ffff1a0224 */ /* 0x004fc600078e0000 */
[----:B------:R-:W2:Y:S04]  /*25020*/  LDL.LU R90, [R1+0x1d40] ;  /* 0x001d4000015a7983 */ /* 0x000ea80000300800 */
[----:B----4-:R-:W4:Y:S01]  /*25030*/  LDL R0, [R1+0x1b2c] ;  /* 0x001b2c0001007983 */ /* 0x010f220000100800 */
[----:B-1----:R-:W-:Y:S02]  /*25040*/  IMAD R58, R58, UR9, RZ ;  /* 0x000000093a3a7c24 */ /* 0x002fe4000f8e02ff */
[----:B------:R-:W-:Y:S02]  /*25050*/  @P0 IMAD.MOV.U32 R27, RZ, RZ, R9 ;  /* 0x000000ffff1b0224 */ /* 0x000fe400078e0009 */
[----:B------:R-:W-:Y:S01]  /*25060*/  @!P2 IMAD.MOV R24, RZ, RZ, -R24 ;  /* 0x000000ffff18a224 */ /* 0x000fe200078e0a18 */
[----:B------:R-:W-:Y:S01]  /*25070*/  ISETP.GT.U32.AND P6, PT, R22, R31, PT ;  /* 0x0000001f1600720c */ /* 0x000fe20003fc4070 */
[----:B------:R-:W-:Y:S01]  /*25080*/  @!P4 IMAD.IADD R62, R62, 0x1, -R22 ;  /* 0x000000013e3ec824 */ /* 0x000fe200078e0a16 */
[C---:B0-----:R-:W-:Y:S01]  /*25090*/  IADD3 R9, P2, PT, R58.reuse, R20, RZ ;  /* 0x000000143a097210 */ /* 0x041fe20007f5e0ff */
[----:B------:R-:W0:Y:S04]  /*250a0*/  LDCU UR9, c[0x0][0x3b0] ;  /* 0x00007600ff0977ac */ /* 0x000e280008000800 */
[----:B------:R-:W-:Y:S04]  /*250b0*/  STL [R1+0xad0], R9 ;  /* 0x000ad00901007387 */ /* 0x000fe80000100800 */
[----:B---3--:R1:W-:Y:S02]  /*250c0*/  STL [R1+0x6c], R10 ;  /* 0x00006c0a01007387 */ /* 0x0083e40000100800 */
[----:B-1----:R-:W-:-:S05]  /*250d0*/  LEA.HI.X.SX32 R10, R58, R17, 0x1, P2 ;  /* 0x000000113a0a7211 */ /* 0x002fca00010f0eff */
[----:B------:R1:W-:Y:S04]  /*250e0*/  STL [R1+0xacc], R10 ;  /* 0x000acc0a01007387 */ /* 0x0003e80000100800 */
[----:B------:R-:W3:Y:S01]  /*250f0*/  LDL R18, [R1+0x1b4c] ;  /* 0x001b4c0001127983 */ /* 0x000ee20000100800 */
[----:B------:R-:W-:Y:S01]  /*25100*/  SEL R24, R61, R24, !P1 ;  /* 0x000000183d187207 */ /* 0x000fe20004800000 */
[----:B------:R-:W-:Y:S01]  /*25110*/  @!P6 IMAD.IADD R31, R31, 0x1, -R22 ;  /* 0x000000011f1fe824 */ /* 0x000fe200078e0a16 */
[C---:B------:R-:W-:Y:S02]  /*25120*/  ISETP.GT.U32.AND P4, PT, R22.reuse, R64, PT ;  /* 0x000000401600720c */ /* 0x040fe40003f84070 */
[----:B------:R-:W-:Y:S01]  /*25130*/  ISETP.GT.U32.AND P6, PT, R22, R62, PT ;  /* 0x0000003e1600720c */ /* 0x000fe20003fc4070 */
[----:B------:R-:W-:-:S02]  /*25140*/  IMAD R16, R24, UR12, RZ ;  /* 0x0000000c18107c24 */ /* 0x000fc4000f8e02ff */
[----:B------:R-:W-:Y:S02]  /*25150*/  @P0 IMAD.MOV.U32 R24, RZ, RZ, R9 ;  /* 0x000000ffff180224 */ /* 0x000fe400078e0009 */
[----:B------:R-:W-:Y:S02]  /*25160*/  @!P5 IMAD.MOV R31, RZ, RZ, -R31 ;  /* 0x000000ffff1fd224 */ /* 0x000fe400078e0a1f */
[----:B------:R-:W-:Y:S01]  /*25170*/  @P0 IMAD.MOV.U32 R25, RZ, RZ, R10 ;  /* 0x000000ffff190224 */ /* 0x000fe200078e000a */
[----:B------:R-:W-:Y:S02]  /*25180*/  ISETP.GT.U32.AND P2, PT, R22, R66, PT ;  /* 0x000000421600720c */ /* 0x000fe40003f44070 */
[----:B------:R-:W-:Y:S02]  /*25190*/  IADD3 R9, P5, PT, R16, R20, RZ ;  /* 0x0000001410097210 */ /* 0x000fe40007fbe0ff */
[----:B------:R-:W-:Y:S01]  /*251a0*/  PRMT R55, RZ, 0x7610, R55 ;  /* 0x00007610ff377816 */ /* 0x000fe20000000037 */
[--C-:B------:R-:W-:Y:S01]  /*251b0*/  @!P4 IMAD.IADD R64, R64, 0x1, -R22.reuse ;  /* 0x000000014040c824 */ /* 0x100fe200078e0a16 */
[----:B-1----:R-:W-:Y:S01]  /*251c0*/  LEA.HI.X.SX32 R10, R16, R17, 0x1, P5 ;  /* 0x00000011100a7211 */ /* 0x002fe200028f0eff */
[----:B------:R1:W-:Y:S01]  /*251d0*/  STL [R1+0xaf8], R9 ;  /* 0x000af80901007387 */ /* 0x0003e20000100800 */
[----:B------:R-:W-:Y:S01]  /*251e0*/  @!P6 IMAD.IADD R62, R62, 0x1, -R22 ;  /* 0x000000013e3ee824 */ /* 0x000fe200078e0a16 */
[----:B------:R-:W-:-:S02]  /*251f0*/  SEL R31, R61, R31, !P1 ;  /* 0x0000001f3d1f7207 */ /* 0x000fc40004800000 */
[----:B------:R1:W2:Y:S04]  /*25200*/  @P0 LDG.E.U8 R11, desc[UR14][R24.64] ;  /* 0x0000000e180b0981 */ /* 0x0002a8000c1e1100 */
[----:B------:R1:W-:Y:S01]  /*25210*/  STL [R1+0xaf4], R10 ;  /* 0x000af40a01007387 */ /* 0x0003e20000100800 */
[----:B------:R-:W-:Y:S01]  /*25220*/  @!P2 IMAD.IADD R66, R66, 0x1, -R22 ;  /* 0x000000014242a824 */ /* 0x000fe200078e0a16 */
[----:B------:R-:W-:Y:S01]  /*25230*/  PRMT R21, RZ, 0x7610, R21 ;  /* 0x00007610ff157816 */ /* 0x000fe20000000015 */
[----:B0-----:R-:W-:Y:S01]  /*25240*/  IMAD R31, R31, UR9, RZ ;  /* 0x000000091f1f7c24 */ /* 0x001fe2000f8e02ff */
[----:B------:R-:W-:Y:S01]  /*25250*/  ISETP.GT.U32.AND P5, PT, R22, R64, PT ;  /* 0x000000401600720c */ /* 0x000fe20003fa4070 */
[----:B------:R-:W0:Y:S01]  /*25260*/  LDCU UR9, c[0x0][0x3b0] ;  /* 0x00007600ff0977ac */ /* 0x000e220008000800 */
[----:B------:R-:W-:-:S02]  /*25270*/  PRMT R86, RZ, 0x7610, R86 ;  /* 0x00007610ff567816 */ /* 0x000fc40000000056 */
[----:B------:R-:W-:Y:S02]  /*25280*/  PRMT R87, RZ, 0x7610, R87 ;  /* 0x00007610ff577816 */ /* 0x000fe40000000057 */
[----:B------:R-:W-:Y:S01]  /*25290*/  PRMT R54, RZ, 0x7610, R54 ;  /* 0x00007610ff367816 */ /* 0x000fe20000000036 */
[----:B-1----:R-:W-:Y:S02]  /*252a0*/  @P0 IMAD.MOV.U32 R24, RZ, RZ, R9 ;  /* 0x000000ffff180224 */ /* 0x002fe400078e0009 */
[----:B------:R-:W-:Y:S01]  /*252b0*/  @P0 IMAD.MOV.U32 R25, RZ, RZ, R10 ;  /* 0x000000ffff190224 */ /* 0x000fe200078e000a */
[----:B------:R-:W-:Y:S02]  /*252c0*/  IADD3 R9, P2, PT, R31, R20, RZ ;  /* 0x000000141f097210 */ /* 0x000fe40007f5e0ff */
[----:B------:R-:W-:Y:S02]  /*252d0*/  PRMT R3, RZ, 0x7610, R3 ;  /* 0x00007610ff037816 */ /* 0x000fe40000000003 */
[----:B------:R-:W-:-:S02]  /*252e0*/  PRMT R14, RZ, 0x7610, R14 ;  /* 0x00007610ff0e7816 */ /* 0x000fc4000000000e */
[----:B------:R-:W-:Y:S01]  /*252f0*/  PRMT R13, RZ, 0x7610, R13 ;  /* 0x00007610ff0d7816 */ /* 0x000fe2000000000d */
[----:B------:R1:W2:Y:S01]  /*25300*/  @P0 LDG.E.U8 R19, desc[UR14][R24.64] ;  /* 0x0000000e18130981 */ /* 0x0002a2000c1e1100 */
[----:B------:R-:W-:Y:S02]  /*25310*/  LEA.HI.X.SX32 R10, R31, R17, 0x1, P2 ;  /* 0x000000111f0a7211 */ /* 0x000fe400010f0eff */
[----:B------:R-:W-:Y:S02]  /*25320*/  PRMT R2, RZ, 0x7610, R2 ;  /* 0x00007610ff027816 */ /* 0x000fe40000000002 */
[----:B------:R-:W-:Y:S01]  /*25330*/  PRMT R12, RZ, 0x7610, R12 ;  /* 0x00007610ff0c7816 */ /* 0x000fe2000000000c */
[----:B------:R-:W0:Y:S01]  /*25340*/  LDCU UR12, c[0x0][0x3b0] ;  /* 0x00007600ff0c77ac */ /* 0x000e220008000800 */
[----:B-1----:R-:W-:Y:S02]  /*25350*/  @P0 IMAD.MOV.U32 R24, RZ, RZ, R9 ;  /* 0x000000ffff180224 */ /* 0x002fe400078e0009 */
[----:B------:R-:W-:-:S02]  /*25360*/  @P0 IMAD.MOV.U32 R25, RZ, RZ, R10 ;  /* 0x000000ffff190224 */ /* 0x000fc400078e000a */
[----:B------:R-:W-:Y:S01]  /*25370*/  @!P5 IMAD.IADD R64, R64, 0x1, -R22 ;  /* 0x000000014040d824 */ /* 0x000fe200078e0a16 */
[----:B------:R-:W-:Y:S02]  /*25380*/  ISETP.GE.AND P4, PT, R23, RZ, PT ;  /* 0x000000ff1700720c */ /* 0x000fe40003f86270 */
[----:B----4-:R-:W-:Y:S02]  /*25390*/  ISETP.GE.AND P6, PT, R0, RZ, PT ;  /* 0x000000ff0000720c */ /* 0x010fe40003fc6270 */
[C---:B------:R-:W-:Y:S01]  /*253a0*/  ISETP.GT.U32.AND P2, PT, R22.reuse, R68, PT ;  /* 0x000000441600720c */ /* 0x040fe20003f44070 */
[----:B------:R-:W4:Y:S04]  /*253b0*/  LDL R0, [R1+0x1b6c] ;  /* 0x001b6c0001007983 */ /* 0x000f280000100800 */
[----:B------:R1:W2:Y:S04]  /*253c0*/  @P0 LDG.E.U8 R55, desc[UR14][R24.64] ;  /* 0x0000000e18370981 */ /* 0x0002a8000c1e1100 */
[----:B------:R-:W-:Y:S01]  /*253d0*/  @!P4 IMAD.MOV R62, RZ, RZ, -R62 ;  /* 0x000000ffff3ec224 */ /* 0x000fe200078e0a3e */
[----:B------:R-:W-:-:S04]  /*253e0*/  ISETP.GT.U32.AND P4, PT, R22, R66, PT ;  /* 0x000000421600720c */ /* 0x000fc80003f84070 */
[----:B------:R-:W-:Y:S01]  /*253f0*/  SEL R62, R61, R62, !P1 ;  /* 0x0000003e3d3e7207 */ /* 0x000fe20004800000 */
[----:B------:R0:W-:Y:S04]  /*25400*/  STL [R1+0xb20], R9 ;  /* 0x000b200901007387 */ /* 0x0001e80000100800 */
[----:B------:R-:W-:-:S04]  /*25410*/  IMAD R62, R62, UR8, RZ ;  /* 0x000000083e3e7c24 */ /* 0x000fc8000f8e02ff */
[--C-:B------:R-:W-:Y:S01]  /*25420*/  @!P4 IMAD.IADD R66, R66, 0x1, -R22.reuse ;  /* 0x000000014242c824 */ /* 0x100fe200078e0a16 */
[----:B------:R1:W-:Y:S01]  /*25430*/  STL [R1+0xb1c], R10 ;  /* 0x000b1c0a01007387 */ /* 0x0003e20000100800 */
[----:B0-----:R-:W-:Y:S02]  /*25440*/  IADD3 R9, P4, PT, R62, R20, RZ ;  /* 0x000000143e097210 */ /* 0x001fe40007f9e0ff */
[----:B---3--:R-:W-:Y:S02]  /*25450*/  ISETP.GE.AND P5, PT, R18, RZ, PT ;  /* 0x000000ff1200720c */ /* 0x008fe40003fa6270 */
[----:B-1----:R-:W-:Y:S01]  /*25460*/  LEA.HI.X.SX32 R10, R62, R17, 0x1, P4 ;  /* 0x000000113e0a7211 */ /* 0x002fe200020f0eff */
[----:B------:R0:W-:Y:S01]  /*25470*/  STL [R1+0x750], R9 ;  /* 0x0007500901007387 */ /* 0x0001e20000100800 */
[----:B------:R-:W-:Y:S02]  /*25480*/  @!P2 IMAD.IADD R68, R68, 0x1, -R22 ;  /* 0x000000014444a824 */ /* 0x000fe400078e0a16 */
[----:B------:R-:W-:Y:S01]  /*25490*/  @!P6 IMAD.MOV R64, RZ, RZ, -R64 ;  /* 0x000000ffff40e224 */ /* 0x000fe200078e0a40 */
[----:B------:R-:W1:Y:S01]  /*254a0*/  LDCU UR8, c[0x0][0x3b0] ;  /* 0x00007600ff0877ac */ /* 0x000e620008000800 */
[----:B------:R-:W-:Y:S04]  /*254b0*/  STL [R1+0x74c], R10 ;  /* 0x00074c0a01007387 */ /* 0x000fe80000100800 */
[----:B------:R-:W3:Y:S01]  /*254c0*/  LDL R18, [R1+0x1bac] ;  /* 0x001bac0001127983 */ /* 0x000ee20000100800 */
[----:B------:R-:W-:-:S02]  /*254d0*/  ISETP.GT.U32.AND P6, PT, R22, R70, PT ;  /* 0x000000461600720c */ /* 0x000fc40003fc4070 */
[----:B------:R-:W-:Y:S02]  /*254e0*/  ISETP.GT.U32.AND P4, PT, R22, R68, PT ;  /* 0x000000441600720c */ /* 0x000fe40003f84070 */
[----:B------:R-:W-:Y:S01]  /*254f0*/  SEL R64, R61, R64, !P1 ;  /* 0x000000403d407207 */ /* 0x000fe20004800000 */
[----:B------:R-:W2:Y:S01]  /*25500*/  LDL R23, [R1+0x1b8c] ;  /* 0x001b8c0001177983 */ /* 0x000ea20000100800 */
[----:B------:R-:W-:-:S03]  /*25510*/  @!P5 IMAD.MOV R66, RZ, RZ, -R66 ;  /* 0x000000ffff42d224 */ /* 0x000fc600078e0a42 */
[----:B------:R-:W-:Y:S01]  /*25520*/  IMAD R64, R64, UR9, RZ ;  /* 0x0000000940407c24 */ /* 0x000fe2000f8e02ff */
[----:B------:R-:W-:Y:S01]  /*25530*/  ISETP.GT.U32.AND P2, PT, R22, R71, PT ;  /* 0x000000471600720c */ /* 0x000fe20003f44070 */
[----:B------:R-:W-:Y:S01]  /*25540*/  @P0 IMAD.MOV.U32 R24, RZ, RZ, R9 ;  /* 0x000000ffff180224 */ /* 0x000fe200078e0009 */
[----:B------:R-:W-:Y:S01]  /*25550*/  SEL R66, R61, R66, !P1 ;  /* 0x000000423d427207 */ /* 0x000fe20004800000 */
[----:B------:R-:W-:Y:S01]  /*25560*/  @P0 IMAD.MOV.U32 R25, RZ, RZ, R10 ;  /* 0x000000ffff190224 */ /* 0x000fe200078e000a */
[----:B------:R-:W0:Y:S01]  /*25570*/  LDCU UR9, c[0x0][0x3b0] ;  /* 0x00007600ff0977ac */ /* 0x000e220008000800 */
[--C-:B------:R-:W-:Y:S02]  /*25580*/  @!P6 IMAD.IADD R70, R70, 0x1, -R22.reuse ;  /* 0x000000014646e824 */ /* 0x100fe400078e0a16 */
[--C-:B------:R-:W-:Y:S02]  /*25590*/  @!P4 IMAD.IADD R68, R68, 0x1, -R22.reuse ;  /* 0x000000014444c824 */ /* 0x100fe400078e0a16 */
[----:B------:R-:W-:Y:S01]  /*255a0*/  IMAD R66, R66, UR10, RZ ;  /* 0x0000000a42427c24 */ /* 0x000fe2000f8e02ff */
[----:B------:R0:W2:Y:S01]  /*255b0*/  @P0 LDG.E.U8 R21, desc[UR14][R24.64] ;  /* 0x0000000e18150981 */ /* 0x0000a2000c1e1100 */
[----:B------:R-:W0:Y:S02]  /*255c0*/  LDCU UR10, c[0x0][0x3b0] ;  /* 0x00007600ff0a77ac */ /* 0x000e240008000800 */
[----:B------:R-:W-:-:S05]  /*255d0*/  @!P2 IMAD.IADD R71, R71, 0x1, -R22 ;  /* 0x000000014747a824 */ /* 0x000fca00078e0a16 */
[----:B------:R-:W-:-:S13]  /*255e0*/  ISETP.GT.U32.AND P4, PT, R22, R71, PT ;  /* 0x000000471600720c */ /* 0x000fda0003f84070 */
[----:B------:R-:W-:Y:S01]  /*255f0*/  @!P4 IMAD.IADD R71, R71, 0x1, -R22 ;  /* 0x000000014747c824 */ /* 0x000fe200078e0a16 */
[----:B----4-:R-:W-:Y:S02]  /*25600*/  ISETP.GE.AND P5, PT, R0, RZ, PT ;  /* 0x000000ff0000720c */ /* 0x010fe40003fa6270 */
[----:B------:R-:W-:-:S04]  /*25610*/  IADD3 R0, P6, PT, R64, R20, RZ ;  /* 0x0000001440007210 */ /* 0x000fc80007fde0ff */
[----:B0-----:R-:W-:Y:S01]  /*25620*/  LEA.HI.X.SX32 R9, R64, R17, 0x1, P6 ;  /* 0x0000001140097211 */ /* 0x001fe200030f0eff */
[----:B------:R0:W-:Y:S06]  /*25630*/  STL [R1+0x790], R0 ;  /* 0x0007900001007387 */ /* 0x0001ec0000100800 */
[----:B------:R-:W-:Y:S01]  /*25640*/  @!P5 IMAD.MOV R68, RZ, RZ, -R68 ;  /* 0x000000ffff44d224 */ /* 0x000fe200078e0a44 */
[----:B------:R-:W-:Y:S01]  /*25650*/  ISETP.GT.U32.AND P5, PT, R22, R72, PT ;  /* 0x000000481600720c */ /* 0x000fe20003fa4070 */
[----:B------:R4:W-:Y:S01]  /*25660*/  STL [R1+0x78c], R9 ;  /* 0x00078c0901007387 */ /* 0x0009e20000100800 */
[----:B------:R-:W-:-:S02]  /*25670*/  @P0 IMAD.MOV.U32 R25, RZ, RZ, R9 ;  /* 0x000000ffff190224 */ /* 0x000fc400078e0009 */
[----:B------:R-:W-:Y:S01]  /*25680*/  SEL R68, R61, R68, !P1 ;  /* 0x000000443d447207 */ /* 0x000fe20004800000 */
[----:B------:R-:W-:Y:S02]  /*25690*/  @P0 IMAD.MOV.U32 R24, RZ, RZ, R0 ;  /* 0x000000ffff180224 */ /* 0x000fe400078e0000 */
[----:B0-----:R-:W2:Y:S04]  /*256a0*/  LDL R0, [R1+0x1bcc] ;  /* 0x001bcc0001007983 */ /* 0x001ea80000100800 */
[----:B------:R0:W2:Y:S01]  /*256b0*/  @P0 LDG.E.U8 R86, desc[UR14][R24.64] ;  /* 0x0000000e18560981 */ /* 0x0000a2000c1e1100 */
[----:B----4-:R-:W-:Y:S01]  /*256c0*/  IADD3 R9, P6, PT, R66, R20, RZ ;  /* 0x0000001442097210 */ /* 0x010fe20007fde0ff */
[----:B-1----:R-:W-:Y:S02]  /*256d0*/  IMAD R68, R68, UR8, RZ ;  /* 0x0000000844447c24 */ /* 0x002fe4000f8e02ff */
[----:B------:R-:W-:Y:S01]  /*256e0*/  @!P5 IMAD.IADD R72, R72, 0x1, -R22 ;  /* 0x000000014848d824 */ /* 0x000fe200078e0a16 */
[----:B------:R-:W-:-:S02]  /*256f0*/  ISETP.GT.U32.AND P2, PT, R22, R70, PT ;  /* 0x000000461600720c */ /* 0x000fc40003f44070 */
[----:B------:R-:W-:Y:S01]  /*25700*/  LEA.HI.X.SX32 R10, R66, R17, 0x1, P6 ;  /* 0x00000011420a7211 */ /* 0x000fe200030f0eff */
[----:B------:R1:W-:Y:S01]  /*25710*/  STL [R1+0x7d0], R9 ;  /* 0x0007d00901007387 */ /* 0x0003e20000100800 */
[----:B------:R-:W4:Y:S03]  /*25720*/  LDCU UR8, c[0x0][0x3b0] ;  /* 0x00007600ff0877ac */ /* 0x000f260008000800 */
[----:B------:R3:W-:Y:S01]  /*25730*/  STL [R1+0x7cc], R10 ;  /* 0x0007cc0a01007387 */ /* 0x0007e20000100800 */
[----:B0-----:R-:W-:Y:S02]  /*25740*/  @P0 IMAD.MOV.U32 R25, RZ, RZ, R10 ;  /* 0x000000ffff190224 */ /* 0x001fe400078e000a */
[----:B------:R-:W-:Y:S02]  /*25750*/  @P0 IMAD.MOV.U32 R24, RZ, RZ, R9 ;  /* 0x000000ffff180224 */ /* 0x000fe400078e0009 */
[----:B-1----:R-:W2:Y:S01]  /*25760*/  LDL R9, [R1+0x1bec] ;  /* 0x001bec0001097983 */ /* 0x002ea20000100800 */
[----:B---3--:R-:W-:-:S02]  /*25770*/  ISETP.GE.AND P4, PT, R18, RZ, PT ;  /* 0x000000ff1200720c */ /* 0x008fc40003f86270 */
[----:B------:R-:W-:Y:S01]  /*25780*/  ISETP.GT.U32.AND P6, PT, R22, R73, PT ;  /* 0x000000491600720c */ /* 0x000fe20003fc4070 */
[----:B------:R-:W-:Y:S01]  /*25790*/  @!P2 IMAD.IADD R70, R70, 0x1, -R22 ;  /* 0x000000014646a824 */ /* 0x000fe200078e0a16 */
[C---:B------:R-:W-:Y:S01]  /*257a0*/  IADD3 R10, P5, PT, R68.reuse, R20, RZ ;  /* 0x00000014440a7210 */ /* 0x040fe20007fbe0ff */
[----:B------:R0:W3:Y:S03]  /*257b0*/  @P0 LDG.E.U8 R87, desc[UR14][R24.64] ;  /* 0x0000000e18570981 */ /* 0x0000e6000c1e1100 */
[----:B------:R-:W-:Y:S01]  /*257c0*/  LEA.HI.X.SX32 R16, R68, R17, 0x1, P5 ;  /* 0x0000001144107211 */ /* 0x000fe200028f0eff */
[----:B------:R1:W-:Y:S04]  /*257d0*/  STL [R1+0x828], R10 ;  /* 0x0008280a01007387 */ /* 0x0003e80000100800 */
[----:B------:R0:W-:Y:S04]  /*257e0*/  STL [R1+0x824], R16 ;  /* 0x0008241001007387 */ /* 0x0001e80000100800 */
[----:B------:R-:W3:Y:S01]  /*257f0*/  LDL R18, [R1+0x1c0c] ;  /* 0x001c0c0001127983 */ /* 0x000ee20000100800 */
[----:B--2---:R-:W-:-:S02]  /*25800*/  ISETP.GE.AND P2, PT, R23, RZ, PT ;  /* 0x000000ff1700720c */ /* 0x004fc40003f46270 */
[C---:B------:R-:W-:Y:S01]  /*25810*/  ISETP.GT.U32.AND P5, PT, R22.reuse, R74, PT ;  /* 0x0000004a1600720c */ /* 0x040fe20003fa4070 */
[----:B------:R-:W-:Y:S01]  /*25820*/  @!P6 IMAD.IADD R73, R73, 0x1, -R22 ;  /* 0x000000014949e824 */ /* 0x000fe200078e0a16 */
[----:B------:R-:W-:Y:S01]  /*25830*/  ISETP.GT.U32.AND P6, PT, R22, R72, PT ;  /* 0x000000481600720c */ /* 0x000fe20003fc4070 */
[----:B------:R-:W-:-:S08]  /*25840*/  @!P4 IMAD.MOV R71, RZ, RZ, -R71 ;  /* 0x000000ffff47c224 */ /* 0x000fd000078e0a47 */
[----:B------:R-:W-:Y:S01]  /*25850*/  @!P2 IMAD.MOV R70, RZ, RZ, -R70 ;  /* 0x000000ffff46a224 */ /* 0x000fe200078e0a46 */
[----:B------:R-:W-:Y:S02]  /*25860*/  ISETP.GT.U32.AND P2, PT, R22, R73, PT ;  /* 0x000000491600720c */ /* 0x000fe40003f44070 */
[C---:B------:R-:W-:Y:S01]  /*25870*/  SEL R71, R61.reuse, R71, !P1 ;  /* 0x000000473d477207 */ /* 0x040fe20004800000 */
[----:B------:R-:W-:Y:S01]  /*25880*/  @!P5 IMAD.IADD R74, R74, 0x1, -R22 ;  /* 0x000000014a4ad824 */ /* 0x000fe200078e0a16 */
[----:B------:R-:W-:-:S03]  /*25890*/  SEL R70, R61, R70, !P1 ;  /* 0x000000463d467207 */ /* 0x000fc60004800000 */
[----:B----4-:R-:W-:Y:S01]  /*258a0*/  IMAD R71, R71, UR8, RZ ;  /* 0x0000000847477c24 */ /* 0x010fe2000f8e02ff */
[----:B------:R-:W-:Y:S01]  /*258b0*/  ISETP.GT.U32.AND P5, PT, R22, R74, PT ;  /* 0x0000004a1600720c */ /* 0x000fe20003fa4070 */
[----:B0-----:R-:W-:Y:S02]  /*258c0*/  @P0 IMAD.MOV.U32 R24, RZ, RZ, R10 ;  /* 0x000000ffff180224 */ /* 0x001fe400078e000a */
[----:B------:R-:W-:Y:S02]  /*258d0*/  IMAD R70, R70, UR9, RZ ;  /* 0x0000000946467c24 */ /* 0x000fe4000f8e02ff */
[----:B------:R-:W-:Y:S02]  /*258e0*/  @!P6 IMAD.IADD R72, R72, 0x1, -R22 ;  /* 0x000000014848e824 */ /* 0x000fe400078e0a16 */
[----:B------:R-:W-:Y:S01]  /*258f0*/  @P0 IMAD.MOV.U32 R25, RZ, RZ, R16 ;  /* 0x000000ffff190224 */ /* 0x000fe200078e0010 */
[----:B------:R-:W0:Y:S01]  /*25900*/  LDCU UR8, c[0x0][0x3b0] ;  /* 0x00007600ff0877ac */ /* 0x000e220008000800 */
[----:B------:R-:W-:Y:S01]  /*25910*/  @!P2 IMAD.IADD R73, R73, 0x1, -R22 ;  /* 0x000000014949a824 */ /* 0x000fe200078e0a16 */
[C---:B-1----:R-:W-:Y:S01]  /*25920*/  IADD3 R10, P6, PT, R70.reuse, R20, RZ ;  /* 0x00000014460a7210 */ /* 0x042fe20007fde0ff */
[----:B------:R-:W1:Y:S01]  /*25930*/  LDCU UR9, c[0x0][0x3b0] ;  /* 0x00007600ff0977ac */ /* 0x000e620008000800 */
[----:B------:R2:W4:Y:S02]  /*25940*/  @P0 LDG.E.U8 R54, desc[UR14][R24.64] ;  /* 0x0000000e18360981 */ /* 0x000524000c1e1100 */
[----:B------:R-:W-:-:S02]  /*25950*/  LEA.HI.X.SX32 R16, R70, R17, 0x1, P6 ;  /* 0x0000001146107211 */ /* 0x000fc400030f0eff */
[----:B------:R-:W-:Y:S01]  /*25960*/  STL [R1+0x940], R10 ;  /* 0x0009400a01007387 */ /* 0x000fe20000100800 */
[----:B------:R-:W-:Y:S01]  /*25970*/  @!P5 IMAD.IADD R74, R74, 0x1, -R22 ;  /* 0x000000014a4ad824 */ /* 0x000fe200078e0a16 */
[----:B------:R-:W-:Y:S02]  /*25980*/  ISETP.GE.AND P4, PT, R0, RZ, PT ;  /* 0x000000ff0000720c */ /* 0x000fe40003f86270 */
[----:B------:R-:W-:-:S05]  /*25990*/  IADD3 R0, P2, PT, R71, R20, RZ ;  /* 0x0000001447007210 */ /* 0x000fca0007f5e0ff */
[----:B------:R0:W-:Y:S04]  /*259a0*/  STL [R1+0x970], R0 ;  /* 0x0009700001007387 */ /* 0x0001e80000100800 */
[----:B------:R-:W-:Y:S01]  /*259b0*/  STL [R1+0x93c], R16 ;  /* 0x00093c1001007387 */ /* 0x000fe20000100800 */
[----:B------:R-:W-:Y:S02]  /*259c0*/  ISETP.GE.AND P6, PT, R9, RZ, PT ;  /* 0x000000ff0900720c */ /* 0x000fe40003fc6270 */
[----:B------:R-:W-:-:S05]  /*259d0*/  LEA.HI.X.SX32 R9, R71, R17, 0x1, P2 ;  /* 0x0000001147097211 */ /* 0x000fca00010f0eff */
[----:B------:R0:W-:Y:S01]  /*259e0*/  STL [R1+0x96c], R9 ;  /* 0x00096c0901007387 */ /* 0x0001e20000100800 */
[----:B---3--:R-:W-:Y:S01]  /*259f0*/  ISETP.GE.AND P5, PT, R18, RZ, PT ;  /* 0x000000ff1200720c */ /* 0x008fe20003fa6270 */
[----:B------:R-:W-:Y:S02]  /*25a00*/  @!P4 IMAD.MOV R72, RZ, RZ, -R72 ;  /* 0x000000ffff48c224 */ /* 0x000fe400078e0a48 */
[----:B------:R-:W3:Y:S04]  /*25a10*/  LDL R18, [R1+0x1c4c] ;  /* 0x001c4c0001127983 */ /* 0x000ee80000100800 */
[----:B------:R-:W4:Y:S01]  /*25a20*/  LDL R23, [R1+0x1c30] ;  /* 0x001c300001177983 */ /* 0x000f220000100800 */
[----:B------:R-:W-:Y:S02]  /*25a30*/  ISETP.GT.U32.AND P2, PT, R22, R77, PT ;  /* 0x0000004d1600720c */ /* 0x000fe40003f44070 */
[----:B------:R-:W-:Y:S01]  /*25a40*/  SEL R72, R61, R72, !P1 ;  /* 0x000000483d487207 */ /* 0x000fe20004800000 */
[----:B--2---:R-:W-:-:S02]  /*25a50*/  @P0 IMAD.MOV.U32 R24, RZ, RZ, R10 ;  /* 0x000000ffff180224 */ /* 0x004fc400078e000a */
[----:B------:R-:W-:Y:S02]  /*25a60*/  @P0 IMAD.MOV.U32 R25, RZ, RZ, R16 ;  /* 0x000000ffff190224 */ /* 0x000fe400078e0010 */
[----:B------:R-:W-:Y:S02]  /*25a70*/  IMAD R72, R72, UR10, RZ ;  /* 0x0000000a48487c24 */ /* 0x000fe4000f8e02ff */
[----:B------:R-:W-:Y:S01]  /*25a80*/  @!P6 IMAD.MOV R73, RZ, RZ, -R73 ;  /* 0x000000ffff49e224 */ /* 0x000fe200078e0a49 */
[----:B------:R2:W4:Y:S01]  /*25a90*/  @P0 LDG.E.U8 R3, desc[UR14][R24.64] ;  /* 0x0000000e18030981 */ /* 0x000522000c1e1100 */
[----:B------:R-:W-:Y:S01]  /*25aa0*/  ISETP.GT.U32.AND P4, PT, R22, R75, PT ;  /* 0x0000004b1600720c */ /* 0x000fe20003f84070 */
[----:B------:R-:W-:Y:S01]  /*25ab0*/  @!P5 IMAD.MOV R74, RZ, RZ, -R74 ;  /* 0x000000ffff4ad224 */ /* 0x000fe200078e0a4a */
[----:B------:R-:W1:Y:S01]  /*25ac0*/  LDCU UR10, c[0x0][0x3b0] ;  /* 0x00007600ff0a77ac */ /* 0x000e620008000800 */
[----:B------:R-:W-:Y:S01]  /*25ad0*/  SEL R73, R61, R73, !P1 ;  /* 0x000000493d497207 */ /* 0x000fe20004800000 */
[----:B------:R-:W-:-:S02]  /*25ae0*/  @!P2 IMAD.IADD R77, R77, 0x1, -R22 ;  /* 0x000000014d4da824 */ /* 0x000fc400078e0a16 */
[----:B--2---:R-:W-:Y:S01]  /*25af0*/  @P0 IMAD.MOV.U32 R24, RZ, RZ, R0 ;  /* 0x000000ffff180224 */ /* 0x004fe200078e0000 */
[----:B0-----:R-:W-:Y:S01]  /*25b00*/  IADD3 R0, P6, PT, R72, R20, RZ ;  /* 0x0000001448007210 */ /* 0x001fe20007fde0ff */
[----:B------:R-:W-:-:S03]  /*25b10*/  @P0 IMAD.MOV.U32 R25, RZ, RZ, R9 ;  /* 0x000000ffff190224 */ /* 0x000fc600078e0009 */
[----:B------:R-:W-:Y:S01]  /*25b20*/  LEA.HI.X.SX32 R9, R72, R17, 0x1, P6 ;  /* 0x0000001148097211 */ /* 0x000fe200030f0eff */
[----:B------:R0:W-:Y:S04]  /*25b30*/  STL [R1+0x9a0], R0 ;  /* 0x0009a00001007387 */ /* 0x0001e80000100800 */
[----:B------:R2:W4:Y:S04]  /*25b40*/  @P0 LDG.E.U8 R14, desc[UR14][R24.64] ;  /* 0x0000000e180e0981 */ /* 0x000528000c1e1100 */
[----:B------:R0:W-:Y:S01]  /*25b50*/  STL [R1+0x99c], R9 ;  /* 0x00099c0901007387 */ /* 0x0001e20000100800 */
[----:B------:R-:W-:Y:S01]  /*25b60*/  IMAD R73, R73, UR8, RZ ;  /* 0x0000000849497c24 */ /* 0x000fe2000f8e02ff */
[C---:B------:R-:W-:Y:S01]  /*25b70*/  ISETP.GT.U32.AND P2, PT, R22.reuse, R77, PT ;  /* 0x0000004d1600720c */ /* 0x040fe20003f44070 */
[----:B------:R-:W-:Y:S01]  /*25b80*/  @!P4 IMAD.IADD R75, R75, 0x1, -R22 ;  /* 0x000000014b4bc824 */ /* 0x000fe200078e0a16 */
[----:B------:R-:W-:-:S02]  /*25b90*/  ISETP.GT.U32.AND P5, PT, R22, R76, PT ;  /* 0x0000004c1600720c */ /* 0x000fc40003fa4070 */
[----:B------:R-:W-:Y:S01]  /*25ba0*/  SEL R74, R61, R74, !P1 ;  /* 0x0000004a3d4a7207 */ /* 0x000fe20004800000 */
[----:B------:R-:W3:Y:S01]  /*25bb0*/  LDCU UR8, c[0x0][0x3b0] ;  /* 0x00007600ff0877ac */ /* 0x000ee20008000800 */
[----:B--2---:R-:W-:Y:S02]  /*25bc0*/  @P0 IMAD.MOV.U32 R24, RZ, RZ, R0 ;  /* 0x000000ffff180224 */ /* 0x004fe400078e0000 */
[----:B0-----:R-:W2:Y:S01]  /*25bd0*/  LDL R0, [R1+0x1ca4] ;  /* 0x001ca40001007983 */ /* 0x001ea20000100800 */
[----:B------:R-:W-:Y:S01]  /*25be0*/  @P0 IMAD.MOV.U32 R25, RZ, RZ, R9 ;  /* 0x000000ffff190224 */ /* 0x000fe200078e0009 */
[----:B------:R-:W-:-:S04]  /*25bf0*/  IADD3 R9, P6, PT, R73, R20, RZ ;  /* 0x0000001449097210 */ /* 0x000fc80007fde0ff */
[----:B------:R-:W-:Y:S01]  /*25c00*/  LEA.HI.X.SX32 R10, R73, R17, 0x1, P6 ;  /* 0x00000011490a7211 */ /* 0x000fe200030f0eff */
[----:B------:R0:W-:Y:S01]  /*25c10*/  STL [R1+0x9d0], R9 ;  /* 0x0009d00901007387 */ /* 0x0001e20000100800 */
[--C-:B------:R-:W-:Y:S01]  /*25c20*/  @!P2 IMAD.IADD R77, R77, 0x1, -R22.reuse ;  /* 0x000000014d4da824 */ /* 0x100fe200078e0a16 */
[----:B------:R-:W-:Y:S01]  /*25c30*/  ISETP.GT.U32.AND P4, PT, R22, R75, PT ;  /* 0x0000004b1600720c */ /* 0x000fe20003f84070 */
[----:B-1----:R-:W-:Y:S01]  /*25c40*/  IMAD R74, R74, UR9, RZ ;  /* 0x000000094a4a7c24 */ /* 0x002fe2000f8e02ff */
[----:B------:R1:W-:Y:S04]  /*25c50*/  STL [R1+0x9cc], R10 ;  /* 0x0009cc0a01007387 */ /* 0x0003e80000100800 */
[----:B------:R0:W2:Y:S01]  /*25c60*/  @P0 LDG.E.U8 R13, desc[UR14][R24.64] ;  /* 0x0000000e180d0981 */ /* 0x0000a2000c1e1100 */
[----:B------:R-:W-:Y:S01]  /*25c70*/  @!P5 IMAD.IADD R76, R76, 0x1, -R22 ;  /* 0x000000014c4cd824 */ /* 0x000fe200078e0a16 */
[----:B------:R-:W0:Y:S01]  /*25c80*/  LDCU UR9, c[0x0][0x3b0] ;  /* 0x00007600ff0977ac */ /* 0x000e220008000800 */
[----:B---3--:R-:W-:-:S02]  /*25c90*/  ISETP.GE.AND P2, PT, R18, RZ, PT ;  /* 0x000000ff1200720c */ /* 0x008fc40003f46270 */
[----:B------:R-:W3:Y:S02]  /*25ca0*/  LDL R18, [R1+0x1cd0] ;  /* 0x001cd00001127983 */ /* 0x000ee40000100800 */
[----:B------:R-:W-:Y:S01]  /*25cb0*/  @!P4 IMAD.IADD R75, R75, 0x1, -R22 ;  /* 0x000000014b4bc824 */ /* 0x000fe200078e0a16 */
[----:B------:R-:W-:Y:S02]  /*25cc0*/  ISETP.GT.U32.AND P4, PT, R22, R79, PT ;  /* 0x0000004f1600720c */ /* 0x000fe40003f84070 */
[----:B----4-:R-:W-:Y:S01]  /*25cd0*/  ISETP.GE.AND P6, PT, R23, RZ, PT ;  /* 0x000000ff1700720c */ /* 0x010fe20003fc6270 */
[----:B0-----:R-:W-:Y:S01]  /*25ce0*/  @P0 IMAD.MOV.U32 R24, RZ, RZ, R9 ;  /* 0x000000ffff180224 */ /* 0x001fe200078e0009 */
[----:B------:R-:W-:Y:S01]  /*25cf0*/  IADD3 R9, P5, PT, R74, R20, RZ ;  /* 0x000000144a097210 */ /* 0x000fe20007fbe0ff */
[----:B------:R-:W-:-:S03]  /*25d00*/  @P0 IMAD.MOV.U32 R25, RZ, RZ, R10 ;  /* 0x000000ffff190224 */ /* 0x000fc600078e000a */
[----:B-1----:R-:W-:-:S05]  /*25d10*/  LEA.HI.X.SX32 R10, R74, R17, 0x1, P5 ;  /* 0x000000114a0a7211 */ /* 0x002fca00028f0eff */
[----:B------:R-:W-:Y:S02]  /*25d20*/  @!P4 IMAD.IADD R79, R79, 0x1, -R22 ;  /* 0x000000014f4fc824 */ /* 0x000fe400078e0a16 */
[----:B------:R-:W-:Y:S02]  /*25d30*/  @!P6 IMAD.MOV R75, RZ, RZ, -R75 ;  /* 0x000000ffff4be224 */ /* 0x000fe400078e0a4b */
[----:B------:R-:W-:Y:S01]  /*25d40*/  @!P2 IMAD.MOV R77, RZ, RZ, -R77 ;  /* 0x000000ffff4da224 */ /* 0x000fe200078e0a4d */
[----:B------:R0:W4:Y:S01]  /*25d50*/  @P0 LDG.E.U8 R2, desc[UR14][R24.64] ;  /* 0x0000000e18020981 */ /* 0x000122000c1e1100 */
[C---:B------:R-:W-:Y:S02]  /*25d60*/  ISETP.GT.U32.AND P5, PT, R22.reuse, R79, PT ;  /* 0x0000004f1600720c */ /* 0x040fe40003fa4070 */
[----:B------:R-:W-:Y:S02]  /*25d70*/  SEL R75, R61, R75, !P1 ;  /* 0x0000004b3d4b7207 */ /* 0x000fe40004800000 */
[----:B------:R-:W-:Y:S01]  /*25d80*/  ISETP.GT.U32.AND P4, PT, R22, R76, PT ;  /* 0x0000004c1600720c */ /* 0x000fe20003f84070 */
[----:B------:R-:W-:Y:S02]  /*25d90*/  STL [R1+0xa00], R9 ;  /* 0x000a000901007387 */ /* 0x000fe40000100800 */
[----:B------:R-:W-:-:S02]  /*25da0*/  IMAD R75, R75, UR8, RZ ;  /* 0x000000084b4b7c24 */ /* 0x000fc4000f8e02ff */
[----:B------:R1:W-:Y:S01]  /*25db0*/  STL [R1+0x9fc], R10 ;  /* 0x0009fc0a01007387 */ /* 0x0003e20000100800 */
[----:B0-----:R-:W-:Y:S01]  /*25dc0*/  @P0 IMAD.MOV.U32 R25, RZ, RZ, R10 ;  /* 0x000000ffff190224 */ /* 0x001fe200078e000a */
[----:B------:R-:W-:Y:S02]  /*25dd0*/  ISETP.GT.U32.AND P6, PT, R22, R43, PT ;  /* 0x0000002b1600720c */ /* 0x000fe40003fc4070 */
[----:B--2---:R-:W-:Y:S01]  /*25de0*/  ISETP.GE.AND P2, PT, R0, RZ, PT ;  /* 0x000000ff0000720c */ /* 0x004fe20003f46270 */
[--C-:B------:R-:W-:Y:S01]  /*25df0*/  @!P5 IMAD.IADD R79, R79, 0x1, -R22.reuse ;  /* 0x000000014f4fd824 */ /* 0x100fe200078e0a16 */
[----:B-1----:R-:W-:Y:S02]  /*25e00*/  IADD3 R10, P5, PT, R75, R20, RZ ;  /* 0x000000144b0a7210 */ /* 0x002fe40007fbe0ff */
[----:B------:R-:W-:Y:S01]  /*25e10*/  @!P4 IMAD.IADD R76, R76, 0x1, -R22 ;  /* 0x000000014c4cc824 */ /* 0x000fe200078e0a16 */
[----:B------:R-:W-:Y:S01]  /*25e20*/  SEL R77, R61, R77, !P1 ;  /* 0x0000004d3d4d7207 */ /* 0x000fe20004800000 */
[----:B------:R-:W-:Y:S01]  /*25e30*/  @P0 IMAD.MOV.U32 R24, RZ, RZ, R9 ;  /* 0x000000ffff180224 */ /* 0x000fe200078e0009 */
[----:B------:R-:W-:-:S02]  /*25e40*/  LEA.HI.X.SX32 R16, R75, R17, 0x1, P5 ;  /* 0x000000114b107211 */ /* 0x000fc400028f0eff */
[----:B------:R-:W-:Y:S02]  /*25e50*/  ISETP.GT.U32.AND P5, PT, R22, R40, PT ;  /* 0x000000281600720c */ /* 0x000fe40003fa4070 */
[----:B------:R-:W-:Y:S02]  /*25e60*/  PRMT R81, RZ, 0x7610, R81 ;  /* 0x00007610ff517816 */ /* 0x000fe40000000051 */
[----:B------:R-:W-:Y:S02]  /*25e70*/  PRMT R52, RZ, 0x7610, R52 ;  /* 0x00007610ff347816 */ /* 0x000fe40000000034 */
[----:B------:R-:W-:Y:S01]  /*25e80*/  PRMT R80, RZ, 0x7610, R80 ;  /* 0x00007610ff507816 */ /* 0x000fe20000000050 */
[----:B------:R-:W0:Y:S01]  /*25e90*/  LDCU UR8, c[0x0][0x3b0] ;  /* 0x00007600ff0877ac */ /* 0x000e220008000800 */
[----:B------:R-:W-:Y:S02]  /*25ea0*/  @!P2 IMAD.MOV R76, RZ, RZ, -R76 ;  /* 0x000000ffff4ca224 */ /* 0x000fe400078e0a4c */
[----:B------:R-:W-:-:S02]  /*25eb0*/  @!P6 IMAD.IADD R43, R43, 0x1, -R22 ;  /* 0x000000012b2be824 */ /* 0x000fc400078e0a16 */
[----:B------:R-:W-:Y:S01]  /*25ec0*/  IMAD R77, R77, UR10, RZ ;  /* 0x0000000a4d4d7c24 */ /* 0x000fe2000f8e02ff */
[----:B------:R1:W2:Y:S04]  /*25ed0*/  @P0 LDG.E.U8 R12, desc[UR14][R24.64] ;  /* 0x0000000e180c0981 */ /* 0x0002a8000c1e1100 */
[----:B------:R-:W-:Y:S01]  /*25ee0*/  STL [R1+0xa30], R10 ;  /* 0x000a300a01007387 */ /* 0x000fe20000100800 */
[----:B------:R-:W-:Y:S02]  /*25ef0*/  SEL R76, R61, R76, !P1 ;  /* 0x0000004c3d4c7207 */ /* 0x000fe40004800000 */
[----:B------:R-:W-:Y:S01]  /*25f00*/  ISETP.GT.U32.AND P4, PT, R22, R43, PT ;  /* 0x0000002b1600720c */ /* 0x000fe20003f84070 */
[----:B------:R-:W-:Y:S01]  /*25f10*/  @!P5 IMAD.IADD R40, R40, 0x1, -R22 ;  /* 0x000000012828d824 */ /* 0x000fe200078e0a16 */
[----:B------:R-:W-:-:S02]  /*25f20*/  IADD3 R0, P6, PT, R77, R20, RZ ;  /* 0x000000144d007210 */ /* 0x000fc40007fde0ff */
[----:B------:R-:W-:Y:S01]  /*25f30*/  PRMT R78, RZ, 0x7610, R78 ;  /* 0x00007610ff4e7816 */ /* 0x000fe2000000004e */
[----:B------:R-:W-:Y:S01]  /*25f40*/  IMAD R76, R76, UR9, RZ ;  /* 0x000000094c4c7c24 */ /* 0x000fe2000f8e02ff */
[----:B------:R-:W0:Y:S01]  /*25f50*/  LDCU UR9, c[0x0][0x3b0] ;  /* 0x00007600ff0977ac */ /* 0x000e220008000800 */
[----:B------:R-:W0:Y:S01]  /*25f60*/  LDCU UR10, c[0x0][0x3b0] ;  /* 0x00007600ff0a77ac */ /* 0x000e220008000800 */
[----:B-1----:R-:W-:Y:S02]  /*25f70*/  @P0 IMAD.MOV.U32 R24, RZ, RZ, R10 ;  /* 0x000000ffff180224 */ /* 0x002fe400078e000a */
[----:B------:R-:W-:Y:S01]  /*25f80*/  @P0 IMAD.MOV.U32 R25, RZ, RZ, R16 ;  /* 0x000000ffff190224 */ /* 0x000fe200078e0010 */
[----:B------:R-:W-:Y:S01]  /*25f90*/  LEA.HI.X.SX32 R9, R77, R17, 0x1, P6 ;  /* 0x000000114d097211 */ /* 0x000fe200030f0eff */
[----:B------:R1:W-:Y:S04]  /*25fa0*/  STL [R1+0xa60], R0 ;  /* 0x000a600001007387 */ /* 0x0003e80000100800 */
[----:B------:R0:W2:Y:S04]  /*25fb0*/  @P0 LDG.E.U8 R81, desc[UR14][R24.64] ;  /* 0x0000000e18510981 */ /* 0x0000a8000c1e1100 */
[----:B------:R-:W-:Y:S04]  /*25fc0*/  STL [R1+0xa2c], R16 ;  /* 0x000a2c1001007387 */ /* 0x000fe80000100800 */
[----:B------:R1:W-:Y:S01]  /*25fd0*/  STL [R1+0xa5c], R9 ;  /* 0x000a5c0901007387 */ /* 0x0003e20000100800 */
[----:B------:R-:W-:-:S02]  /*25fe0*/  @!P4 IMAD.IADD R43, R43, 0x1, -R22 ;  /* 0x000000012b2bc824 */ /* 0x000fc400078e0a16 */
[----:B0-----:R-:W-:Y:S01]  /*25ff0*/  @P0 IMAD.MOV.U32 R24, RZ, RZ, R0 ;  /* 0x000000ffff180224 */ /* 0x001fe200078e0000 */
[C---:B-1----:R-:W-:Y:S01]  /*26000*/  IADD3 R0, P5, PT, R76.reuse, R20, RZ ;  /* 0x000000144c007210 */ /* 0x042fe20007fbe0ff */
[----:B------:R-:W-:Y:S01]  /*26010*/  @P0 IMAD.MOV.U32 R25, RZ, RZ, R9 ;  /* 0x000000ffff190224 */ /* 0x000fe200078e0009 */
[----:B------:R-:W-:Y:S02]  /*26020*/  ISETP.GE.AND P4, PT, R91, RZ, PT ;  /* 0x000000ff5b00720c */ /* 0x000fe40003f86270 */
[----:B------:R-:W-:Y:S01]  /*26030*/  LEA.HI.X.SX32 R9, R76, R17, 0x1, P5 ;  /* 0x000000114c097211 */ /* 0x000fe200028f0eff */
[----:B------:R-:W2:Y:S04]  /*26040*/  LDL.LU R91, [R1+0x1d3c] ;  /* 0x001d3c00015b7983 */ /* 0x000ea80000300800 */
[----:B------:R0:W2:Y:S04]  /*26050*/  @P0 LDG.E.U8 R52, desc[UR14][R24.64] ;  /* 0x0000000e18340981 */ /* 0x0000a8000c1e1100 */
[----:B------:R-:W-:Y:S04]  /*26060*/  STL [R1+0xa88], R0 ;  /* 0x000a880001007387 */ /* 0x000fe80000100800 */
[----:B------:R1:W-:Y:S01]  /*26070*/  STL [R1+0xa84], R9 ;  /* 0x000a840901007387 */ /* 0x0003e20000100800 */
[----:B------:R-:W-:-:S03]  /*26080*/  ISETP.GE.AND P5, PT, R92, RZ, PT ;  /* 0x000000ff5c00720c */ /* 0x000fc60003fa6270 */
[----:B------:R-:W2:Y:S01]  /*26090*/  LDL.LU R92, [R1+0x1d38] ;  /* 0x001d3800015c7983 */ /* 0x000ea20000300800 */
[----:B0-----:R-:W-:Y:S02]  /*260a0*/  @P0 IMAD.MOV.U32 R25, RZ, RZ, R9 ;  /* 0x000000ffff190224 */ /* 0x001fe400078e0009 */
[----:B------:R-:W-:-:S05]  /*260b0*/  @P0 IMAD.MOV.U32 R24, RZ, RZ, R0 ;  /* 0x000000ffff180224 */ /* 0x000fca00078e0000 */
[----:B------:R0:W2:Y:S01]  /*260c0*/  @P0 LDG.E.U8 R80, desc[UR14][R24.64] ;  /* 0x0000000e18500981 */ /* 0x0000a2000c1e1100 */
[----:B---3--:R-:W-:-:S13]  /*260d0*/  ISETP.GE.AND P2, PT, R18, RZ, PT ;  /* 0x000000ff1200720c */ /* 0x008fda0003f46270 */
[----:B------:R-:W-:Y:S01]  /*260e0*/  @!P2 IMAD.MOV R79, RZ, RZ, -R79 ;  /* 0x000000ffff4fa224 */ /* 0x000fe200078e0a4f */
[----:B------:R-:W-:-:S04]  /*260f0*/  ISETP.GT.U32.AND P2, PT, R22, R40, PT ;  /* 0x000000281600720c */ /* 0x000fc80003f44070 */
[----:B------:R-:W-:-:S05]  /*26100*/  SEL R79, R61, R79, !P1 ;  /* 0x0000004f3d4f7207 */ /* 0x000fca0004800000 */
[----:B------:R-:W-:Y:S01]  /*26110*/  IMAD R79, R79, UR12, RZ ;  /* 0x0000000c4f4f7c24 */ /* 0x000fe2000f8e02ff */
[----:B------:R-:W-:Y:S01]  /*26120*/  ISETP.GT.U32.AND P6, PT, R22, R38, PT ;  /* 0x000000261600720c */ /* 0x000fe20003fc4070 */
[----:B------:R-:W-:Y:S01]  /*26130*/  @!P4 IMAD.MOV R43, RZ, RZ, -R43 ;  /* 0x000000ffff2bc224 */ /* 0x000fe200078e0a2b */
[----:B------:R-:W-:Y:S01]  /*26140*/  PRMT R77, RZ, 0x7610, R77 ;  /* 0x00007610ff4d7816 */ /* 0x000fe2000000004d */
[----:B------:R-:W-:Y:S01]  /*26150*/  @!P2 IMAD.IADD R40, R40, 0x1, -R22 ;  /* 0x000000012828a824 */ /* 0x000fe200078e0a16 */
[C---:B-1----:R-:W-:Y:S02]  /*26160*/  IADD3 R9, P2, PT, R79.reuse, R20, RZ ;  /* 0x000000144f097210 */ /* 0x042fe40007f5e0ff */
[----:B------:R-:W-:Y:S01]  /*26170*/  PRMT R51, RZ, 0x7610, R51 ;  /* 0x00007610ff337816 */ /* 0x000fe20000000033 */
[----:B------:R-:W1:Y:S01]  /*26180*/  LDCU UR12, c[0x0][0x3b0] ;  /* 0x00007600ff0c77ac */ /* 0x000e620008000800 */
[----:B------:R-:W-:Y:S01]  /*26190*/  LEA.HI.X.SX32 R10, R79, R17, 0x1, P2 ;  /* 0x000000114f0a7211 */ /* 0x000fe200010f0eff */
[----:B------:R-:W-:Y:S01]  /*261a0*/  STL [R1+0xab0], R9 ;  /* 0x000ab00901007387 */ /* 0x000fe20000100800 */
[----:B------:R-:W-:-:S03]  /*261b0*/  ISETP.GE.AND P2, PT, R93, RZ, PT ;  /* 0x000000ff5d00720c */ /* 0x000fc60003f46270 */
[----:B------:R-:W3:Y:S01]  /*261c0*/  LDL.LU R93, [R1+0x1d34] ;  /* 0x001d3400015d7983 */ /* 0x000ee20000300800 */
[----:B0-----:R-:W-:-:S03]  /*261d0*/  @P0 IMAD.MOV.U32 R25, RZ, RZ, R10 ;  /* 0x000000ffff190224 */ /* 0x001fc600078e000a */
[----:B------:R0:W-:Y:S01]  /*261e0*/  STL [R1+0xaac], R10 ;  /* 0x000aac0a01007387 */ /* 0x0001e20000100800 */
[----:B------:R-:W-:Y:S01]  /*261f0*/  @!P6 IMAD.IADD R38, R38, 0x1, -R22 ;  /* 0x000000012626e824 */ /* 0x000fe200078e0a16 */
[----:B------:R-:W-:Y:S02]  /*26200*/  SEL R43, R61, R43, !P1 ;  /* 0x0000002b3d2b7207 */ /* 0x000fe40004800000 */
[----:B------:R-:W2:Y:S04]  /*26210*/  LDL R23, [R1+0x1b30] ;  /* 0x001b300001177983 */ /* 0x000ea80000100800 */
[----:B0-----:R-:W2:Y:S01]  /*26220*/  LDL R10, [R1+0x1b10] ;  /* 0x001b1000010a7983 */ /* 0x001ea20000100800 */
[----:B------:R-:W-:Y:S01]  /*26230*/  ISETP.GT.U32.AND P6, PT, R22, R38, PT ;  /* 0x000000261600720c */ /* 0x000fe20003fc4070 */
[----:B------:R-:W-:-:S02]  /*26240*/  IMAD R43, R43, UR8, RZ ;  /* 0x000000082b2b7c24 */ /* 0x000fc4000f8e02ff */
[----:B------:R-:W-:Y:S01]  /*26250*/  @P0 IMAD.MOV.U32 R24, RZ, RZ, R9 ;  /* 0x000000ffff180224 */ /* 0x000fe200078e0009 */
[----:B------:R-:W-:Y:S01]  /*26260*/  ISETP.GT.U32.AND P4, PT, R22, R85, PT ;  /* 0x000000551600720c */ /* 0x000fe20003f84070 */
[----:B------:R-:W-:Y:S01]  /*26270*/  @!P5 IMAD.MOV R40, RZ, RZ, -R40 ;  /* 0x000000ffff28d224 */ /* 0x000fe200078e0a28 */
[----:B------:R-:W0:Y:S02]  /*26280*/  LDCU UR8, c[0x0][0x3b0] ;  /* 0x00007600ff0877ac */ /* 0x000e240008000800 */
[----:B------:R1:W3:Y:S05]  /*26290*/  @P0 LDG.E.U8 R78, desc[UR14][R24.64] ;  /* 0x0000000e184e0981 */ /* 0x0002ea000c1e1100 */
[----:B------:R-:W-:Y:S01]  /*262a0*/  @!P6 IMAD.IADD R38, R38, 0x1, -R22 ;  /* 0x000000012626e824 */ /* 0x000fe200078e0a16 */
[----:B------:R-:W-:-:S04]  /*262b0*/  IADD3 R0, P6, PT, R43, R20, RZ ;  /* 0x000000142b007210 */ /* 0x000fc80007fde0ff */
[----:B------:R-:W-:Y:S01]  /*262c0*/  LEA.HI.X.SX32 R9, R43, R17, 0x1, P6 ;  /* 0x000000112b097211 */ /* 0x000fe200030f0eff */
[----:B------:R0:W-:Y:S01]  /*262d0*/  STL [R1+0xad8], R0 ;  /* 0x000ad80001007387 */ /* 0x0001e20000100800 */
[----:B-1----:R-:W-:-:S03]  /*262e0*/  @P0 IMAD.MOV.U32 R24, RZ, RZ, R0 ;  /* 0x000000ffff180224 */ /* 0x002fc600078e0000 */
[----:B------:R1:W-:Y:S01]  /*262f0*/  STL [R1+0xad4], R9 ;  /* 0x000ad40901007387 */ /* 0x0003e20000100800 */
[----:B------:R-:W-:-:S03]  /*26300*/  ISETP.GT.U32.AND P5, PT, R22, R84, PT ;  /* 0x000000541600720c */ /* 0x000fc60003fa4070 */
[----:B------:R-:W3:Y:S04]  /*26310*/  LDL R18, [R1+0x1b70] ;  /* 0x001b700001127983 */ /* 0x000ee80000100800 */
[----:B0-----:R-:W3:Y:S01]  /*26320*/  LDL R0, [R1+0x1b50] ;  /* 0x001b500001007983 */ /* 0x001ee20000100800 */
[----:B------:R-:W-:Y:S01]  /*26330*/  @!P4 IMAD.IADD R85, R85, 0x1, -R22 ;  /* 0x000000015555c824 */ /* 0x000fe200078e0a16 */
[----:B------:R-:W-:Y:S01]  /*26340*/  SEL R40, R61, R40, !P1 ;  /* 0x000000283d287207 */ /* 0x000fe20004800000 */
[----:B------:R-:W-:-:S03]  /*26350*/  @!P2 IMAD.MOV R38, RZ, RZ, -R38 ;  /* 0x000000ffff26a224 */ /* 0x000fc600078e0a26 */
[----:B------:R-:W-:Y:S01]  /*26360*/  ISETP.GT.U32.AND P6, PT, R22, R85, PT ;  /* 0x000000551600720c */ /* 0x000fe20003fc4070 */
[----:B------:R-:W-:Y:S02]  /*26370*/  IMAD R40, R40, UR9, RZ ;  /* 0x0000000928287c24 */ /* 0x000fe4000f8e02ff */
[----:B------:R-:W-:Y:S01]  /*26380*/  @!P5 IMAD.IADD R84, R84, 0x1, -R22 ;  /* 0x000000015454d824 */ /* 0x000fe200078e0a16 */
[----:B------:R-:W-:Y:S02]  /*26390*/  ISETP.GT.U32.AND P5, PT, R22, R83, PT ;  /* 0x000000531600720c */ /* 0x000fe40003fa4070 */
[----:B------:R-:W-:Y:S01]  /*263a0*/  SEL R38, R61, R38, !P1 ;  /* 0x000000263d267207 */ /* 0x000fe20004800000 */
[----:B------:R-:W-:Y:S01]  /*263b0*/  @P0 IMAD.MOV.U32 R25, RZ, RZ, R9 ;  /* 0x000000ffff190224 */ /* 0x000fe200078e0009 */
[----:B-1----:R-:W-:Y:S02]  /*263c0*/  IADD3 R9, P4, PT, R40, R20, RZ ;  /* 0x0000001428097210 */ /* 0x002fe40007f9e0ff */
[----:B------:R-:W-:Y:S01]  /*263d0*/  ISETP.GT.U32.AND P2, PT, R22, R82, PT ;  /* 0x000000521600720c */ /* 0x000fe20003f44070 */
[----:B------:R-:W0:Y:S01]  /*263e0*/  LDCU UR9, c[0x0][0x3b0] ;  /* 0x00007600ff0977ac */ /* 0x000e220008000800 */
[----:B------:R-:W-:Y:S01]  /*263f0*/  IMAD R38, R38, UR10, RZ ;  /* 0x0000000a26267c24 */ /* 0x000fe2000f8e02ff */
[----:B------:R1:W4:Y:S01]  /*26400*/  @P0 LDG.E.U8 R77, desc[UR14][R24.64] ;  /* 0x0000000e184d0981 */ /* 0x000322000c1e1100 */
[----:B------:R-:W-:-:S03]  /*26410*/  LEA.HI.X.SX32 R16, R40, R17, 0x1, P4 ;  /* 0x0000001128107211 */ /* 0x000fc600020f0eff */
[----:B------:R1:W-:Y:S01]  /*26420*/  STL [R1+0xb00], R9 ;  /* 0x000b000901007387 */ /* 0x0003e20000100800 */
[--C-:B------:R-:W-:Y:S01]  /*26430*/  @!P6 IMAD.IADD R85, R85, 0x1, -R22.reuse ;  /* 0x000000015555e824 */ /* 0x100fe200078e0a16 */
[----:B------:R-:W0:Y:S01]  /*26440*/  LDCU UR10, c[0x0][0x3b0] ;  /* 0x00007600ff0a77ac */ /* 0x000e220008000800 */
[----:B------:R-:W-:Y:S02]  /*26450*/  @!P5 IMAD.IADD R83, R83, 0x1, -R22 ;  /* 0x000000015353d824 */ /* 0x000fe400078e0a16 */
[----:B-1----:R-:W-:Y:S01]  /*26460*/  @P0 IMAD.MOV.U32 R24, RZ, RZ, R9 ;  /* 0x000000ffff180224 */ /* 0x002fe200078e0009 */
[----:B------:R-:W-:Y:S01]  /*26470*/  IADD3 R9, P6, PT, R38, R20, RZ ;  /* 0x0000001426097210 */ /* 0x000fe20007fde0ff */
[----:B------:R-:W-:Y:S01]  /*26480*/  @P0 IMAD.MOV.U32 R25, RZ, RZ, R16 ;  /* 0x000000ffff190224 */ /* 0x000fe200078e0010 */
[----:B------:R-:W-:Y:S04]  /*26490*/  STL [R1+0xafc], R16 ;  /* 0x000afc1001007387 */ /* 0x000fe80000100800 */
[----:B------:R-:W-:Y:S04]  /*264a0*/  STL [R1+0xb28], R9 ;  /* 0x000b280901007387 */ /* 0x000fe80000100800 */
[----:B------:R1:W4:Y:S01]  /*264b0*/  @P0 LDG.E.U8 R51, desc[UR14][R24.64] ;  /* 0x0000000e18330981 */ /* 0x000322000c1e1100 */
[----:B--2---:R-:W-:-:S02]  /*264c0*/  ISETP.GE.AND P5, PT, R10, RZ, PT ;  /* 0x000000ff0a00720c */ /* 0x004fc40003fa6270 */
[----:B------:R-:W-:-:S05]  /*264d0*/  LEA.HI.X.SX32 R10, R38, R17, 0x1, P6 ;  /* 0x00000011260a7211 */ /* 0x000fca00030f0eff */
[----:B------:R2:W-:Y:S01]  /*264e0*/  STL [R1+0xb24], R10 ;  /* 0x000b240a01007387 */ /* 0x0005e20000100800 */
[----:B-1----:R-:W-:-:S03]  /*264f0*/  @P0 IMAD.MOV.U32 R25, RZ, RZ, R10 ;  /* 0x000000ffff190224 */ /* 0x002fc600078e000a */
[----:B--2---:R-:W2:Y:S01]  /*26500*/  LDL R10, [R1+0x1b90] ;  /* 0x001b9000010a7983 */ /* 0x004ea20000100800 */
[----:B------:R-:W-:Y:S01]  /*26510*/  ISETP.GT.U32.AND P4, PT, R22, R84, PT ;  /* 0x000000541600720c */ /* 0x000fe20003f84070 */
[--C-:B------:R-:W-:Y:S01]  /*26520*/  @!P2 IMAD.IADD R82, R82, 0x1, -R22.reuse ;  /* 0x000000015252a824 */ /* 0x100fe200078e0a16 */
[----:B------:R-:W-:Y:S02]  /*26530*/  ISETP.GE.AND P2, PT, R23, RZ, PT ;  /* 0x000000ff1700720c */ /* 0x000fe40003f46270 */
[----:B------:R-:W-:Y:S01]  /*26540*/  ISETP.GT.U32.AND P6, PT, R22, R83, PT ;  /* 0x000000531600720c */ /* 0x000fe20003fc4070 */
[----:B------:R-:W-:Y:S01]  /*26550*/  @!P5 IMAD.MOV R85, RZ, RZ, -R85 ;  /* 0x000000ffff55d224 */ /* 0x000fe200078e0a55 */
[----:B------:R-:W4:Y:S07]  /*26560*/  LDL R23, [R1+0x1bb0] ;  /* 0x001bb00001177983 */ /* 0x000f2e0000100800 */
[----:B------:R-:W-:Y:S01]  /*26570*/  @!P4 IMAD.IADD R84, R84, 0x1, -R22 ;  /* 0x000000015454c824 */ /* 0x000fe200078e0a16 */
[----:B------:R-:W-:-:S02]  /*26580*/  ISETP.GT.U32.AND P4, PT, R22, R82, PT ;  /* 0x000000521600720c */ /* 0x000fc40003f84070 */
[----:B---3--:R-:W-:Y:S01]  /*26590*/  ISETP.GE.AND P5, PT, R0, RZ, PT ;  /* 0x000000ff0000720c */ /* 0x008fe20003fa6270 */
[----:B------:R-:W-:Y:S01]  /*265a0*/  @!P2 IMAD.MOV R84, RZ, RZ, -R84 ;  /* 0x000000ffff54a224 */ /* 0x000fe200078e0a54 */
[----:B------:R-:W-:Y:S01]  /*265b0*/  ISETP.GT.U32.AND P2, PT, R22, R89, PT ;  /* 0x000000591600720c */ /* 0x000fe20003f44070 */
[----:B------:R-:W-:Y:S01]  /*265c0*/  @!P6 IMAD.IADD R83, R83, 0x1, -R22 ;  /* 0x000000015353e824 */ /* 0x000fe200078e0a16 */
[C---:B------:R-:W-:Y:S02]  /*265d0*/  SEL R85, R61.reuse, R85, !P1 ;  /* 0x000000553d557207 */ /* 0x040fe40004800000 */
[----:B------:R-:W-:Y:S02]  /*265e0*/  ISETP.GE.AND P6, PT, R18, RZ, PT ;  /* 0x000000ff1200720c */ /* 0x000fe40003fc6270 */
[----:B------:R-:W-:Y:S01]  /*265f0*/  SEL R84, R61, R84, !P1 ;  /* 0x000000543d547207 */ /* 0x000fe20004800000 */
[----:B------:R-:W-:Y:S01]  /*26600*/  IMAD R85, R85, UR8, RZ ;  /* 0x0000000855557c24 */ /* 0x000fe2000f8e02ff */
[----:B------:R-:W-:Y:S01]  /*26610*/  PRMT R76, RZ, 0x7610, R76 ;  /* 0x00007610ff4c7816 */ /* 0x000fe2000000004c */
[----:B------:R-:W-:-:S02]  /*26620*/  @!P4 IMAD.IADD R82, R82, 0x1, -R22 ;  /* 0x000000015252c824 */ /* 0x000fc400078e0a16 */
[----:B------:R-:W-:Y:S01]  /*26630*/  @!P5 IMAD.MOV R83, RZ, RZ, -R83 ;  /* 0x000000ffff53d224 */ /* 0x000fe200078e0a53 */
[----:B------:R-:W-:Y:S02]  /*26640*/  ISETP.GT.U32.AND P4, PT, R22, R88, PT ;  /* 0x000000581600720c */ /* 0x000fe40003f84070 */
[----:B------:R-:W-:Y:S01]  /*26650*/  IADD3 R16, P5, PT, R85, R20, RZ ;  /* 0x0000001455107210 */ /* 0x000fe20007fbe0ff */
[----:B------:R-:W-:Y:S02]  /*26660*/  @!P2 IMAD.IADD R89, R89, 0x1, -R22 ;  /* 0x000000015959a824 */ /* 0x000fe400078e0a16 */
[----:B0-----:R-:W-:Y:S01]  /*26670*/  IMAD R84, R84, UR9, RZ ;  /* 0x0000000954547c24 */ /* 0x001fe2000f8e02ff */
[----:B------:R-:W-:Y:S01]  /*26680*/  SEL R83, R61, R83, !P1 ;  /* 0x000000533d537207 */ /* 0x000fe20004800000 */
[----:B------:R-:W-:Y:S02]  /*26690*/  @P0 IMAD.MOV.U32 R24, RZ, RZ, R9 ;  /* 0x000000ffff180224 */ /* 0x000fe400078e0009 */
[----:B------:R-:W-:Y:S01]  /*266a0*/  @!P6 IMAD.MOV R82, RZ, RZ, -R82 ;  /* 0x000000ffff52e224 */ /* 0x000fe200078e0a52 */
[----:B------:R-:W-:-:S02]  /*266b0*/  LEA.HI.X.SX32 R18, R85, R17, 0x1, P5 ;  /* 0x0000001155127211 */ /* 0x000fc400028f0eff */
[----:B------:R-:W-:Y:S02]  /*266c0*/  ISETP.GT.U32.AND P5, PT, R22, R89, PT ;  /* 0x000000591600720c */ /* 0x000fe40003fa4070 */
[C---:B------:R-:W-:Y:S01]  /*266d0*/  IADD3 R0, P2, PT, R84.reuse, R20, RZ ;  /* 0x0000001454007210 */ /* 0x040fe20007f5e0ff */
[----:B------:R-:W-:Y:S01]  /*266e0*/  IMAD R83, R83, UR10, RZ ;  /* 0x0000000a53537c24 */ /* 0x000fe2000f8e02ff */
[----:B------:R0:W3:Y:S01]  /*266f0*/  @P0 LDG.E.U8 R76, desc[UR14][R24.64] ;  /* 0x0000000e184c0981 */ /* 0x0000e2000c1e1100 */
[----:B------:R-:W-:Y:S02]  /*26700*/  PRMT R75, RZ, 0x7610, R75 ;  /* 0x00007610ff4b7816 */ /* 0x000fe4000000004b */
[----:B------:R-:W-:Y:S02]  /*26710*/  SEL R82, R61, R82, !P1 ;  /* 0x000000523d527207 */ /* 0x000fe40004800000 */
[----:B------:R-:W-:Y:S02]  /*26720*/  PRMT R7, RZ, 0x7610, R7 ;  /* 0x00007610ff077816 */ /* 0x000fe40000000007 */
[----:B------:R-:W-:Y:S01]  /*26730*/  LEA.HI.X.SX32 R9, R84, R17, 0x1, P2 ;  /* 0x0000001154097211 */ /* 0x000fe200010f0eff */
[----:B------:R1:W-:Y:S01]  /*26740*/  STL [R1+0x758], R16 ;  /* 0x0007581001007387 */ /* 0x0003e20000100800 */
[----:B------:R-:W-:Y:S01]  /*26750*/  @!P4 IMAD.IADD R88, R88, 0x1, -R22 ;  /* 0x000000015858c824 */ /* 0x000fe200078e0a16 */
[----:B------:R-:W-:-:S02]  /*26760*/  PRMT R74, RZ, 0x7610, R74 ;  /* 0x00007610ff4a7816 */ /* 0x000fc4000000004a */
[----:B------:R-:W-:Y:S02]  /*26770*/  PRMT R73, RZ, 0x7610, R73 ;  /* 0x00007610ff497816 */ /* 0x000fe40000000049 */
[----:B------:R-:W-:Y:S01]  /*26780*/  ISETP.GT.U32.AND P6, PT, R22, R90, PT ;  /* 0x0000005a1600720c */ /* 0x000fe20003fc4070 */
[----:B0-----:R-:W-:Y:S02]  /*26790*/  @P0 IMAD.MOV.U32 R24, RZ, RZ, R16 ;  /* 0x000000ffff180224 */ /* 0x001fe400078e0010 */
[----:B------:R-:W-:Y:S02]  /*267a0*/  @P0 IMAD.MOV.U32 R25, RZ, RZ, R18 ;  /* 0x000000ffff190224 */ /* 0x000fe400078e0012 */
[----:B------:R-:W-:Y:S01]  /*267b0*/  IMAD R82, R82, UR12, RZ ;  /* 0x0000000c52527c24 */ /* 0x000fe2000f8e02ff */
[----:B------:R0:W-:Y:S04]  /*267c0*/  STL [R1+0x798], R0 ;  /* 0x0007980001007387 */ /* 0x0001e80000100800 */
[----:B------:R0:W3:Y:S01]  /*267d0*/  @P0 LDG.E.U8 R75, desc[UR14][R24.64] ;  /* 0x0000000e184b0981 */ /* 0x0000e2000c1e1100 */
[----:B-1----:R-:W-:-:S03]  /*267e0*/  IADD3 R16, P4, PT, R83, R20, RZ ;  /* 0x0000001453107210 */ /* 0x002fc60007f9e0ff */
[----:B------:R1:W3:Y:S04]  /*267f0*/  @P0 LDG.E.U8 R7, desc[UR14][R26.64] ;  /* 0x0000000e1a070981 */ /* 0x0002e8000c1e1100 */
[----:B------:R-:W-:Y:S04]  /*26800*/  STL [R1+0x754], R18 ;  /* 0x0007541201007387 */ /* 0x000fe80000100800 */
[----:B------:R1:W-:Y:S01]  /*26810*/  STL [R1+0x794], R9 ;  /* 0x0007940901007387 */ /* 0x0003e20000100800 */
[--C-:B------:R-:W-:Y:S01]  /*26820*/  @!P5 IMAD.IADD R89, R89, 0x1, -R22.reuse ;  /* 0x000000015959d824 */ /* 0x100fe200078e0a16 */
[----:B------:R-:W-:Y:S01]  /*26830*/  ISETP.GT.U32.AND P2, PT, R22, R91, PT ;  /* 0x0000005b1600720c */ /* 0x000fe20003f44070 */
[----:B------:R-:W2:Y:S01]  /*26840*/  LDCU UR8, c[0x0][0x3b0] ;  /* 0x00007600ff0877ac */ /* 0x000ea20008000800 */
[----:B------:R-:W-:Y:S01]  /*26850*/  @!P6 IMAD.IADD R90, R90, 0x1, -R22 ;  /* 0x000000015a5ae824 */ /* 0x000fe200078e0a16 */
[----:B------:R-:W2:Y:S01]  /*26860*/  LDCU UR9, c[0x0][0x3b0] ;  /* 0x00007600ff0977ac */ /* 0x000ea20008000800 */
[----:B0-----:R-:W-:-:S02]  /*26870*/  @P0 IMAD.MOV.U32 R24, RZ, RZ, R0 ;  /* 0x000000ffff180224 */ /* 0x001fc400078e0000 */
[----:B------:R-:W-:Y:S01]  /*26880*/  @P0 IMAD.MOV.U32 R25, RZ, RZ, R9 ;  /* 0x000000ffff190224 */ /* 0x000fe200078e0009 */
[----:B-1----:R-:W-:Y:S02]  /*26890*/  LEA.HI.X.SX32 R26, R83, R17, 0x1, P4 ;  /* 0x00000011531a7211 */ /* 0x002fe400020f0eff */
[----:B------:R-:W-:Y:S01]  /*268a0*/  IADD3 R0, P5, PT, R82, R20, RZ ;  /* 0x0000001452007210 */ /* 0x000fe20007fbe0ff */
[----:B------:R-:W3:Y:S04]  /*268b0*/  LDL R9, [R1+0x1bd0] ;  /* 0x001bd00001097983 */ /* 0x000ee80000100800 */
[----:B------:R0:W3:Y:S04]  /*268c0*/  @P0 LDG.E.U8 R74, desc[UR14][R24.64] ;  /* 0x0000000e184a0981 */ /* 0x0000e8000c1e1100 */
[----:B------:R-:W3:Y:S04]  /*268d0*/  LDL.LU R18, [R1] ;  /* 0x0000000001127983 */ /* 0x000ee80000300800 */
[----:B------:R-:W-:Y:S04]  /*268e0*/  STL [R1+0x7d8], R16 ;  /* 0x0007d81001007387 */ /* 0x000fe80000100800 */
[----:B------:R1:W-:Y:S04]  /*268f0*/  STL [R1+0x830], R0 ;  /* 0x0008300001007387 */ /* 0x0003e80000100800 */
[----:B------:R-:W-:Y:S01]  /*26900*/  STL [R1+0x7d4], R26 ;  /* 0x0007d41a01007387 */ /* 0x000fe20000100800 */
[----:B------:R-:W-:Y:S01]  /*26910*/  PRMT R72, RZ, 0x7610, R72 ;  /* 0x00007610ff487816 */ /* 0x000fe20000000048 */
[----:B------:R-:W1:Y:S01]  /*26920*/  LDCU UR10, c[0x0][0x3b0] ;  /* 0x00007600ff0a77ac */ /* 0x000e620008000800 */
[----:B------:R-:W-:-:S02]  /*26930*/  PRMT R71, RZ, 0x7610, R71 ;  /* 0x00007610ff477816 */ /* 0x000fc40000000047 */
[----:B------:R-:W-:Y:S01]  /*26940*/  PRMT R70, RZ, 0x7610, R70 ;  /* 0x00007610ff467816 */ /* 0x000fe20000000046 */
[----:B------:R-:W1:Y:S01]  /*26950*/  LDCU UR12, c[0x0][0x3b0] ;  /* 0x00007600ff0c77ac */ /* 0x000e620008000800 */
[----:B0-----:R-:W-:Y:S02]  /*26960*/  @P0 IMAD.MOV.U32 R24, RZ, RZ, R16 ;  /* 0x000000ffff180224 */ /* 0x001fe400078e0010 */
[----:B------:R-:W-:-:S05]  /*26970*/  @P0 IMAD.MOV.U32 R25, RZ, RZ, R26 ;  /* 0x000000ffff190224 */ /* 0x000fca00078e001a */
[----:B------:R0:W3:Y:S02]  /*26980*/  @P0 LDG.E.U8 R73, desc[UR14][R24.64] ;  /* 0x0000000e18490981 */ /* 0x0000e4000c1e1100 */
[----:B0-----:R-:W-:Y:S01]  /*26990*/  @P0 IMAD.MOV.U32 R24, RZ, RZ, R0 ;  /* 0x000000ffff180224 */ /* 0x001fe200078e0000 */
[----:B--2---:R-:W-:Y:S02]  /*269a0*/  ISETP.GE.AND P4, PT, R10, RZ, PT ;  /* 0x000000ff0a00720c */ /* 0x004fe40003f86270 */
[----:B------:R-:W-:-:S05]  /*269b0*/  LEA.HI.X.SX32 R10, R82, R17, 0x1, P5 ;  /* 0x00000011520a7211 */ /* 0x000fca00028f0eff */
[----:B------:R0:W-:Y:S04]  /*269c0*/  STL [R1+0x82c], R10 ;  /* 0x00082c0a01007387 */ /* 0x0001e80000100800 */
[----:B-1----:R-:W2:Y:S01]  /*269d0*/  LDL R0, [R1+0x1bf0] ;  /* 0x001bf00001007983 */ /* 0x002ea20000100800 */
[C---:B------:R-:W-:Y:S02]  /*269e0*/  ISETP.GT.U32.AND P6, PT, R22.reuse, R88, PT ;  /* 0x000000581600720c */ /* 0x040fe40003fc4070 */
[----:B----4-:R-:W-:Y:S01]  /*269f0*/  ISETP.GE.AND P5, PT, R23, RZ, PT ;  /* 0x000000ff1700720c */ /* 0x010fe20003fa6270 */
[----:B------:R-:W-:Y:S02]  /*26a00*/  @!P2 IMAD.IADD R91, R91, 0x1, -R22 ;  /* 0x000000015b5ba824 */ /* 0x000fe400078e0a16 */
[----:B------:R-:W-:Y:S01]  /*26a10*/  @!P4 IMAD.MOV R89, RZ, RZ, -R89 ;  /* 0x000000ffff59c224 */ /* 0x000fe200078e0a59 */
[----:B------:R-:W-:Y:S01]  /*26a20*/  ISETP.GT.U32.AND P4, PT, R22, R92, PT ;  /* 0x0000005c1600720c */ /* 0x000fe20003f84070 */
[----:B------:R-:W-:Y:S01]  /*26a30*/  @P0 IMAD.MOV.U32 R25, RZ, RZ, R10 ;  /* 0x000000ffff190224 */ /* 0x000fe200078e000a */
[----:B------:R-:W4:Y:S04]  /*26a40*/  LDL R57, [R1+0x1c10] ;  /* 0x001c100001397983 */ /* 0x000f280000100800 */
[----:B------:R-:W4:Y:S01]  /*26a50*/  LDL.LU R23, [R1+0x14] ;  /* 0x0000140001177983 */ /* 0x000f220000300800 */
[----:B------:R-:W-:Y:S01]  /*26a60*/  @!P6 IMAD.IADD R88, R88, 0x1, -R22 ;  /* 0x000000015858e824 */ /* 0x000fe200078e0a16 */
[----:B------:R-:W-:-:S02]  /*26a70*/  ISETP.GT.U32.AND P6, PT, R22, R91, PT ;  /* 0x0000005b1600720c */ /* 0x000fc40003fc4070 */
[----:B------:R-:W-:Y:S01]  /*26a80*/  SEL R89, R61, R89, !P1 ;  /* 0x000000593d597207 */ /* 0x000fe20004800000 */
[----:B------:R1:W4:Y:S01]  /*26a90*/  @P0 LDG.E.U8 R72, desc[UR14][R24.64] ;  /* 0x0000000e18480981 */ /* 0x000322000c1e1100 */
[----:B------:R-:W-:-:S03]  /*26aa0*/  @!P5 IMAD.MOV R88, RZ, RZ, -R88 ;  /* 0x000000ffff58d224 */ /* 0x000fc600078e0a58 */
[----:B------:R-:W-:Y:S02]  /*26ab0*/  IMAD R89, R89, UR8, RZ ;  /* 0x0000000859597c24 */ /* 0x000fe4000f8e02ff */
[--C-:B------:R-:W-:Y:S01]  /*26ac0*/  @!P4 IMAD.IADD R92, R92, 0x1, -R22.reuse ;  /* 0x000000015c5cc824 */ /* 0x100fe200078e0a16 */
[----:B------:R-:W-:Y:S02]  /*26ad0*/  SEL R88, R61, R88, !P1 ;  /* 0x000000583d587207 */ /* 0x000fe40004800000 */
[----:B------:R-:W-:Y:S01]  /*26ae0*/  ISETP.GT.U32.AND P2, PT, R22, R90, PT ;  /* 0x0000005a1600720c */ /* 0x000fe20003f44070 */
[----:B------:R-:W2:Y:S02]  /*26af0*/  LDCU UR8, c[0x0][0x3b0] ;  /* 0x00007600ff0877ac */ /* 0x000ea40008000800 */
[----:B------:R-:W-:Y:S02]  /*26b00*/  IMAD R88, R88, UR9, RZ ;  /* 0x0000000958587c24 */ /* 0x000fe4000f8e02ff */
[----:B------:R-:W-:Y:S01]  /*26b10*/  @!P6 IMAD.IADD R91, R91, 0x1, -R22 ;  /* 0x000000015b5be824 */ /* 0x000fe200078e0a16 */
[-C--:B0-----:R-:W-:Y:S01]  /*26b20*/  IADD3 R10, P6, PT, R89, R20.reuse, RZ ;  /* 0x00000014590a7210 */ /* 0x081fe20007fde0ff */
[----:B------:R-:W0:Y:S01]  /*26b30*/  LDCU UR9, c[0x0][0x3b0] ;  /* 0x00007600ff0977ac */ /* 0x000e220008000800 */
[----:B------:R-:W-:-:S02]  /*26b40*/  IADD3 R16, P4, PT, R88, R20, RZ ;  /* 0x0000001458107210 */ /* 0x000fc40007f9e0ff */
[-C--:B-1----:R-:W-:Y:S02]  /*26b50*/  LEA.HI.X.SX32 R24, R89, R17.reuse, 0x1, P6 ;  /* 0x0000001159187211 */ /* 0x082fe400030f0eff */
[----:B------:R-:W-:-:S03]  /*26b60*/  LEA.HI.X.SX32 R26, R88, R17, 0x1, P4 ;  /* 0x00000011581a7211 */ /* 0x000fc600020f0eff */
[----:B------:R-:W-:Y:S01]  /*26b70*/  @P0 IMAD.MOV.U32 R25, RZ, RZ, R24 ;  /* 0x000000ffff190224 */ /* 0x000fe200078e0018 */
[----:B---3--:R-:W-:Y:S02]  /*26b80*/  ISETP.GE.AND P5, PT, R9, RZ, PT ;  /* 0x000000ff0900720c */ /* 0x008fe40003fa6270 */
[----:B------:R-:W3:Y:S04]  /*26b90*/  LDL.LU R9, [R1+0x10] ;  /* 0x0000100001097983 */ /* 0x000ee80000300800 */
[----:B------:R-:W-:Y:S04]  /*26ba0*/  STL [R1+0x948], R10 ;  /* 0x0009480a01007387 */ /* 0x000fe80000100800 */
[----:B------:R-:W-:Y:S04]  /*26bb0*/  STL [R1+0x978], R16 ;  /* 0x0009781001007387 */ /* 0x000fe80000100800 */
[----:B------:R1:W-:Y:S02]  /*26bc0*/  STL [R1+0x944], R24 ;  /* 0x0009441801007387 */ /* 0x0003e40000100800 */
[----:B-1----:R-:W-:-:S02]  /*26bd0*/  @P0 IMAD.MOV.U32 R24, RZ, RZ, R10 ;  /* 0x000000ffff180224 */ /* 0x002fc400078e000a */
[----:B------:R-:W3:Y:S04]  /*26be0*/  LDL R10, [R1+0x1c2c] ;  /* 0x001c2c00010a7983 */ /* 0x000ee80000100800 */
[----:B------:R-:W-:Y:S01]  /*26bf0*/  STL [R1+0x974], R26 ;  /* 0x0009741a01007387 */ /* 0x000fe20000100800 */
[----:B------:R-:W-:Y:S01]  /*26c00*/  @!P2 IMAD.IADD R90, R90, 0x1, -R22 ;  /* 0x000000015a5aa824 */ /* 0x000fe200078e0a16 */
[----:B--2---:R-:W-:Y:S02]  /*26c10*/  ISETP.GE.AND P4, PT, R0, RZ, PT ;  /* 0x000000ff0000720c */ /* 0x004fe40003f86270 */
[C---:B------:R-:W-:Y:S01]  /*26c20*/  ISETP.GT.U32.AND P6, PT, R22.reuse, R92, PT ;  /* 0x0000005c1600720c */ /* 0x040fe20003fc4070 */
[----:B------:R-:W2:Y:S01]  /*26c30*/  LDL R0, [R1+0x1c54] ;  /* 0x001c540001007983 */ /* 0x000ea20000100800 */
[C---:B------:R-:W-:Y:S01]  /*26c40*/  ISETP.GT.U32.AND P2, PT, R22.reuse, R18, PT ;  /* 0x000000121600720c */ /* 0x040fe20003f44070 */
[----:B------:R-:W-:Y:S01]  /*26c50*/  @!P5 IMAD.MOV R90, RZ, RZ, -R90 ;  /* 0x000000ffff5ad224 */ /* 0x000fe200078e0a5a */
[----:B------:R-:W-:Y:S01]  /*26c60*/  ISETP.GT.U32.AND P5, PT, R22, R93, PT ;  /* 0x0000005d1600720c */ /* 0x000fe20003fa4070 */
[----:B------:R1:W2:Y:S03]  /*26c70*/  @P0 LDG.E.U8 R71, desc[UR14][R24.64] ;  /* 0x0000000e18470981 */ /* 0x0002a6000c1e1100 */
[----:B------:R-:W-:-:S07]  /*26c80*/  SEL R90, R61, R90, !P1 ;  /* 0x0000005a3d5a7207 */ /* 0x000fce0004800000 */
[--C-:B------:R-:W-:Y:S02]  /*26c90*/  @!P2 IMAD.IADD R18, R18, 0x1, -R22.reuse ;  /* 0x000000011212a824 */ /* 0x100fe400078e0a16 */
[----:B------:R-:W-:Y:S01]  /*26ca0*/  @!P5 IMAD.IADD R93, R93, 0x1, -R22 ;  /* 0x000000015d5dd824 */ /* 0x000fe200078e0a16 */
[----:B----4-:R-:W-:Y:S02]  /*26cb0*/  ISETP.GE.AND P2, PT, R57, RZ, PT ;  /* 0x000000ff3900720c */ /* 0x010fe40003f46270 */
[----:B------:R-:W-:Y:S01]  /*26cc0*/  ISETP.GT.U32.AND P5, PT, R22, R18, PT ;  /* 0x000000121600720c */ /* 0x000fe20003fa4070 */
[----:B------:R-:W-:Y:S02]  /*26cd0*/  @!P4 IMAD.MOV R91, RZ, RZ, -R91 ;  /* 0x000000ffff5bc224 */ /* 0x000fe400078e0a5b */
[----:B------:R-:W-:Y:S01]  /*26ce0*/  IMAD R90, R90, UR10, RZ ;  /* 0x0000000a5a5a7c24 */ /* 0x000fe2000f8e02ff */
[----:B------:R-:W-:Y:S01]  /*26cf0*/  ISETP.GT.U32.AND P4, PT, R22, R93, PT ;  /* 0x0000005d1600720c */ /* 0x000fe20003f84070 */
[----:B-1----:R-:W-:-:S02]  /*26d00*/  @P0 IMAD.MOV.U32 R24, RZ, RZ, R16 ;  /* 0x000000ffff180224 */ /* 0x002fc400078e0010 */
[----:B------:R-:W-:Y:S02]  /*26d10*/  @P0 IMAD.MOV.U32 R25, RZ, RZ, R26 ;  /* 0x000000ffff190224 */ /* 0x000fe400078e001a */
[----:B------:R-:W-:Y:S01]  /*26d20*/  @!P6 IMAD.IADD R92, R92, 0x1, -R22 ;  /* 0x000000015c5ce824 */ /* 0x000fe200078e0a16 */
[----:B------:R-:W-:Y:S01]  /*26d30*/  IADD3 R16, P6, PT, R90, R20, RZ ;  /* 0x000000145a107210 */ /* 0x000fe20007fde0ff */
[----:B------:R-:W1:Y:S01]  /*26d40*/  LDCU UR10, c[0x0][0x3b0] ;  /* 0x00007600ff0a77ac */ /* 0x000e620008000800 */
[----:B------:R4:W2:Y:S01]  /*26d50*/  @P0 LDG.E.U8 R70, desc[UR14][R24.64] ;  /* 0x0000000e18460981 */ /* 0x0008a2000c1e1100 */
[----:B------:R-:W-:Y:S02]  /*26d60*/  @!P2 IMAD.MOV R92, RZ, RZ, -R92 ;  /* 0x000000ffff5ca224 */ /* 0x000fe400078e0a5c */
[--C-:B------:R-:W-:Y:S01]  /*26d70*/  @!P5 IMAD.IADD R18, R18, 0x1, -R22.reuse ;  /* 0x000000011212d824 */ /* 0x100fe200078e0a16 */
[----:B------:R-:W-:Y:S02]  /*26d80*/  ISETP.GT.U32.AND P2, PT, R22, R23, PT ;  /* 0x000000171600720c */ /* 0x000fe40003f44070 */
[----:B------:R-:W-:Y:S01]  /*26d90*/  SEL R91, R61, R91, !P1 ;  /* 0x0000005b3d5b7207 */ /* 0x000fe20004800000 */
[----:B------:R-:W-:Y:S01]  /*26da0*/  @!P4 IMAD.IADD R93, R93, 0x1, -R22 ;  /* 0x000000015d5dc824 */ /* 0x000fe200078e0a16 */
[----:B----4-:R-:W-:Y:S01]  /*26db0*/  LEA.HI.X.SX32 R24, R90, R17, 0x1, P6 ;  /* 0x000000115a187211 */ /* 0x010fe200030f0eff */
[----:B------:R-:W-:Y:S01]  /*26dc0*/  STL [R1+0x9a8], R16 ;  /* 0x0009a81001007387 */ /* 0x000fe20000100800 */
[----:B------:R-:W-:-:S03]  /*26dd0*/  SEL R92, R61, R92, !P1 ;  /* 0x0000005c3d5c7207 */ /* 0x000fc60004800000 */
[----:B------:R4:W-:Y:S01]  /*26de0*/  STL [R1+0x9a4], R24 ;  /* 0x0009a41801007387 */ /* 0x0009e20000100800 */
[----:B------:R-:W-:Y:S02]  /*26df0*/  @P0 IMAD.MOV.U32 R25, RZ, RZ, R24 ;  /* 0x000000ffff190224 */ /* 0x000fe400078e0018 */
[----:B------:R-:W-:Y:S01]  /*26e00*/  IMAD R91, R91, UR8, RZ ;  /* 0x000000085b5b7c24 */ /* 0x000fe2000f8e02ff */
[----:B------:R-:W2:Y:S04]  /*26e10*/  LDL R85, [R1+0x1ca8] ;  /* 0x001ca80001557983 */ /* 0x000ea80000100800 */
[----:B------:R-:W2:Y:S01]  /*26e20*/  LDL R57, [R1+0x1cd4] ;  /* 0x001cd40001397983 */ /* 0x000ea20000100800 */
[----:B------:R-:W-:Y:S01]  /*26e30*/  PRMT R49, RZ, 0x7610, R49 ;  /* 0x00007610ff317816 */ /* 0x000fe20000000031 */
[----:B0-----:R-:W-:-:S02]  /*26e40*/  IMAD R92, R92, UR9, RZ ;  /* 0x000000095c5c7c24 */ /* 0x001fc4000f8e02ff */
[----:B------:R-:W-:Y:S01]  /*26e50*/  @!P2 IMAD.IADD R23, R23, 0x1, -R22 ;  /* 0x000000011717a824 */ /* 0x000fe200078e0a16 */
[----:B------:R-:W-:Y:S02]  /*26e60*/  PRMT R67, RZ, 0x7610, R67 ;  /* 0x00007610ff437816 */ /* 0x000fe40000000043 */
[----:B------:R-:W-:Y:S01]  /*26e70*/  PRMT R68, RZ, 0x7610, R68 ;  /* 0x00007610ff447816 */ /* 0x000fe20000000044 */
[----:B----4-:R-:W-:Y:S02]  /*26e80*/  @P0 IMAD.MOV.U32 R24, RZ, RZ, R16 ;  /* 0x000000ffff180224 */ /* 0x010fe400078e0010 */
[----:B------:R-:W-:Y:S01]  /*26e90*/  IMAD.MOV.U32 R16, RZ, RZ, R18 ;  /* 0x000000ffff107224 */ /* 0x000fe200078e0012 */
[----:B---3--:R-:W-:Y:S02]  /*26ea0*/  ISETP.GT.U32.AND P6, PT, R22, R9, PT ;  /* 0x000000091600720c */ /* 0x008fe40003fc4070 */
[----:B------:R-:W-:-:S11]  /*26eb0*/  ISETP.GE.AND P5, PT, R10, RZ, PT ;  /* 0x000000ff0a00720c */ /* 0x000fd60003fa6270 */
[----:B------:R-:W-:Y:S01]  /*26ec0*/  @!P6 IMAD.IADD R9, R9, 0x1, -R22 ;  /* 0x000000010909e824 */ /* 0x000fe200078e0a16 */
[C---:B------:R-:W-:Y:S01]  /*26ed0*/  IADD3 R18, P2, PT, R91.reuse, R20, RZ ;  /* 0x000000145b127210 */ /* 0x040fe20007f5e0ff */
[----:B------:R0:W3:Y:S01]  /*26ee0*/  @P0 LDG.E.U8 R49, desc[UR14][R24.64] ;  /* 0x0000000e18310981 */ /* 0x0000e2000c1e1100 */
[----:B------:R-:W-:Y:S01]  /*26ef0*/  PRMT R48, RZ, 0x7610, R48 ;  /* 0x00007610ff307816 */ /* 0x000fe20000000030 */
[----:B------:R-:W4:Y:S01]  /*26f00*/  LDCU UR8, c[0x0][0x3b0] ;  /* 0x00007600ff0877ac */ /* 0x000f220008000800 */
[----:B------:R-:W2:Y:S01]  /*26f10*/  LDCU UR9, c[0x0][0x3b0] ;  /* 0x00007600ff0977ac */ /* 0x000ea20008000800 */
[----:B------:R-:W-:Y:S01]  /*26f20*/  @!P5 IMAD.MOV R16, RZ, RZ, -R16 ;  /* 0x000000ffff10d224 */ /* 0x000fe200078e0a10 */
[----:B0-----:R-:W-:Y:S02]  /*26f30*/  LEA.HI.X.SX32 R24, R91, R17, 0x1, P2 ;  /* 0x000000115b187211 */ /* 0x001fe400010f0eff */
[----:B------:R-:W-:Y:S02]  /*26f40*/  ISETP.GT.U32.AND P2, PT, R22, R9, PT ;  /* 0x000000091600720c */ /* 0x000fe40003f44070 */
[----:B------:R-:W-:Y:S01]  /*26f50*/  SEL R16, R61, R16, !P1 ;  /* 0x000000103d107207 */ /* 0x000fe20004800000 */
[----:B------:R-:W-:Y:S01]  /*26f60*/  STL [R1+0x9d8], R18 ;  /* 0x0009d81201007387 */ /* 0x000fe20000100800 */
[----:B------:R-:W-:-:S03]  /*26f70*/  @P0 IMAD.MOV.U32 R25, RZ, RZ, R24 ;  /* 0x000000ffff190224 */ /* 0x000fc600078e0018 */
[----:B-1----:R-:W-:Y:S01]  /*26f80*/  IMAD R16, R16, UR10, RZ ;  /* 0x0000000a10107c24 */ /* 0x002fe2000f8e02ff */
[----:B--2---:R-:W-:Y:S02]  /*26f90*/  ISETP.GE.AND P4, PT, R0, RZ, PT ;  /* 0x000000ff0000720c */ /* 0x004fe40003f86270 */
[----:B------:R-:W-:-:S03]  /*26fa0*/  IADD3 R0, P6, PT, R92, R20, RZ ;  /* 0x000000145c007210 */ /* 0x000fc60007fde0ff */
[----:B------:R-:W-:Y:S01]  /*26fb0*/  @!P2 IMAD.IADD R9, R9, 0x1, -R22 ;  /* 0x000000010909a824 */ /* 0x000fe200078e0a16 */
[----:B------:R-:W-:Y:S02]  /*26fc0*/  ISETP.GT.U32.AND P5, PT, R22, R23, PT ;  /* 0x000000171600720c */ /* 0x000fe40003fa4070 */
[----:B------:R-:W-:Y:S01]  /*26fd0*/  PRMT R66, RZ, 0x7610, R66 ;  /* 0x00007610ff427816 */ /* 0x000fe20000000042 */
[----:B------:R-:W0:Y:S01]  /*26fe0*/  LDCU UR10, c[0x0][0x3b0] ;  /* 0x00007600ff0a77ac */ /* 0x000e220008000800 */
[----:B------:R-:W-:Y:S04]  /*26ff0*/  STL [R1+0xa08], R0 ;  /* 0x000a080001007387 */ /* 0x000fe80000100800 */
[----:B------:R1:W-:Y:S01]  /*27000*/  STL [R1+0x9d4], R24 ;  /* 0x0009d41801007387 */ /* 0x0003e20000100800 */
[----:B------:R-:W-:Y:S01]  /*27010*/  @!P4 IMAD.MOV R93, RZ, RZ, -R93 ;  /* 0x000000ffff5dc224 */ /* 0x000fe200078e0a5d */
[----:B------:R-:W-:Y:S01]  /*27020*/  LEA.HI.X.SX32 R10, R92, R17, 0x1, P6 ;  /* 0x000000115c0a7211 */ /* 0x000fe200030f0eff */
[----:B-1----:R-:W-:-:S03]  /*27030*/  @P0 IMAD.MOV.U32 R24, RZ, RZ, R18 ;  /* 0x000000ffff180224 */ /* 0x002fc600078e0012 */
[----:B------:R-:W-:Y:S02]  /*27040*/  SEL R93, R61, R93, !P1 ;  /* 0x0000005d3d5d7207 */ /* 0x000fe40004800000 */
[C---:B------:R-:W-:Y:S01]  /*27050*/  IADD3 R26, P6, PT, R16.reuse, R20, RZ ;  /* 0x00000014101a7210 */ /* 0x040fe20007fde0ff */
[----:B------:R1:W2:Y:S02]  /*27060*/  @P0 LDG.E.U8 R67, desc[UR14][R24.64] ;  /* 0x0000000e18430981 */ /* 0x0002a4000c1e1100 */
[----:B------:R-:W-:Y:S01]  /*27070*/  IMAD R93, R93, UR12, RZ ;  /* 0x0000000c5d5d7c24 */ /* 0x000fe2000f8e02ff */
[----:B------:R-:W-:Y:S01]  /*27080*/  LEA.HI.X.SX32 R79, R16, R17, 0x1, P6 ;  /* 0x00000011104f7211 */ /* 0x000fe200030f0eff */
[----:B------:R0:W-:Y:S01]  /*27090*/  STL [R1+0xa04], R10 ;  /* 0x000a040a01007387 */ /* 0x0001e20000100800 */
[----:B------:R-:W-:Y:S02]  /*270a0*/  @!P5 IMAD.IADD R23, R23, 0x1, -R22 ;  /* 0x000000011717d824 */ /* 0x000fe400078e0a16 */
[----:B-1----:R-:W-:-:S02]  /*270b0*/  @P0 IMAD.MOV.U32 R24, RZ, RZ, R0 ;  /* 0x000000ffff180224 */ /* 0x002fc400078e0000 */
[----:B------:R-:W-:Y:S01]  /*270c0*/  @P0 IMAD.MOV.U32 R25, RZ, RZ, R10 ;  /* 0x000000ffff190224 */ /* 0x000fe200078e000a */
[----:B------:R-:W2:Y:S01]  /*270d0*/  LDL R0, [R1+0x1c58] ;  /* 0x001c580001007983 */ /* 0x000ea20000100800 */
[----:B0-----:R-:W-:-:S03]  /*270e0*/  IADD3 R10, P2, PT, R93, R20, RZ ;  /* 0x000000145d0a7210 */ /* 0x001fc60007f5e0ff */
[----:B------:R-:W3:Y:S01]  /*270f0*/  LDL.LU R18, [R1+0x24] ;  /* 0x0000240001127983 */ /* 0x000ee20000300800 */
[----:B------:R-:W-:-:S03]  /*27100*/  ISETP.GT.U32.AND P4, PT, R22, R56, PT ;  /* 0x000000381600720c */ /* 0x000fc60003f84070 */
[----:B------:R0:W3:Y:S01]  /*27110*/  @P0 LDG.E.U8 R68, desc[UR14][R24.64] ;  /* 0x0000000e18440981 */ /* 0x0000e2000c1e1100 */
[----:B------:R-:W-:-:S03]  /*27120*/  LEA.HI.X.SX32 R16, R93, R17, 0x1, P2 ;  /* 0x000000115d107211 */ /* 0x000fc600010f0eff */
[----:B------:R-:W-:Y:S04]  /*27130*/  STL [R1+0xa38], R26 ;  /* 0x000a381a01007387 */ /* 0x000fe80000100800 */
[----:B------:R1:W-:Y:S04]  /*27140*/  STL [R1+0xa68], R10 ;  /* 0x000a680a01007387 */ /* 0x0003e80000100800 */
[----:B------:R-:W-:Y:S01]  /*27150*/  STL [R1+0xa34], R79 ;  /* 0x000a344f01007387 */ /* 0x000fe20000100800 */
[----:B------:R-:W1:Y:S01]  /*27160*/  LDCU UR12, c[0x0][0x3b0] ;  /* 0x00007600ff0c77ac */ /* 0x000e620008000800 */
[----:B0-----:R-:W-:-:S02]  /*27170*/  @P0 IMAD.MOV.U32 R24, RZ, RZ, R26 ;  /* 0x000000ffff180224 */ /* 0x001fc400078e001a */
[----:B------:R-:W-:Y:S01]  /*27180*/  @P0 IMAD.MOV.U32 R25, RZ, RZ, R79 ;  /* 0x000000ffff190224 */ /* 0x000fe200078e004f */
[----:B------:R0:W-:Y:S04]  /*27190*/  STL [R1+0xa64], R16 ;  /* 0x000a641001007387 */ /* 0x0001e80000100800 */
[----:B------:R0:W3:Y:S02]  /*271a0*/  @P0 LDG.E.U8 R48, desc[UR14][R24.64] ;  /* 0x0000000e18300981 */ /* 0x0000e4000c1e1100 */
[----:B0-----:R-:W-:Y:S02]  /*271b0*/  @P0 IMAD.MOV.U32 R24, RZ, RZ, R10 ;  /* 0x000000ffff180224 */ /* 0x001fe400078e000a */
[----:B-1----:R-:W3:Y:S01]  /*271c0*/  LDL R10, [R1+0x1c84] ;  /* 0x001c8400010a7983 */ /* 0x002ee20000100800 */
[----:B------:R-:W-:-:S02]  /*271d0*/  ISETP.GT.U32.AND P5, PT, R22, R53, PT ;  /* 0x000000351600720c */ /* 0x000fc40003fa4070 */
[----:B------:R-:W-:Y:S02]  /*271e0*/  ISETP.GE.AND P6, PT, R85, RZ, PT ;  /* 0x000000ff5500720c */ /* 0x000fe40003fc6270 */
[----:B------:R-:W-:Y:S01]  /*271f0*/  ISETP.GE.AND P2, PT, R57, RZ, PT ;  /* 0x000000ff3900720c */ /* 0x000fe20003f46270 */
[----:B------:R-:W-:Y:S02]  /*27200*/  @P0 IMAD.MOV.U32 R25, RZ, RZ, R16 ;  /* 0x000000ffff190224 */ /* 0x000fe400078e0010 */
[----:B------:R-:W-:Y:S02]  /*27210*/  IMAD.MOV.U32 R16, RZ, RZ, R9 ;  /* 0x000000ffff107224 */ /* 0x000fe400078e0009 */
[--C-:B------:R-:W-:Y:S01]  /*27220*/  @!P4 IMAD.IADD R56, R56, 0x1, -R22.reuse ;  /* 0x000000013838c824 */ /* 0x100fe200078e0a16 */
[----:B------:R-:W3:Y:S04]  /*27230*/  LDL.LU R84, [R1+0x2c] ;  /* 0x00002c0001547983 */ /* 0x000ee80000300800 */
[----:B------:R0:W3:Y:S01]  /*27240*/  @P0 LDG.E.U8 R66, desc[UR14][R24.64] ;  /* 0x0000000e18420981 */ /* 0x0000e2000c1e1100 */
[----:B------:R-:W-:-:S02]  /*27250*/  @!P5 IMAD.IADD R53, R53, 0x1, -R22 ;  /* 0x000000013535d824 */ /* 0x000fc400078e0a16 */
[----:B------:R-:W-:Y:S02]  /*27260*/  @!P6 IMAD.MOV R23, RZ, RZ, -R23 ;  /* 0x000000ffff17e224 */ /* 0x000fe400078e0a17 */
[----:B------:R-:W-:Y:S01]  /*27270*/  @!P2 IMAD.MOV R16, RZ, RZ, -R16 ;  /* 0x000000ffff10a224 */ /* 0x000fe200078e0a10 */
[C---:B------:R-:W-:Y:S02]  /*27280*/  ISETP.GT.U32.AND P6, PT, R22.reuse, R50, PT ;  /* 0x000000321600720c */ /* 0x040fe40003fc4070 */
[----:B------:R-:W-:Y:S02]  /*27290*/  ISETP.GT.U32.AND P4, PT, R22, R53, PT ;  /* 0x000000351600720c */ /* 0x000fe40003f84070 */
[C---:B------:R-:W-:Y:S02]  /*272a0*/  SEL R23, R61.reuse, R23, !P1 ;  /* 0x000000173d177207 */ /* 0x040fe40004800000 */
[----:B------:R-:W-:-:S03]  /*272b0*/  SEL R16, R61, R16, !P1 ;  /* 0x000000103d107207 */ /* 0x000fc60004800000 */
[----:B----4-:R-:W-:Y:S02]  /*272c0*/  IMAD R23, R23, UR8, RZ ;  /* 0x0000000817177c24 */ /* 0x010fe4000f8e02ff */
[----:B------:R-:W-:Y:S01]  /*272d0*/  IMAD R16, R16, UR9, RZ ;  /* 0x0000000910107c24 */ /* 0x000fe2000f8e02ff */
[----:B------:R-:W-:Y:S02]  /*272e0*/  ISETP.GT.U32.AND P5, PT, R22, R56, PT ;  /* 0x000000381600720c */ /* 0x000fe40003fa4070 */
[----:B------:R-:W-:Y:S02]  /*272f0*/  PRMT R64, RZ, 0x7610, R64 ;  /* 0x00007610ff407816 */ /* 0x000fe40000000040 */
[----:B------:R-:W-:Y:S01]  /*27300*/  PRMT R62, RZ, 0x7610, R62 ;  /* 0x00007610ff3e7816 */ /* 0x000fe2000000003e */
[--C-:B------:R-:W-:Y:S02]  /*27310*/  @!P6 IMAD.IADD R50, R50, 0x1, -R22.reuse ;  /* 0x000000013232e824 */ /* 0x100fe400078e0a16 */
[----:B------:R-:W-:Y:S01]  /*27320*/  @!P4 IMAD.IADD R53, R53, 0x1, -R22 ;  /* 0x000000013535c824 */ /* 0x000fe200078e0a16 */
[----:B0-----:R-:W-:-:S02]  /*27330*/  IADD3 R24, P4, PT, R23, R20, RZ ;  /* 0x0000001417187210 */ /* 0x001fc40007f9e0ff */
[----:B------:R-:W-:Y:S02]  /*27340*/  IADD3 R9, P6, PT, R16, R20, RZ ;  /* 0x0000001410097210 */ /* 0x000fe40007fde0ff */
[----:B------:R-:W-:Y:S01]  /*27350*/  PRMT R60, RZ, 0x7610, R60 ;  /* 0x00007610ff3c7816 */ /* 0x000fe2000000003c */
[----:B------:R-:W0:Y:S01]  /*27360*/  LDCU UR9, c[0x0][0x3b0] ;  /* 0x00007600ff0977ac */ /* 0x000e220008000800 */
[----:B------:R-:W-:Y:S01]  /*27370*/  LEA.HI.X.SX32 R25, R23, R17, 0x1, P4 ;  /* 0x0000001117197211 */ /* 0x000fe200020f0eff */
[----:B------:R-:W1:Y:S01]  /*27380*/  LDCU UR8, c[0x0][0x3b0] ;  /* 0x00007600ff0877ac */ /* 0x000e620008000800 */
[----:B--2---:R-:W-:Y:S01]  /*27390*/  ISETP.GE.AND P2, PT, R0, RZ, PT ;  /* 0x000000ff0000720c */ /* 0x004fe20003f46270 */
[----:B------:R-:W-:Y:S01]  /*273a0*/  @!P5 IMAD.IADD R56, R56, 0x1, -R22 ;  /* 0x000000013838d824 */ /* 0x000fe200078e0a16 */
[----:B------:R-:W2:Y:S04]  /*273b0*/  LDL.LU R0, [R1+0x30] ;  /* 0x0000300001007983 */ /* 0x000ea80000300800 */
[----:B------:R-:W-:Y:S04]  /*273c0*/  STL [R1+0xa90], R24 ;  /* 0x000a901801007387 */ /* 0x000fe80000100800 */
[----:B------:R-:W-:Y:S01]  /*273d0*/  STL [R1+0xab8], R9 ;  /* 0x000ab80901007387 */ /* 0x000fe20000100800 */
[----:B---3--:R-:W-:-:S02]  /*273e0*/  ISETP.GE.AND P4, PT, R10, RZ, PT ;  /* 0x000000ff0a00720c */ /* 0x008fc40003f86270 */
[----:B------:R-:W-:Y:S01]  /*273f0*/  LEA.HI.X.SX32 R16, R16, R17, 0x1, P6 ;  /* 0x0000001110107211 */ /* 0x000fe200030f0eff */
[----:B------:R-:W3:Y:S01]  /*27400*/  LDL R10, [R1+0x1b14] ;  /* 0x001b1400010a7983 */ /* 0x000ee20000100800 */
[C---:B------:R-:W-:Y:S01]  /*27410*/  ISETP.GT.U32.AND P5, PT, R22.reuse, R18, PT ;  /* 0x000000121600720c */ /* 0x040fe20003fa4070 */
[----:B------:R-:W-:Y:S01]  /*27420*/  @!P2 IMAD.MOV R56, RZ, RZ, -R56 ;  /* 0x000000ffff38a224 */ /* 0x000fe200078e0a38 */
[----:B------:R-:W-:Y:S01]  /*27430*/  ISETP.GT.U32.AND P6, PT, R22, R50, PT ;  /* 0x000000321600720c */ /* 0x000fe20003fc4070 */
[----:B------:R4:W-:Y:S04]  /*27440*/  STL [R1+0xa8c], R25 ;  /* 0x000a8c1901007387 */ /* 0x0009e80000100800 */
[----:B------:R4:W2:Y:S01]  /*27450*/  @P0 LDG.E.U8 R64, desc[UR14][R24.64] ;  /* 0x0000000e18400981 */ /* 0x0008a2000c1e1100 */
[----:B------:R-:W-:Y:S01]  /*27460*/  SEL R56, R61, R56, !P1 ;  /* 0x000000383d387207 */ /* 0x000fe20004800000 */
[----:B------:R-:W-:-:S04]  /*27470*/  @!P4 IMAD.MOV R53, RZ, RZ, -R53 ;  /* 0x000000ffff35c224 */ /* 0x000fc800078e0a35 */
[----:B------:R-:W-:Y:S01]  /*27480*/  @!P5 IMAD.IADD R18, R18, 0x1, -R22 ;  /* 0x000000011212d824 */ /* 0x000fe200078e0a16 */
[----:B------:R-:W-:Y:S01]  /*27490*/  ISETP.GE.AND P5, PT, R69, RZ, PT ;  /* 0x000000ff4500720c */ /* 0x000fe20003fa6270 */
[----:B------:R0:W-:Y:S04]  /*274a0*/  STL [R1+0xab4], R16 ;  /* 0x000ab41001007387 */ /* 0x0001e80000100800 */
[----:B------:R-:W2:Y:S01]  /*274b0*/  LDL.LU R69, [R1+0x1d30] ;  /* 0x001d300001457983 */ /* 0x000ea20000300800 */
[----:B------:R-:W-:Y:S01]  /*274c0*/  IMAD R56, R56, UR10, RZ ;  /* 0x0000000a38387c24 */ /* 0x000fe2000f8e02ff */
[----:B------:R-:W-:Y:S02]  /*274d0*/  SEL R53, R61, R53, !P1 ;  /* 0x000000353d357207 */ /* 0x000fe40004800000 */
[----:B------:R-:W2:Y:S04]  /*274e0*/  LDL R79, [R1+0x1b34] ;  /* 0x001b3400014f7983 */ /* 0x000ea80000100800 */
[----:B------:R-:W2:Y:S01]  /*274f0*/  LDL.LU R26, [R1+0x34] ;  /* 0x00003400011a7983 */ /* 0x000ea20000300800 */
[----:B----4-:R-:W-:-:S02]  /*27500*/  @P0 IMAD.MOV.U32 R25, RZ, RZ, R16 ;  /* 0x000000ffff190224 */ /* 0x010fc400078e0010 */
[----:B------:R-:W-:Y:S02]  /*27510*/  @!P6 IMAD.IADD R50, R50, 0x1, -R22 ;  /* 0x000000013232e824 */ /* 0x000fe400078e0a16 */
[----:B------:R-:W-:Y:S02]  /*27520*/  IMAD R53, R53, UR12, RZ ;  /* 0x0000000c35357c24 */ /* 0x000fe4000f8e02ff */
[----:B------:R-:W-:Y:S01]  /*27530*/  @P0 IMAD.MOV.U32 R24, RZ, RZ, R9 ;  /* 0x000000ffff180224 */ /* 0x000fe200078e0009 */
[----:B0-----:R-:W-:Y:S02]  /*27540*/  IADD3 R16, P6, PT, R56, R20, RZ ;  /* 0x0000001438107210 */ /* 0x001fe40007fde0ff */
[----:B------:R-:W-:Y:S01]  /*27550*/  ISETP.GT.U32.AND P4, PT, R22, R18, PT ;  /* 0x000000121600720c */ /* 0x000fe20003f84070 */
[----:B------:R-:W-:Y:S01]  /*27560*/  @!P5 IMAD.MOV R50, RZ, RZ, -R50 ;  /* 0x000000ffff32d224 */ /* 0x000fe200078e0a32 */
[----:B------:R-:W-:Y:S02]  /*27570*/  IADD3 R9, P5, PT, R53, R20, RZ ;  /* 0x0000001435097210 */ /* 0x000fe40007fbe0ff */
[----:B------:R-:W-:-:S02]  /*27580*/  LEA.HI.X.SX32 R23, R56, R17, 0x1, P6 ;  /* 0x0000001138177211 */ /* 0x000fc400030f0eff */
[----:B------:R-:W-:Y:S01]  /*27590*/  ISETP.GT.U32.AND P2, PT, R22, R84, PT ;  /* 0x000000541600720c */ /* 0x000fe20003f44070 */
[----:B------:R-:W4:Y:S04]  /*275a0*/  LDL.LU R57, [R1+0x3c] ;  /* 0x00003c0001397983 */ /* 0x000f280000300800 */
[----:B------:R0:W-:Y:S04]  /*275b0*/  STL [R1+0xae0], R16 ;  /* 0x000ae01001007387 */ /* 0x0001e80000100800 */
[----:B------:R-:W-:Y:S04]  /*275c0*/  STL [R1+0xadc], R23 ;  /* 0x000adc1701007387 */ /* 0x000fe80000100800 */
[----:B------:R-:W-:Y:S04]  /*275d0*/  STL [R1+0xb08], R9 ;  /* 0x000b080901007387 */ /* 0x000fe80000100800 */
[----:B------:R-:W4:Y:S04]  /*275e0*/  LDL R85, [R1+0x1b54] ;  /* 0x001b540001557983 */ /* 0x000f280000100800 */
[----:B------:R0:W4:Y:S01]  /*275f0*/  @P0 LDG.E.U8 R62, desc[UR14][R24.64] ;  /* 0x0000000e183e0981 */ /* 0x000122000c1e1100 */
[----:B------:R-:W-:-:S02]  /*27600*/  PRMT R59, RZ, 0x7610, R59 ;  /* 0x00007610ff3b7816 */ /* 0x000fc4000000003b */
[----:B------:R-:W-:Y:S01]  /*27610*/  PRMT R58, RZ, 0x7610, R58 ;  /* 0x00007610ff3a7816 */ /* 0x000fe2000000003a */
[----:B------:R-:W-:Y:S01]  /*27620*/  @!P4 IMAD.IADD R18, R18, 0x1, -R22 ;  /* 0x000000011212c824 */ /* 0x000fe200078e0a16 */
[----:B------:R-:W-:Y:S01]  /*27630*/  PRMT R47, RZ, 0x7610, R47 ;  /* 0x00007610ff2f7816 */ /* 0x000fe2000000002f */
[----:B------:R-:W1:Y:S01]  /*27640*/  LDCU UR10, c[0x0][0x3b0] ;  /* 0x00007600ff0a77ac */ /* 0x000e620008000800 */
[----:B------:R-:W-:Y:S01]  /*27650*/  PRMT R46, RZ, 0x7610, R46 ;  /* 0x00007610ff2e7816 */ /* 0x000fe2000000002e */
[----:B------:R-:W-:Y:S01]  /*27660*/  @!P2 IMAD.IADD R84, R84, 0x1, -R22 ;  /* 0x000000015454a824 */ /* 0x000fe200078e0a16 */
[----:B------:R-:W-:Y:S02]  /*27670*/  PRMT R45, RZ, 0x7610, R45 ;  /* 0x00007610ff2d7816 */ /* 0x000fe4000000002d */
[----:B------:R-:W-:Y:S01]  /*27680*/  PRMT R44, RZ, 0x7610, R44 ;  /* 0x00007610ff2c7816 */ /* 0x000fe2000000002c */
[----:B0-----:R-:W-:Y:S02]  /*27690*/  @P0 IMAD.MOV.U32 R24, RZ, RZ, R16 ;  /* 0x000000ffff180224 */ /* 0x001fe400078e0010 */
[----:B------:R-:W-:Y:S01]  /*276a0*/  @P0 IMAD.MOV.U32 R25, RZ, RZ, R23 ;  /* 0x000000ffff190224 */ /* 0x000fe200078e0017 */
[----:B------:R-:W-:-:S02]  /*276b0*/  LEA.HI.X.SX32 R16, R53, R17, 0x1, P5 ;  /* 0x0000001135107211 */ /* 0x000fc400028f0eff */
[----:B------:R-:W-:Y:S01]  /*276c0*/  PRMT R43, RZ, 0x7610, R43 ;  /* 0x00007610ff2b7816 */ /* 0x000fe2000000002b */
[----:B------:R-:W0:Y:S01]  /*276d0*/  LDCU UR12, c[0x0][0x3b0] ;  /* 0x00007600ff0c77ac */ /* 0x000e220008000800 */
[----:B------:R1:W4:Y:S02]  /*276e0*/  @P0 LDG.E.U8 R60, desc[UR14][R24.64] ;  /* 0x0000000e183c0981 */ /* 0x000324000c1e1100 */
[----:B-1----:R-:W-:Y:S01]  /*276f0*/  @P0 IMAD.MOV.U32 R25, RZ, RZ, R16 ;  /* 0x000000ffff190224 */ /* 0x002fe200078e0010 */
[----:B---3--:R-:W-:Y:S02]  /*27700*/  ISETP.GE.AND P2, PT, R10, RZ, PT ;  /* 0x000000ff0a00720c */ /* 0x008fe40003f46270 */
[----:B------:R-:W3:Y:S04]  /*27710*/  LDL.LU R10, [R1+0x38] ;  /* 0x00003800010a7983 */ /* 0x000ee80000300800 */
[----:B------:R1:W-:Y:S02]  /*27720*/  STL [R1+0xb04], R16 ;  /* 0x000b041001007387 */ /* 0x0003e40000100800 */
[----:B-1----:R-:W-:-:S02]  /*27730*/  IMAD.MOV.U32 R16, RZ, RZ, R18 ;  /* 0x000000ffff107224 */ /* 0x002fc400078e0012 */
[----:B------:R-:W3:Y:S01]  /*27740*/  LDL R18, [R1+0x1b74] ;  /* 0x001b740001127983 */ /* 0x000ee20000100800 */
[C---:B--2---:R-:W-:Y:S02]  /*27750*/  ISETP.GT.U32.AND P6, PT, R22.reuse, R0, PT ;  /* 0x000000001600720c */ /* 0x044fe40003fc4070 */
[----:B------:R-:W-:Y:S01]  /*27760*/  SEL R50, R61, R50, !P1 ;  /* 0x000000323d327207 */ /* 0x000fe20004800000 */
[----:B------:R-:W-:Y:S01]  /*27770*/  @!P2 IMAD.MOV R16, RZ, RZ, -R16 ;  /* 0x000000ffff10a224 */ /* 0x000fe200078e0a10 */
[----:B------:R-:W-:-:S03]  /*27780*/  ISETP.GT.U32.AND P2, PT, R22, R26, PT ;  /* 0x0000001a1600720c */ /* 0x000fc60003f44070 */
[----:B------:R-:W-:-:S06]  /*27790*/  IMAD R50, R50, UR9, RZ ;  /* 0x0000000932327c24 */ /* 0x000fcc000f8e02ff */
[--C-:B------:R-:W-:Y:S01]  /*277a0*/  @!P6 IMAD.IADD R0, R0, 0x1, -R22.reuse ;  /* 0x000000010000e824 */ /* 0x100fe200078e0a16 */
[----:B------:R-:W-:Y:S01]  /*277b0*/  SEL R16, R61, R16, !P1 ;  /* 0x000000103d107207 */ /* 0x000fe20004800000 */
[----:B------:R-:W-:Y:S01]  /*277c0*/  @P0 IMAD.MOV.U32 R24, RZ, RZ, R9 ;  /* 0x000000ffff180224 */ /* 0x000fe200078e0009 */
[C---:B------:R-:W-:Y:S01]  /*277d0*/  ISETP.GT.U32.AND P5, PT, R22.reuse, R84, PT ;  /* 0x000000541600720c */ /* 0x040fe20003fa4070 */
[----:B------:R-:W1:Y:S01]  /*277e0*/  LDCU UR9, c[0x0][0x3b0] ;  /* 0x00007600ff0977ac */ /* 0x000e620008000800 */
[----:B------:R-:W-:Y:S02]  /*277f0*/  ISETP.GT.U32.AND P6, PT, R22, R0, PT ;  /* 0x000000001600720c */ /* 0x000fe40003fc4070 */
[----:B------:R-:W-:Y:S01]  /*27800*/  IADD3 R9, P4, PT, R50, R20, RZ ;  /* 0x0000001432097210 */ /* 0x000fe20007f9e0ff */
[----:B------:R-:W-:Y:S02]  /*27810*/  IMAD R16, R16, UR8, RZ ;  /* 0x0000000810107c24 */ /* 0x000fe4000f8e02ff */
[----:B------:R-:W-:Y:S01]  /*27820*/  @!P2 IMAD.IADD R26, R26, 0x1, -R22 ;  /* 0x000000011a1aa824 */ /* 0x000fe200078e0a16 */
[----:B------:R2:W3:Y:S01]  /*27830*/  @P0 LDG.E.U8 R59, desc[UR14][R24.64] ;  /* 0x0000000e183b0981 */ /* 0x0004e2000c1e1100 */
[----:B------:R-:W-:-:S03]  /*27840*/  LEA.HI.X.SX32 R23, R50, R17, 0x1, P4 ;  /* 0x0000001132177211 */ /* 0x000fc600020f0eff */
[----:B------:R0:W-:Y:S01]  /*27850*/  STL [R1+0xb30], R9 ;  /* 0x000b300901007387 */ /* 0x0001e20000100800 */
[----:B------:R-:W-:Y:S02]  /*27860*/  ISETP.GE.AND P4, PT, R79, RZ, PT ;  /* 0x000000ff4f00720c */ /* 0x000fe40003f86270 */
[----:B----4-:R-:W-:Y:S01]  /*27870*/  ISETP.GE.AND P2, PT, R85, RZ, PT ;  /* 0x000000ff5500720c */ /* 0x010fe20003f46270 */
[----:B------:R-:W4:Y:S01]  /*27880*/  LDCU UR8, c[0x0][0x3b0] ;  /* 0x00007600ff0877ac */ /* 0x000f220008000800 */
[----:B------:R0:W-:Y:S04]  /*27890*/  STL [R1+0xb2c], R23 ;  /* 0x000b2c1701007387 */ /* 0x0001e80000100800 */
[----:B------:R-:W4:Y:S01]  /*278a0*/  LDL R79, [R1+0x1b94] ;  /* 0x001b9400014f7983 */ /* 0x000f220000100800 */
[----:B------:R-:W-:Y:S01]  /*278b0*/  @!P6 IMAD.IADD R0, R0, 0x1, -R22 ;  /* 0x000000010000e824 */ /* 0x000fe200078e0a16 */
[----:B------:R-:W-:Y:S01]  /*278c0*/  IADD3 R50, P6, PT, R16, R20, RZ ;  /* 0x0000001410327210 */ /* 0x000fe20007fde0ff */
[----:B--2---:R-:W-:-:S02]  /*278d0*/  @P0 IMAD.MOV.U32 R24, RZ, RZ, R9 ;  /* 0x000000ffff180224 */ /* 0x004fc400078e0009 */
[----:B------:R-:W-:Y:S01]  /*278e0*/  @P0 IMAD.MOV.U32 R25, RZ, RZ, R23 ;  /* 0x000000ffff190224 */ /* 0x000fe200078e0017 */
[----:B0-----:R-:W2:Y:S01]  /*278f0*/  LDL.LU R9, [R1+0x44] ;  /* 0x0000440001097983 */ /* 0x001ea20000300800 */
[----:B------:R-:W-:-:S03]  /*27900*/  LEA.HI.X.SX32 R16, R16, R17, 0x1, P6 ;  /* 0x0000001110107211 */ /* 0x000fc600030f0eff */
[----:B------:R-:W-:Y:S01]  /*27910*/  STL [R1+0x760], R50 ;  /* 0x0007603201007387 */ /* 0x000fe20000100800 */
[----:B------:R-:W-:-:S03]  /*27920*/  @!P5 IMAD.IADD R84, R84, 0x1, -R22 ;  /* 0x000000015454d824 */ /* 0x000fc600078e0a16 */
[----:B------:R0:W2:Y:S04]  /*27930*/  @P0 LDG.E.U8 R58, desc[UR14][R24.64] ;  /* 0x0000000e183a0981 */ /* 0x0000a8000c1e1100 */
[----:B------:R1:W-:Y:S01]  /*27940*/  STL [R1+0x75c], R16 ;  /* 0x00075c1001007387 */ /* 0x0003e20000100800 */
[----:B------:R-:W-:-:S03]  /*27950*/  IMAD.MOV.U32 R23, RZ, RZ, R84 ;  /* 0x000000ffff177224 */ /* 0x000fc600078e0054 */
[----:B------:R-:W2:Y:S01]  /*27960*/  LDL.LU R84, [R1+0x4c] ;  /* 0x00004c0001547983 */ /* 0x000ea20000300800 */
[----:B0-----:R-:W-:Y:S02]  /*27970*/  @P0 IMAD.MOV.U32 R25, RZ, RZ, R16 ;  /* 0x000000ffff190224 */ /* 0x001fe400078e0010 */
[----:B-1----:R-:W-:-:S04]  /*27980*/  IMAD.MOV.U32 R16, RZ, RZ, R0 ;  /* 0x000000ffff107224 */ /* 0x002fc800078e0000 */
[----:B------:R-:W-:Y:S01]  /*27990*/  @!P2 IMAD.MOV R16, RZ, RZ, -R16 ;  /* 0x000000ffff10a224 */ /* 0x000fe200078e0a10 */
[----:B---3--:R-:W-:Y:S02]  /*279a0*/  ISETP.GE.AND P2, PT, R18, RZ, PT ;  /* 0x000000ff1200720c */ /* 0x008fe40003f46270 */
[----:B------:R-:W3:Y:S01]  /*279b0*/  LDL R18, [R1+0x1bb8] ;  /* 0x001bb80001127983 */ /* 0x000ee20000100800 */
[C---:B------:R-:W-:Y:S01]  /*279c0*/  ISETP.GT.U32.AND P5, PT, R22.reuse, R57, PT ;  /* 0x000000391600720c */ /* 0x040fe20003fa4070 */
[----:B------:R-:W-:Y:S01]  /*279d0*/  @!P4 IMAD.MOV R23, RZ, RZ, -R23 ;  /* 0x000000ffff17c224 */ /* 0x000fe200078e0a17 */
[----:B------:R-:W-:Y:S01]  /*279e0*/  ISETP.GT.U32.AND P6, PT, R22, R10, PT ;  /* 0x0000000a1600720c */ /* 0x000fe20003fc4070 */
[----:B------:R-:W-:-:S03]  /*279f0*/  @P0 IMAD.MOV.U32 R24, RZ, RZ, R50 ;  /* 0x000000ffff180224 */ /* 0x000fc600078e0032 */
[----:B------:R-:W-:Y:S02]  /*27a00*/  SEL R23, R61, R23, !P1 ;  /* 0x000000173d177207 */ /* 0x000fe40004800000 */
[----:B------:R-:W-:Y:S01]  /*27a10*/  ISETP.GT.U32.AND P4, PT, R22, R26, PT ;  /* 0x0000001a1600720c */ /* 0x000fe20003f84070 */
[----:B------:R0:W3:Y:S04]  /*27a20*/  @P0 LDG.E.U8 R47, desc[UR14][R24.64] ;  /* 0x0000000e182f0981 */ /* 0x0000e8000c1e1100 */
[--C-:B------:R-:W-:Y:S02]  /*27a30*/  @!P5 IMAD.IADD R57, R57, 0x1, -R22.reuse ;  /* 0x000000013939d824 */ /* 0x100fe400078e0a16 */
[----:B0-----:R-:W-:Y:S02]  /*27a40*/  IMAD R24, R23, UR9, RZ ;  /* 0x0000000917187c24 */ /* 0x001fe4000f8e02ff */
[----:B------:R-:W-:Y:S01]  /*27a50*/  @!P6 IMAD.IADD R10, R10, 0x1, -R22 ;  /* 0x000000010a0ae824 */ /* 0x000fe200078e0a16 */
[----:B------:R-:W-:-:S02]  /*27a60*/  ISETP.GT.U32.AND P5, PT, R22, R57, PT ;  /* 0x000000391600720c */ /* 0x000fc40003fa4070 */
[----:B------:R-:W-:Y:S01]  /*27a70*/  SEL R16, R61, R16, !P1 ;  /* 0x000000103d107207 */ /* 0x000fe20004800000 */
[----:B------:R-:W-:Y:S01]  /*27a80*/  @!P4 IMAD.IADD R26, R26, 0x1, -R22 ;  /* 0x000000011a1ac824 */ /* 0x000fe200078e0a16 */
[C---:B------:R-:W-:Y:S01]  /*27a90*/  IADD3 R0, P6, PT, R24.reuse, R20, RZ ;  /* 0x0000001418007210 */ /* 0x040fe20007fde0ff */
[----:B------:R-:W0:Y:S03]  /*27aa0*/  LDCU UR9, c[0x0][0x3b0] ;  /* 0x00007600ff0977ac */ /* 0x000e260008000800 */
[----:B------:R-:W-:Y:S01]  /*27ab0*/  LEA.HI.X.SX32 R24, R24, R17, 0x1, P6 ;  /* 0x0000001118187211 */ /* 0x000fe200030f0eff */
[----:B----4-:R-:W-:Y:S01]  /*27ac0*/  IMAD R16, R16, UR8, RZ ;  /* 0x0000000810107c24 */ /* 0x010fe2000f8e02ff */
[----:B------:R-:W-:Y:S01]  /*27ad0*/  STL [R1+0x7a0], R0 ;  /* 0x0007a00001007387 */ /* 0x000fe20000100800 */
[----:B------:R-:W-:-:S03]  /*27ae0*/  ISETP.GE.AND P4, PT, R79, RZ, PT ;  /* 0x000000ff4f00720c */ /* 0x000fc60003f86270 */
[----:B------:R1:W-:Y:S01]  /*27af0*/  STL [R1+0x79c], R24 ;  /* 0x00079c1801007387 */ /* 0x0003e20000100800 */
[----:B------:R-:W-:-:S03]  /*27b00*/  @P0 IMAD.MOV.U32 R25, RZ, RZ, R24 ;  /* 0x000000ffff190224 */ /* 0x000fc600078e0018 */
[----:B------:R-:W4:Y:S01]  /*27b10*/  LDL R79, [R1+0x1bd4] ;  /* 0x001bd400014f7983 */ /* 0x000f220000100800 */
[----:B------:R-:W-:Y:S01]  /*27b20*/  IMAD.MOV.U32 R23, RZ, RZ, R26 ;  /* 0x000000ffff177224 */ /* 0x000fe200078e001a */
[C---:B------:R-:W-:Y:S01]  /*27b30*/  IADD3 R26, P6, PT, R16.reuse, R20, RZ ;  /* 0x00000014101a7210 */ /* 0x040fe20007fde0ff */
[----:B------:R-:W-:Y:S01]  /*27b40*/  @!P5 IMAD.IADD R57, R57, 0x1, -R22 ;  /* 0x000000013939d824 */ /* 0x000fe200078e0a16 */
[----:B------:R-:W0:Y:S01]  /*27b50*/  LDCU UR8, c[0x0][0x3b0] ;  /* 0x00007600ff0877ac */ /* 0x000e220008000800 */
[----:B-1----:R-:W-:Y:S02]  /*27b60*/  @P0 IMAD.MOV.U32 R24, RZ, RZ, R0 ;  /* 0x000000ffff180224 */ /* 0x002fe400078e0000 */
[----:B------:R-:W4:Y:S01]  /*27b70*/  LDL.LU R0, [R1+0x54] ;  /* 0x0000540001007983 */ /* 0x000f220000300800 */
[----:B------:R-:W-:Y:S01]  /*27b80*/  LEA.HI.X.SX32 R50, R16, R17, 0x1, P6 ;  /* 0x0000001110327211 */ /* 0x000fe200030f0eff */
[----:B------:R-:W-:Y:S02]  /*27b90*/  IMAD.MOV.U32 R16, RZ, RZ, R57 ;  /* 0x000000ffff107224 */ /* 0x000fe400078e0039 */
[----:B------:R1:W-:Y:S02]  /*27ba0*/  STL [R1+0x7e0], R26 ;  /* 0x0007e01a01007387 */ /* 0x0003e40000100800 */
[----:B------:R-:W-:Y:S01]  /*27bb0*/  @!P4 IMAD.MOV R16, RZ, RZ, -R16 ;  /* 0x000000ffff10c224 */ /* 0x000fe200078e0a10 */
[----:B--2---:R-:W-:Y:S01]  /*27bc0*/  ISETP.GT.U32.AND P5, PT, R22, R9, PT ;  /* 0x000000091600720c */ /* 0x004fe20003fa4070 */
[----:B------:R2:W-:Y:S01]  /*27bd0*/  STL [R1+0x7dc], R50 ;  /* 0x0007dc3201007387 */ /* 0x0005e20000100800 */
[----:B------:R-:W-:-:S03]  /*27be0*/  @!P2 IMAD.MOV R23, RZ, RZ, -R23 ;  /* 0x000000ffff17a224 */ /* 0x000fc600078e0a17 */
[----:B------:R0:W4:Y:S01]  /*27bf0*/  @P0 LDG.E.U8 R46, desc[UR14][R24.64] ;  /* 0x0000000e182e0981 */ /* 0x000122000c1e1100 */
[----:B---3--:R-:W-:-:S03]  /*27c00*/  ISETP.GE.AND P4, PT, R18, RZ, PT ;  /* 0x000000ff1200720c */ /* 0x008fc60003f86270 */
[----:B------:R-:W3:Y:S01]  /*27c10*/  LDL R18, [R1+0x1bf4] ;  /* 0x001bf40001127983 */ /* 0x000ee20000100800 */
[C---:B------:R-:W-:Y:S01]  /*27c20*/  ISETP.GT.U32.AND P2, PT, R22.reuse, R10, PT ;  /* 0x0000000a1600720c */ /* 0x040fe20003f44070 */
[----:B0-----:R-:W-:Y:S02]  /*27c30*/  @P0 IMAD.MOV.U32 R24, RZ, RZ, R26 ;  /* 0x000000ffff180224 */ /* 0x001fe400078e001a */
[----:B------:R-:W-:Y:S01]  /*27c40*/  @P0 IMAD.MOV.U32 R25, RZ, RZ, R50 ;  /* 0x000000ffff190224 */ /* 0x000fe200078e0032 */
[----:B------:R-:W-:Y:S01]  /*27c50*/  ISETP.GT.U32.AND P6, PT, R22, R84, PT ;  /* 0x000000541600720c */ /* 0x000fe20003fc4070 */
[----:B------:R-:W-:Y:S01]  /*27c60*/  @!P5 IMAD.IADD R9, R9, 0x1, -R22 ;  /* 0x000000010909d824 */ /* 0x000fe200078e0a16 */
[----:B-1----:R-:W3:Y:S04]  /*27c70*/  LDL.LU R26, [R1+0x58] ;  /* 0x00005800011a7983 */ /* 0x002ee80000300800 */
[----:B------:R0:W3:Y:S04]  /*27c80*/  @P0 LDG.E.U8 R45, desc[UR14][R24.64] ;  /* 0x0000000e182d0981 */ /* 0x0000e8000c1e1100 */
[----:B------:R-:W3:Y:S01]  /*27c90*/  LDL.LU R57, [R1+0x5c] ;  /* 0x00005c0001397983 */ /* 0x000ee20000300800 */
[----:B0-----:R-:W-:-:S02]  /*27ca0*/  SEL R24, R61, R23, !P1 ;  /* 0x000000173d187207 */ /* 0x001fc40004800000 */
[----:B------:R-:W-:Y:S01]  /*27cb0*/  SEL R23, R61, R16, !P1 ;  /* 0x000000103d177207 */ /* 0x000fe20004800000 */
[----:B------:R-:W-:Y:S02]  /*27cc0*/  @!P2 IMAD.IADD R10, R10, 0x1, -R22 ;  /* 0x000000010a0aa824 */ /* 0x000fe400078e0a16 */
[----:B------:R-:W-:Y:S01]  /*27cd0*/  IMAD R24, R24, UR10, RZ ;  /* 0x0000000a18187c24 */ /* 0x000fe2000f8e02ff */
[----:B------:R-:W-:Y:S01]  /*27ce0*/  ISETP.GT.U32.AND P5, PT, R22, R9, PT ;  /* 0x000000091600720c */ /* 0x000fe20003fa4070 */
[----:B------:R-:W-:Y:S02]  /*27cf0*/  IMAD.MOV.U32 R16, RZ, RZ, R10 ;  /* 0x000000ffff107224 */ /* 0x000fe400078e000a */
[----:B------:R-:W-:Y:S02]  /*27d00*/  IMAD R23, R23, UR8, RZ ;  /* 0x0000000817177c24 */ /* 0x000fe4000f8e02ff */
[----:B------:R-:W-:Y:S01]  /*27d10*/  @!P6 IMAD.IADD R84, R84, 0x1, -R22 ;  /* 0x000000015454e824 */ /* 0x000fe200078e0a16 */
[-C--:B------:R-:W-:Y:S01]  /*27d20*/  IADD3 R25, P6, PT, R24, R20.reuse, RZ ;  /* 0x0000001418197210 */ /* 0x080fe20007fde0ff */
[----:B------:R-:W-:Y:S01]  /*27d30*/  @!P4 IMAD.MOV R16, RZ, RZ, -R16 ;  /* 0x000000ffff10c224 */ /* 0x000fe200078e0a10 */
[----:B------:R-:W0:Y:S01]  /*27d40*/  LDCU UR8, c[0x0][0x3b0] ;  /* 0x00007600ff0877ac */ /* 0x000e220008000800 */
[----:B------:R-:W-:-:S02]  /*27d50*/  IADD3 R10, P4, PT, R23, R20, RZ ;  /* 0x00000014170a7210 */ /* 0x000fc40007f9e0ff */
[----:B------:R-:W-:Y:S01]  /*27d60*/  LEA.HI.X.SX32 R53, R24, R17, 0x1, P6 ;  /* 0x0000001118357211 */ /* 0x000fe200030f0eff */
[----:B------:R1:W-:Y:S04]  /*27d70*/  STL [R1+0x838], R25 ;  /* 0x0008381901007387 */ /* 0x0003e80000100800 */
[----:B------:R0:W-:Y:S01]  /*27d80*/  STL [R1+0x950], R10 ;  /* 0x0009500a01007387 */ /* 0x0001e20000100800 */
[----:B------:R-:W-:-:S03]  /*27d90*/  @P0 IMAD.MOV.U32 R24, RZ, RZ, R25 ;  /* 0x000000ffff180224 */ /* 0x000fc600078e0019 */
[----:B------:R-:W3:Y:S01]  /*27da0*/  LDL R85, [R1+0x1c14] ;  /* 0x001c140001557983 */ /* 0x000ee20000100800 */
[----:B--2---:R-:W-:Y:S01]  /*27db0*/  LEA.HI.X.SX32 R50, R23, R17, 0x1, P4 ;  /* 0x0000001117327211 */ /* 0x004fe200020f0eff */
[----:B------:R-:W-:Y:S01]  /*27dc0*/  @!P5 IMAD.IADD R9, R9, 0x1, -R22 ;  /* 0x000000010909d824 */ /* 0x000fe200078e0a16 */
[----:B----4-:R-:W-:Y:S02]  /*27dd0*/  ISETP.GE.AND P5, PT, R79, RZ, PT ;  /* 0x000000ff4f00720c */ /* 0x010fe40003fa6270 */
[----:B------:R-:W-:Y:S02]  /*27de0*/  PRMT R42, RZ, 0x7610, R42 ;  /* 0x00007610ff2a7816 */ /* 0x000fe4000000002a */
[----:B------:R-:W-:Y:S02]  /*27df0*/  PRMT R41, RZ, 0x7610, R41 ;  /* 0x00007610ff297816 */ /* 0x000fe40000000029 */
[----:B------:R-:W-:Y:S01]  /*27e00*/  PRMT R40, RZ, 0x7610, R40 ;  /* 0x00007610ff287816 */ /* 0x000fe20000000028 */
[----:B-1----:R-:W-:Y:S01]  /*27e10*/  @P0 IMAD.MOV.U32 R25, RZ, RZ, R53 ;  /* 0x000000ffff190224 */ /* 0x002fe200078e0035 */
[----:B------:R-:W-:-:S02]  /*27e20*/  ISETP.GT.U32.AND P4, PT, R22, R0, PT ;  /* 0x000000001600720c */ /* 0x000fc40003f84070 */
[----:B------:R-:W-:Y:S01]  /*27e30*/  SEL R23, R61, R16, !P1 ;  /* 0x000000103d177207 */ /* 0x000fe20004800000 */
[----:B------:R-:W1:Y:S01]  /*27e40*/  LDCU UR10, c[0x0][0x3b0] ;  /* 0x00007600ff0a77ac */ /* 0x000e620008000800 */
[----:B------:R2:W4:Y:S01]  /*27e50*/  @P0 LDG.E.U8 R44, desc[UR14][R24.64] ;  /* 0x0000000e182c0981 */ /* 0x000522000c1e1100 */
[----:B------:R-:W-:-:S03]  /*27e60*/  ISETP.GT.U32.AND P2, PT, R22, R84, PT ;  /* 0x000000541600720c */ /* 0x000fc60003f44070 */
[----:B------:R-:W-:Y:S01]  /*27e70*/  STL [R1+0x834], R53 ;  /* 0x0008343501007387 */ /* 0x000fe20000100800 */
[----:B------:R-:W-:Y:S02]  /*27e80*/  IMAD.MOV.U32 R16, RZ, RZ, R9 ;  /* 0x000000ffff107224 */ /* 0x000fe400078e0009 */
[----:B--2---:R-:W-:Y:S02]  /*27e90*/  @P0 IMAD.MOV.U32 R24, RZ, RZ, R10 ;  /* 0x000000ffff180224 */ /* 0x004fe400078e000a */
[----:B------:R-:W-:Y:S01]  /*27ea0*/  @P0 IMAD.MOV.U32 R25, RZ, RZ, R50 ;  /* 0x000000ffff190224 */ /* 0x000fe200078e0032 */
[----:B------:R-:W-:Y:S04]  /*27eb0*/  STL [R1+0x94c], R50 ;  /* 0x00094c3201007387 */ /* 0x000fe80000100800 */
[----:B------:R-:W2:Y:S01]  /*27ec0*/  LDL R79, [R1+0x1c34] ;  /* 0x001c3400014f7983 */ /* 0x000ea20000100800 */
[----:B------:R-:W-:-:S02]  /*27ed0*/  @!P5 IMAD.MOV R16, RZ, RZ, -R16 ;  /* 0x000000ffff10d224 */ /* 0x000fc400078e0a10 */
[--C-:B------:R-:W-:Y:S01]  /*27ee0*/  @!P4 IMAD.IADD R0, R0, 0x1, -R22.reuse ;  /* 0x000000010000c824 */ /* 0x100fe200078e0a16 */
[----:B------:R0:W4:Y:S01]  /*27ef0*/  @P0 LDG.E.U8 R43, desc[UR14][R24.64] ;  /* 0x0000000e182b0981 */ /* 0x000122000c1e1100 */
[----:B------:R-:W-:-:S03]  /*27f00*/  @!P2 IMAD.IADD R84, R84, 0x1, -R22 ;  /* 0x000000015454a824 */ /* 0x000fc600078e0a16 */
[----:B------:R-:W4:Y:S01]  /*27f10*/  LDL.LU R9, [R1+0x68] ;  /* 0x0000680001097983 */ /* 0x000f220000300800 */
[----:B0-----:R-:W-:Y:S01]  /*27f20*/  IMAD R24, R23, UR9, RZ ;  /* 0x0000000917187c24 */ /* 0x001fe2000f8e02ff */
[----:B------:R-:W-:Y:S02]  /*27f30*/  SEL R23, R61, R16, !P1 ;  /* 0x000000103d177207 */ /* 0x000fe40004800000 */
[----:B------:R-:W-:Y:S01]  /*27f40*/  ISETP.GT.U32.AND P4, PT, R22, R0, PT ;  /* 0x000000001600720c */ /* 0x000fe20003f84070 */
[----:B------:R-:W0:Y:S01]  /*27f50*/  LDCU UR9, c[0x0][0x3b0] ;  /* 0x00007600ff0977ac */ /* 0x000e220008000800 */
[----:B------:R-:W-:Y:S01]  /*27f60*/  IADD3 R10, P5, PT, R24, R20, RZ ;  /* 0x00000014180a7210 */ /* 0x000fe20007fbe0ff */
[----:B------:R-:W-:Y:S02]  /*27f70*/  IMAD.MOV.U32 R16, RZ, RZ, R84 ;  /* 0x000000ffff107224 */ /* 0x000fe400078e0054 */
[----:B------:R-:W-:Y:S01]  /*27f80*/  IMAD R23, R23, UR12, RZ ;  /* 0x0000000c17177c24 */ /* 0x000fe2000f8e02ff */
[----:B------:R-:W-:-:S02]  /*27f90*/  PRMT R38, RZ, 0x7610, R38 ;  /* 0x00007610ff267816 */ /* 0x000fc40000000026 */
[----:B------:R-:W-:Y:S01]  /*27fa0*/  PRMT R39, RZ, 0x7610, R39 ;  /* 0x00007610ff277816 */ /* 0x000fe20000000027 */
[----:B------:R0:W-:Y:S01]  /*27fb0*/  STL [R1+0x980], R10 ;  /* 0x0009800a01007387 */ /* 0x0001e20000100800 */
[----:B------:R-:W-:Y:S02]  /*27fc0*/  PRMT R37, RZ, 0x7610, R37 ;  /* 0x00007610ff257816 */ /* 0x000fe40000000025 */
[----:B------:R-:W-:Y:S02]  /*27fd0*/  PRMT R36, RZ, 0x7610, R36 ;  /* 0x00007610ff247816 */ /* 0x000fe40000000024 */
[----:B------:R-:W-:Y:S02]  /*27fe0*/  PRMT R35, RZ, 0x7610, R35 ;  /* 0x00007610ff237816 */ /* 0x000fe40000000023 */
[----:B------:R-:W-:Y:S01]  /*27ff0*/  PRMT R34, RZ, 0x7610, R34 ;  /* 0x00007610ff227816 */ /* 0x000fe20000000022 */
[----:B------:R-:W-:Y:S01]  /*28000*/  @!P4 IMAD.IADD R0, R0, 0x1, -R22 ;  /* 0x000000010000c824 */ /* 0x000fe200078e0a16 */
[----:B------:R-:W-:-:S02]  /*28010*/  PRMT R33, RZ, 0x7610, R33 ;  /* 0x00007610ff217816 */ /* 0x000fc40000000021 */
[----:B------:R-:W-:Y:S02]  /*28020*/  PRMT R31, RZ, 0x7610, R31 ;  /* 0x00007610ff1f7816 */ /* 0x000fe4000000001f */
[----:B------:R-:W-:Y:S02]  /*28030*/  PRMT R32, RZ, 0x7610, R32 ;  /* 0x00007610ff207816 */ /* 0x000fe40000000020 */
[----:B------:R-:W-:Y:S02]  /*28040*/  PRMT R30, RZ, 0x7610, R30 ;  /* 0x00007610ff1e7816 */ /* 0x000fe4000000001e */
[----:B------:R-:W-:Y:S02]  /*28050*/  PRMT R29, RZ, 0x7610, R29 ;  /* 0x00007610ff1d7816 */ /* 0x000fe4000000001d */
[----:B------:R-:W-:Y:S01]  /*28060*/  PRMT R28, RZ, 0x7610, R28 ;  /* 0x00007610ff1c7816 */ /* 0x000fe2000000001c */
[----:B------:R-:W0:Y:S01]  /*28070*/  LDCU UR12, c[0x0][0x3b0] ;  /* 0x00007600ff0c77ac */ /* 0x000e220008000800 */
[----:B---3--:R-:W-:-:S02]  /*28080*/  ISETP.GE.AND P6, PT, R18, RZ, PT ;  /* 0x000000ff1200720c */ /* 0x008fc40003fc6270 */
[----:B------:R-:W-:Y:S01]  /*28090*/  LEA.HI.X.SX32 R18, R24, R17, 0x1, P5 ;  /* 0x0000001118127211 */ /* 0x000fe200028f0eff */
[----:B------:R-:W-:-:S04]  /*280a0*/  @P0 IMAD.MOV.U32 R24, RZ, RZ, R10 ;  /* 0x000000ffff180224 */ /* 0x000fc800078e000a */
[----:B------:R3:W-:Y:S01]  /*280b0*/  STL [R1+0x97c], R18 ;  /* 0x00097c1201007387 */ /* 0x0007e20000100800 */
[----:B------:R-:W-:-:S03]  /*280c0*/  @P0 IMAD.MOV.U32 R25, RZ, RZ, R18 ;  /* 0x000000ffff190224 */ /* 0x000fc600078e0012 */
[----:B0-----:R-:W4:Y:S04]  /*280d0*/  LDL R10, [R1+0x1c68] ;  /* 0x001c6800010a7983 */ /* 0x001f280000100800 */
[----:B------:R0:W4:Y:S01]  /*280e0*/  @P0 LDG.E.U8 R42, desc[UR14][R24.64] ;  /* 0x0000000e182a0981 */ /* 0x000122000c1e1100 */
[----:B------:R-:W-:-:S03]  /*280f0*/  @!P6 IMAD.MOV R16, RZ, RZ, -R16 ;  /* 0x000000ffff10e224 */ /* 0x000fc600078e0a10 */
[----:B---3--:R-:W3:Y:S01]  /*28100*/  LDL.LU R18, [R1+0x70] ;  /* 0x0000700001127983 */ /* 0x008ee20000300800 */
[----:B------:R-:W-:Y:S02]  /*28110*/  IADD3 R50, P6, PT, R23, R20, RZ ;  /* 0x0000001417327210 */ /* 0x000fe40007fde0ff */
[----:B------:R-:W-:Y:S02]  /*28120*/  SEL R16, R61, R16, !P1 ;  /* 0x000000103d107207 */ /* 0x000fe40004800000 */
[----:B0-----:R-:W-:Y:S01]  /*28130*/  LEA.HI.X.SX32 R24, R23, R17, 0x1, P6 ;  /* 0x0000001117187211 */ /* 0x001fe200030f0eff */
[----:B------:R-:W-:Y:S02]  /*28140*/  STL [R1+0x9b0], R50 ;  /* 0x0009b03201007387 */ /* 0x000fe40000100800 */
[----:B------:R-:W-:Y:S02]  /*28150*/  IMAD R23, R16, UR8, RZ ;  /* 0x0000000810177c24 */ /* 0x000fe4000f8e02ff */
[----:B------:R-:W-:Y:S01]  /*28160*/  IMAD.MOV.U32 R16, RZ, RZ, R0 ;  /* 0x000000ffff107224 */ /* 0x000fe200078e0000 */
[C---:B------:R-:W-:Y:S01]  /*28170*/  ISETP.GT.U32.AND P2, PT, R22.reuse, R26, PT ;  /* 0x0000001a1600720c */ /* 0x040fe20003f44070 */
[----:B------:R0:W-:Y:S04]  /*28180*/  STL [R1+0x9ac], R24 ;  /* 0x0009ac1801007387 */ /* 0x0001e80000100800 */
[----:B------:R-:W3:Y:S01]  /*28190*/  LDL R0, [R1+0x1cac] ;  /* 0x001cac0001007983 */ /* 0x000ee20000100800 */
[----:B------:R-:W-:Y:S01]  /*281a0*/  ISETP.GT.U32.AND P5, PT, R22, R57, PT ;  /* 0x000000391600720c */ /* 0x000fe20003fa4070 */
[----:B------:R-:W-:Y:S01]  /*281b0*/  @P0 IMAD.MOV.U32 R25, RZ, RZ, R24 ;  /* 0x000000ffff190224 */ /* 0x000fe200078e0018 */
[----:B------:R-:W1:Y:S05]  /*281c0*/  LDCU UR8, c[0x0][0x3b0] ;  /* 0x00007600ff0877ac */ /* 0x000e6a0008000800 */
[----:B------:R-:W-:Y:S01]  /*281d0*/  @!P2 IMAD.IADD R26, R26, 0x1, -R22 ;  /* 0x000000011a1aa824 */ /* 0x000fe200078e0a16 */
[----:B------:R-:W-:-:S04]  /*281e0*/  ISETP.GE.AND P2, PT, R85, RZ, PT ;  /* 0x000000ff5500720c */ /* 0x000fc80003f46270 */
[----:B------:R-:W-:Y:S01]  /*281f0*/  ISETP.GT.U32.AND P4, PT, R22, R26, PT ;  /* 0x0000001a1600720c */ /* 0x000fe20003f84070 */
[----:B0-----:R-:W-:Y:S02]  /*28200*/  @P0 IMAD.MOV.U32 R24, RZ, RZ, R50 ;  /* 0x000000ffff180224 */ /* 0x001fe400078e0032 */
[----:B------:R-:W-:-:S03]  /*28210*/  @!P5 IMAD.IADD R57, R57, 0x1, -R22 ;  /* 0x000000013939d824 */ /* 0x000fc600078e0a16 */
[----:B------:R0:W3:Y:S03]  /*28220*/  @P0 LDG.E.U8 R41, desc[UR14][R24.64] ;  /* 0x0000000e18290981 */ /* 0x0000e6000c1e1100 */
[----:B------:R-:W-:Y:S01]  /*28230*/  @!P2 IMAD.MOV R16, RZ, RZ, -R16 ;  /* 0x000000ffff10a224 */ /* 0x000fe200078e0a10 */
[----:B------:R-:W-:Y:S02]  /*28240*/  ISETP.GT.U32.AND P5, PT, R22, R57, PT ;  /* 0x000000391600720c */ /* 0x000fe40003fa4070 */
[----:B--2---:R-:W-:Y:S02]  /*28250*/  ISETP.GE.AND P2, PT, R79, RZ, PT ;  /* 0x000000ff4f00720c */ /* 0x004fe40003f46270 */
[----:B0-----:R-:W-:Y:S01]  /*28260*/  IADD3 R24, P6, PT, R23, R20, RZ ;  /* 0x0000001417187210 */ /* 0x001fe20007fde0ff */
[----:B------:R-:W-:-:S03]  /*28270*/  @!P4 IMAD.IADD R26, R26, 0x1, -R22 ;  /* 0x000000011a1ac824 */ /* 0x000fc600078e0a16 */
[----:B------:R-:W-:Y:S02]  /*28280*/  LEA.HI.X.SX32 R25, R23, R17, 0x1, P6 ;  /* 0x0000001117197211 */ /* 0x000fe400030f0eff */
[----:B------:R-:W-:Y:S01]  /*28290*/  SEL R23, R61, R16, !P1 ;  /* 0x000000103d177207 */ /* 0x000fe20004800000 */
[----:B------:R-:W-:Y:S01]  /*282a0*/  IMAD.MOV.U32 R16, RZ, RZ, R26 ;  /* 0x000000ffff107224 */ /* 0x000fe200078e001a */
[----:B------:R0:W-:Y:S04]  /*282b0*/  STL [R1+0x9e0], R24 ;  /* 0x0009e01801007387 */ /* 0x0001e80000100800 */
[----:B------:R0:W2:Y:S01]  /*282c0*/  @P0 LDG.E.U8 R40, desc[UR14][R24.64] ;  /* 0x0000000e18280981 */ /* 0x0000a2000c1e1100 */
[----:B------:R-:W-:Y:S02]  /*282d0*/  @!P2 IMAD.MOV R16, RZ, RZ, -R16 ;  /* 0x000000ffff10a224 */ /* 0x000fe400078e0a10 */
[----:B------:R-:W-:-:S02]  /*282e0*/  @!P5 IMAD.IADD R57, R57, 0x1, -R22 ;  /* 0x000000013939d824 */ /* 0x000fc400078e0a16 */
[----:B0-----:R-:W-:Y:S01]  /*282f0*/  IMAD R24, R23, UR9, RZ ;  /* 0x0000000917187c24 */ /* 0x001fe2000f8e02ff */
[----:B------:R0:W-:Y:S01]  /*28300*/  STL [R1+0x9dc], R25 ;  /* 0x0009dc1901007387 */ /* 0x0001e20000100800 */
[----:B------:R-:W-:Y:S01]  /*28310*/  SEL R23, R61, R16, !P1 ;  /* 0x000000103d177207 */ /* 0x000fe20004800000 */
[----:B------:R-:W-:Y:S01]  /*28320*/  IMAD.MOV.U32 R16, RZ, RZ, R57 ;  /* 0x000000ffff107224 */ /* 0x000fe200078e0039 */
[----:B----4-:R-:W-:Y:S01]  /*28330*/  ISETP.GT.U32.AND P4, PT, R22, R9, PT ;  /* 0x000000091600720c */ /* 0x010fe20003f84070 */
[----:B------:R-:W4:Y:S01]  /*28340*/  LDCU UR9, c[0x0][0x3b0] ;  /* 0x00007600ff0977ac */ /* 0x000f220008000800 */
[----:B------:R-:W-:Y:S02]  /*28350*/  ISETP.GE.AND P6, PT, R10, RZ, PT ;  /* 0x000000ff0a00720c */ /* 0x000fe40003fc6270 */
[----:B------:R-:W-:Y:S02]  /*28360*/  IADD3 R10, P5, PT, R24, R20, RZ ;  /* 0x00000014180a7210 */ /* 0x000fe40007fbe0ff */
[----:B---3--:R-:W-:-:S02]  /*28370*/  ISETP.GT.U32.AND P2, PT, R22, R18, PT ;  /* 0x000000121600720c */ /* 0x008fc40003f44070 */
[----:B0-----:R-:W-:Y:S01]  /*28380*/  LEA.HI.X.SX32 R25, R24, R17, 0x1, P5 ;  /* 0x0000001118197211 */ /* 0x001fe200028f0eff */
[----:B------:R0:W-:Y:S04]  /*28390*/  STL [R1+0xa10], R10 ;  /* 0x000a100a01007387 */ /* 0x0001e80000100800 */
[----:B------:R3:W-:Y:S04]  /*283a0*/  STL [R1+0xa0c], R25 ;  /* 0x000a0c1901007387 */ /* 0x0007e80000100800 */
[----:B------:R-:W2:Y:S02]  /*283b0*/  LDL R57, [R1+0x1cd8] ;  /* 0x001cd80001397983 */ /* 0x000ea40000100800 */
[----:B------:R-:W-:Y:S01]  /*283c0*/  @!P2 IMAD.IADD R18, R18, 0x1, -R22 ;  /* 0x000000011212a824 */ /* 0x000fe200078e0a16 */
[----:B------:R-:W-:-:S02]  /*283d0*/  ISETP.GE.AND P2, PT, R0, RZ, PT ;  /* 0x000000ff0000720c */ /* 0x000fc40003f46270 */
[----:B------:R-:W4:Y:S01]  /*283e0*/  LDL R0, [R1+0x1c5c] ;  /* 0x001c5c0001007983 */ /* 0x000f220000100800 */
[----:B------:R-:W-:Y:S01]  /*283f0*/  @!P4 IMAD.IADD R9, R9, 0x1, -R22 ;  /* 0x000000010909c824 */ /* 0x000fe200078e0a16 */
[C---:B------:R-:W-:Y:S01]  /*28400*/  ISETP.GT.U32.AND P4, PT, R22.reuse, R69, PT ;  /* 0x000000451600720c */ /* 0x040fe20003f84070 */
[----:B-1----:R-:W-:Y:S02]  /*28410*/  IMAD R23, R23, UR8, RZ ;  /* 0x0000000817177c24 */ /* 0x002fe4000f8e02ff */
[----:B------:R-:W-:Y:S02]  /*28420*/  @!P6 IMAD.MOV R16, RZ, RZ, -R16 ;  /* 0x000000ffff10e224 */ /* 0x000fe400078e0a10 */
[----:B------:R-:W-:Y:S01]  /*28430*/  @P0 IMAD.MOV.U32 R24, RZ, RZ, R10 ;  /* 0x000000ffff180224 */ /* 0x000fe200078e000a */
[----:B------:R-:W-:Y:S01]  /*28440*/  ISETP.GT.U32.AND P5, PT, R22, R9, PT ;  /* 0x000000091600720c */ /* 0x000fe20003fa4070 */
[----:B------:R-:W4:Y:S01]  /*28450*/  LDL.LU R83, [R1+0x80] ;  /* 0x0000800001537983 */ /* 0x000f220000300800 */
[----:B0-----:R-:W-:-:S02]  /*28460*/  IADD3 R10, P6, PT, R23, R20, RZ ;  /* 0x00000014170a7210 */ /* 0x001fc40007fde0ff */
[----:B------:R-:W-:Y:S01]  /*28470*/  SEL R16, R61, R16, !P1 ;  /* 0x000000103d107207 */ /* 0x000fe20004800000 */
[----:B------:R0:W4:Y:S02]  /*28480*/  @P0 LDG.E.U8 R38, desc[UR14][R24.64] ;  /* 0x0000000e18260981 */ /* 0x000124000c1e1100 */
[----:B------:R-:W-:Y:S01]  /*28490*/  @!P4 IMAD.IADD R69, R69, 0x1, -R22 ;  /* 0x000000014545c824 */ /* 0x000fe200078e0a16 */
[----:B------:R-:W-:Y:S01]  /*284a0*/  ISETP.GT.U32.AND P4, PT, R22, R18, PT ;  /* 0x000000121600720c */ /* 0x000fe20003f84070 */
[----:B------:R-:W1:Y:S01]  /*284b0*/  LDCU UR8, c[0x0][0x3b0] ;  /* 0x00007600ff0877ac */ /* 0x000e620008000800 */
[----:B0-----:R-:W-:-:S03]  /*284c0*/  LEA.HI.X.SX32 R24, R23, R17, 0x1, P6 ;  /* 0x0000001117187211 */ /* 0x001fc600030f0eff */
[----:B------:R-:W-:Y:S02]  /*284d0*/  @!P5 IMAD.IADD R9, R9, 0x1, -R22 ;  /* 0x000000010909d824 */ /* 0x000fe400078e0a16 */
[----:B------:R-:W-:Y:S01]  /*284e0*/  IMAD R23, R16, UR10, RZ ;  /* 0x0000000a10177c24 */ /* 0x000fe2000f8e02ff */
[----:B------:R-:W-:Y:S01]  /*284f0*/  STL [R1+0xa40], R10 ;  /* 0x000a400a01007387 */ /* 0x000fe20000100800 */
[----:B------:R-:W-:-:S03]  /*28500*/  ISETP.GT.U32.AND P5, PT, R22, R69, PT ;  /* 0x000000451600720c */ /* 0x000fc60003fa4070 */
[----:B------:R0:W-:Y:S01]  /*28510*/  STL [R1+0xa3c], R24 ;  /* 0x000a3c1801007387 */ /* 0x0001e20000100800 */
[----:B---3--:R-:W-:Y:S02]  /*28520*/  @P0 IMAD.MOV.U32 R25, RZ, RZ, R24 ;  /* 0x000000ffff190224 */ /* 0x008fe400078e0018 */
[----:B------:R-:W-:Y:S01]  /*28530*/  IMAD.MOV.U32 R16, RZ, RZ, R9 ;  /* 0x000000ffff107224 */ /* 0x000fe200078e0009 */
[----:B------:R-:W3:Y:S01]  /*28540*/  LDCU UR10, c[0x0][0x3b0] ;  /* 0x00007600ff0a77ac */ /* 0x000ee20008000800 */
[----:B------:R-:W3:Y:S01]  /*28550*/  LDL R9, [R1+0x1c90] ;  /* 0x001c900001097983 */ /* 0x000ee20000100800 */
[----:B0-----:R-:W-:Y:S01]  /*28560*/  @P0 IMAD.MOV.U32 R24, RZ, RZ, R10 ;  /* 0x000000ffff180224 */ /* 0x001fe200078e000a */
[----:B------:R-:W-:-:S04]  /*28570*/  IADD3 R10, P6, PT, R23, R20, RZ ;  /* 0x00000014170a7210 */ /* 0x000fc80007fde0ff */
[----:B------:R0:W3:Y:S01]  /*28580*/  @P0 LDG.E.U8 R39, desc[UR14][R24.64] ;  /* 0x0000000e18270981 */ /* 0x0000e2000c1e1100 */
[----:B------:R-:W-:-:S03]  /*28590*/  @!P4 IMAD.IADD R18, R18, 0x1, -R22 ;  /* 0x000000011212c824 */ /* 0x000fc600078e0a16 */
[----:B------:R-:W-:Y:S01]  /*285a0*/  STL [R1+0xa70], R10 ;  /* 0x000a700a01007387 */ /* 0x000fe20000100800 */
[----:B------:R-:W-:Y:S01]  /*285b0*/  @!P5 IMAD.IADD R69, R69, 0x1, -R22 ;  /* 0x000000014545d824 */ /* 0x000fe200078e0a16 */
[----:B0-----:R-:W-:-:S05]  /*285c0*/  LEA.HI.X.SX32 R24, R23, R17, 0x1, P6 ;  /* 0x0000001117187211 */ /* 0x001fca00030f0eff */
[----:B------:R0:W-:Y:S01]  /*285d0*/  STL [R1+0xa6c], R24 ;  /* 0x000a6c1801007387 */ /* 0x0001e20000100800 */
[----:B--2---:R-:W-:-:S03]  /*285e0*/  ISETP.GE.AND P4, PT, R57, RZ, PT ;  /* 0x000000ff3900720c */ /* 0x004fc60003f86270 */
[----:B------:R-:W2:Y:S01]  /*285f0*/  LDL.LU R57, [R1+0x88] ;  /* 0x0000880001397983 */ /* 0x000ea20000300800 */
[----:B----4-:R-:W-:-:S03]  /*28600*/  ISETP.GE.AND P5, PT, R0, RZ, PT ;  /* 0x000000ff0000720c */ /* 0x010fc60003fa6270 */
[----:B------:R-:W4:Y:S01]  /*28610*/  LDL R0, [R1+0x1c9c] ;  /* 0x001c9c0001007983 */ /* 0x000f220000100800 */
[----:B------:R-:W-:Y:S01]  /*28620*/  @!P2 IMAD.MOV R16, RZ, RZ, -R16 ;  /* 0x000000ffff10a224 */ /* 0x000fe200078e0a10 */
[----:B------:R-:W-:-:S04]  /*28630*/  ISETP.GT.U32.AND P2, PT, R22, R65, PT ;  /* 0x000000411600720c */ /* 0x000fc80003f44070 */
[----:B------:R-:W-:Y:S01]  /*28640*/  SEL R16, R61, R16, !P1 ;  /* 0x000000103d107207 */ /* 0x000fe20004800000 */
[----:B------:R-:W-:-:S04]  /*28650*/  @P0 IMAD.MOV.U32 R25, RZ, RZ, R24 ;  /* 0x000000ffff190224 */ /* 0x000fc800078e0018 */
[----:B-1----:R-:W-:Y:S02]  /*28660*/  IMAD R23, R16, UR8, RZ ;  /* 0x0000000810177c24 */ /* 0x002fe4000f8e02ff */
[----:B0-----:R-:W-:Y:S01]  /*28670*/  @P0 IMAD.MOV.U32 R24, RZ, RZ, R10 ;  /* 0x000000ffff180224 */ /* 0x001fe200078e000a */
[----:B------:R-:W-:Y:S01]  /*28680*/  ISETP.GT.U32.AND P6, PT, R22, R63, PT ;  /* 0x0000003f1600720c */ /* 0x000fe20003fc4070 */
[----:B------:R-:W-:Y:S01]  /*28690*/  @!P2 IMAD.IADD R65, R65, 0x1, -R22 ;  /* 0x000000014141a824 */ /* 0x000fe200078e0a16 */
[C---:B------:R-:W-:Y:S01]  /*286a0*/  IADD3 R10, P2, PT, R23.reuse, R20, RZ ;  /* 0x00000014170a7210 */ /* 0x040fe20007f5e0ff */
[----:B------:R-:W-:Y:S01]  /*286b0*/  IMAD.MOV.U32 R16, RZ, RZ, R18 ;  /* 0x000000ffff107224 */ /* 0x000fe200078e0012 */
[----:B------:R0:W2:Y:S01]  /*286c0*/  @P0 LDG.E.U8 R37, desc[UR14][R24.64] ;  /* 0x0000000e18250981 */ /* 0x0000a2000c1e1100 */
[----:B------:R-:W1:Y:S01]  /*286d0*/  LDCU UR8, c[0x0][0x3b0] ;  /* 0x00007600ff0877ac */ /* 0x000e620008000800 */
[----:B------:R-:W-:Y:S02]  /*286e0*/  LEA.HI.X.SX32 R18, R23, R17, 0x1, P2 ;  /* 0x0000001117127211 */ /* 0x000fe400010f0eff */
[----:B------:R-:W-:Y:S04]  /*286f0*/  STL [R1+0xa98], R10 ;  /* 0x000a980a01007387 */ /* 0x000fe80000100800 */
[----:B------:R1:W-:Y:S01]  /*28700*/  STL [R1+0xa94], R18 ;  /* 0x000a941201007387 */ /* 0x0003e20000100800 */
[----:B0-----:R-:W-:-:S02]  /*28710*/  @P0 IMAD.MOV.U32 R25, RZ, RZ, R18 ;  /* 0x000000ffff190224 */ /* 0x001fc400078e0012 */
[----:B------:R-:W-:Y:S02]  /*28720*/  @!P6 IMAD.IADD R63, R63, 0x1, -R22 ;  /* 0x000000013f3fe824 */ /* 0x000fe400078e0a16 */
[----:B------:R-:W-:Y:S01]  /*28730*/  @!P4 IMAD.MOV R16, RZ, RZ, -R16 ;  /* 0x000000ffff10c224 */ /* 0x000fe200078e0a10 */
[----:B-1----:R-:W2:Y:S01]  /*28740*/  LDL R18, [R1+0x1b18] ;  /* 0x001b180001127983 */ /* 0x002ea20000100800 */
[C---:B------:R-:W-:Y:S01]  /*28750*/  ISETP.GT.U32.AND P6, PT, R22.reuse, R65, PT ;  /* 0x000000411600720c */ /* 0x040fe20003fc4070 */
[----:B------:R-:W-:Y:S01]  /*28760*/  @!P5 IMAD.MOV R69, RZ, RZ, -R69 ;  /* 0x000000ffff45d224 */ /* 0x000fe200078e0a45 */
[----:B------:R-:W-:Y:S02]  /*28770*/  ISETP.GT.U32.AND P4, PT, R22, R63, PT ;  /* 0x0000003f1600720c */ /* 0x000fe40003f84070 */
[C---:B------:R-:W-:Y:S01]  /*28780*/  SEL R16, R61.reuse, R16, !P1 ;  /* 0x000000103d107207 */ /* 0x040fe20004800000 */
[----:B------:R-:W-:Y:S01]  /*28790*/  @P0 IMAD.MOV.U32 R24, RZ, RZ, R10 ;  /* 0x000000ffff180224 */ /* 0x000fe200078e000a */
[----:B------:R-:W2:Y:S01]  /*287a0*/  LDL.LU R85, [R1+0x90] ;  /* 0x0000900001557983 */ /* 0x000ea20000300800 */
[----:B------:R-:W-:-:S02]  /*287b0*/  SEL R69, R61, R69, !P1 ;  /* 0x000000453d457207 */ /* 0x000fc40004800000 */
[----:B------:R-:W-:Y:S01]  /*287c0*/  IMAD R16, R16, UR9, RZ ;  /* 0x0000000910107c24 */ /* 0x000fe2000f8e02ff */
[----:B---3--:R-:W-:Y:S01]  /*287d0*/  ISETP.GE.AND P5, PT, R9, RZ, PT ;  /* 0x000000ff0900720c */ /* 0x008fe20003fa6270 */
[----:B------:R0:W3:Y:S01]  /*287e0*/  @P0 LDG.E.U8 R36, desc[UR14][R24.64] ;  /* 0x0000000e18240981 */ /* 0x0000e2000c1e1100 */
[----:B------:R-:W-:Y:S01]  /*287f0*/  IMAD R69, R69, UR8, RZ ;  /* 0x0000000845457c24 */ /* 0x000fe2000f8e02ff */
[----:B------:R-:W-:Y:S01]  /*28800*/  ISETP.GT.U32.AND P2, PT, R22, R83, PT ;  /* 0x000000531600720c */ /* 0x000fe20003f44070 */
[--C-:B------:R-:W-:Y:S01]  /*28810*/  @!P6 IMAD.IADD R65, R65, 0x1, -R22.reuse ;  /* 0x000000014141e824 */ /* 0x100fe200078e0a16 */
[CC--:B------:R-:W-:Y:S01]  /*28820*/  IADD3 R23, P6, PT, R16.reuse, R20.reuse, RZ ;  /* 0x0000001410177210 */ /* 0x0c0fe20007fde0ff */
[----:B------:R-:W-:Y:S01]  /*28830*/  @!P4 IMAD.IADD R63, R63, 0x1, -R22 ;  /* 0x000000013f3fc824 */ /* 0x000fe200078e0a16 */
[----:B------:R-:W-:Y:S01]  /*28840*/  IADD3 R9, P4, PT, R69, R20, RZ ;  /* 0x0000001445097210 */ /* 0x000fe20007f9e0ff */
[----:B------:R-:W1:Y:S01]  /*28850*/  LDCU UR9, c[0x0][0x3b0] ;  /* 0x00007600ff0977ac */ /* 0x000e620008000800 */
[----:B------:R-:W1:Y:S01]  /*28860*/  LDCU UR8, c[0x0][0x3b0] ;  /* 0x00007600ff0877ac */ /* 0x000e620008000800 */
[----:B0-----:R-:W-:Y:S01]  /*28870*/  LEA.HI.X.SX32 R24, R16, R17, 0x1, P6 ;  /* 0x0000001110187211 */ /* 0x001fe200030f0eff */
[----:B------:R-:W-:Y:S04]  /*28880*/  STL [R1+0xac0], R23 ;  /* 0x000ac01701007387 */ /* 0x000fe80000100800 */
[----:B------:R-:W-:Y:S04]  /*28890*/  STL [R1+0xae8], R9 ;  /* 0x000ae80901007387 */ /* 0x000fe80000100800 */
[----:B------:R0:W-:Y:S01]  /*288a0*/  STL [R1+0xabc], R24 ;  /* 0x000abc1801007387 */ /* 0x0001e20000100800 */
[----:B----4-:R-:W-:-:S03]  /*288b0*/  ISETP.GE.AND P6, PT, R0, RZ, PT ;  /* 0x000000ff0000720c */ /* 0x010fc60003fc6270 */
[----:B------:R-:W4:Y:S01]  /*288c0*/  LDL R0, [R1+0x1b38] ;  /* 0x001b380001007983 */ /* 0x000f220000100800 */
[----:B------:R-:W-:Y:S01]  /*288d0*/  @!P2 IMAD.IADD R83, R83, 0x1, -R22 ;  /* 0x000000015353a824 */ /* 0x000fe200078e0a16 */
[----:B------:R-:W-:Y:S02]  /*288e0*/  LEA.HI.X.SX32 R10, R69, R17, 0x1, P4 ;  /* 0x00000011450a7211 */ /* 0x000fe400020f0eff */
[----:B------:R-:W3:Y:S02]  /*288f0*/  LDL.LU R26, [R1+0xc0] ;  /* 0x0000c000011a7983 */ /* 0x000ee40000300800 */
[----:B------:R-:W-:Y:S01]  /*28900*/  ISETP.GT.U32.AND P2, PT, R22, R83, PT ;  /* 0x000000531600720c */ /* 0x000fe20003f44070 */
[----:B------:R-:W-:Y:S01]  /*28910*/  @!P5 IMAD.MOV R65, RZ, RZ, -R65 ;  /* 0x000000ffff41d224 */ /* 0x000fe200078e0a41 */
[----:B------:R0:W-:Y:S01]  /*28920*/  STL [R1+0xae4], R10 ;  /* 0x000ae40a01007387 */ /* 0x0001e20000100800 */
[----:B------:R-:W-:-:S03]  /*28930*/  @P0 IMAD.MOV.U32 R25, RZ, RZ, R24 ;  /* 0x000000ffff190224 */ /* 0x000fc600078e0018 */
[----:B------:R-:W-:-:S07]  /*28940*/  SEL R65, R61, R65, !P1 ;  /* 0x000000413d417207 */ /* 0x000fce0004800000 */
[----:B------:R-:W-:Y:S02]  /*28950*/  @!P2 IMAD.IADD R83, R83, 0x1, -R22 ;  /* 0x000000015353a824 */ /* 0x000fe400078e0a16 */
[----:B0-----:R-:W-:Y:S02]  /*28960*/  @P0 IMAD.MOV.U32 R24, RZ, RZ, R23 ;  /* 0x000000ffff180224 */ /* 0x001fe400078e0017 */
[----:B------:R-:W-:Y:S02]  /*28970*/  IMAD R65, R65, UR10, RZ ;  /* 0x0000000a41417c24 */ /* 0x000fe4000f8e02ff */
[----:B------:R-:W-:Y:S01]  /*28980*/  @!P6 IMAD.MOV R63, RZ, RZ, -R63 ;  /* 0x000000ffff3fe224 */ /* 0x000fe200078e0a3f */
[----:B--2---:R-:W-:Y:S01]  /*28990*/  ISETP.GE.AND P2, PT, R18, RZ, PT ;  /* 0x000000ff1200720c */ /* 0x004fe20003f46270 */
[----:B------:R0:W2:Y:S04]  /*289a0*/  @P0 LDG.E.U8 R35, desc[UR14][R24.64] ;  /* 0x0000000e18230981 */ /* 0x0000a8000c1e1100 */
[----:B------:R-:W2:Y:S04]  /*289b0*/  LDL R18, [R1+0x1b58] ;  /* 0x001b580001127983 */ /* 0x000ea80000100800 */
[----:B------:R-:W2:Y:S04]  /*289c0*/  LDL.LU R84, [R1+0xd0] ;  /* 0x0000d00001547983 */ /* 0x000ea80000300800 */
[----:B------:R-:W2:Y:S01]  /*289d0*/  LDL.LU R79, [R1+0xd4] ;  /* 0x0000d400014f7983 */ /* 0x000ea20000300800 */
[----:B------:R-:W-:Y:S01]  /*289e0*/  IMAD.MOV.U32 R16, RZ, RZ, R83 ;  /* 0x000000ffff107224 */ /* 0x000fe200078e0053 */
[----:B------:R-:W-:-:S02]  /*289f0*/  ISETP.GT.U32.AND P5, PT, R22, R57, PT ;  /* 0x000000391600720c */ /* 0x000fc40003fa4070 */
[----:B------:R-:W-:Y:S01]  /*28a00*/  ISETP.GT.U32.AND P4, PT, R22, R85, PT ;  /* 0x000000551600720c */ /* 0x000fe20003f84070 */
[----:B------:R-:W1:Y:S01]  /*28a10*/  LDCU UR10, c[0x0][0x3b0] ;  /* 0x00007600ff0a77ac */ /* 0x000e620008000800 */
[----:B0-----:R-:W-:Y:S01]  /*28a20*/  @P0 IMAD.MOV.U32 R24, RZ, RZ, R9 ;  /* 0x000000ffff180224 */ /* 0x001fe200078e0009 */
[----:B------:R-:W-:Y:S01]  /*28a30*/  IADD3 R9, P6, PT, R65, R20, RZ ;  /* 0x0000001441097210 */ /* 0x000fe20007fde0ff */
[----:B------:R-:W-:-:S03]  /*28a40*/  @P0 IMAD.MOV.U32 R25, RZ, RZ, R10 ;  /* 0x000000ffff190224 */ /* 0x000fc600078e000a */
[----:B------:R-:W-:Y:S02]  /*28a50*/  LEA.HI.X.SX32 R10, R65, R17, 0x1, P6 ;  /* 0x00000011410a7211 */ /* 0x000fe400030f0eff */
[----:B------:R-:W-:Y:S01]  /*28a60*/  SEL R63, R61, R63, !P1 ;  /* 0x0000003f3d3f7207 */ /* 0x000fe20004800000 */
[----:B------:R0:W2:Y:S04]  /*28a70*/  @P0 LDG.E.U8 R34, desc[UR14][R24.64] ;  /* 0x0000000e18220981 */ /* 0x0000a8000c1e1100 */
[----:B------:R0:W-:Y:S04]  /*28a80*/  STL [R1+0xb10], R9 ;  /* 0x000b100901007387 */ /* 0x0001e80000100800 */
[----:B------:R3:W-:Y:S01]  /*28a90*/  STL [R1+0xb0c], R10 ;  /* 0x000b0c0a01007387 */ /* 0x0007e20000100800 */
[----:B-1----:R-:W-:-:S02]  /*28aa0*/  IMAD R63, R63, UR9, RZ ;  /* 0x000000093f3f7c24 */ /* 0x002fc4000f8e02ff */
[----:B------:R-:W-:Y:S02]  /*28ab0*/  @!P2 IMAD.MOV R16, RZ, RZ, -R16 ;  /* 0x000000ffff10a224 */ /* 0x000fe400078e0a10 */
[--C-:B------:R-:W-:Y:S02]  /*28ac0*/  @!P5 IMAD.IADD R57, R57, 0x1, -R22.reuse ;  /* 0x000000013939d824 */ /* 0x100fe400078e0a16 */
[----:B------:R-:W-:Y:S01]  /*28ad0*/  @!P4 IMAD.IADD R85, R85, 0x1, -R22 ;  /* 0x000000015555c824 */ /* 0x000fe200078e0a16 */
[----:B------:R-:W1:Y:S01]  /*28ae0*/  LDCU UR9, c[0x0][0x3b0] ;  /* 0x00007600ff0977ac */ /* 0x000e620008000800 */
[----:B0-----:R-:W-:Y:S02]  /*28af0*/  @P0 IMAD.MOV.U32 R24, RZ, RZ, R9 ;  /* 0x000000ffff180224 */ /* 0x001fe400078e0009 */
[----:B------:R-:W2:Y:S01]  /*28b00*/  LDL R9, [R1+0x1b78] ;  /* 0x001b780001097983 */ /* 0x000ea20000100800 */
[----:B------:R-:W-:-:S05]  /*28b10*/  @P0 IMAD.MOV.U32 R25, RZ, RZ, R10 ;  /* 0x000000ffff190224 */ /* 0x000fca00078e000a */
[----:B------:R0:W2:Y:S01]  /*28b20*/  @P0 LDG.E.U8 R33, desc[UR14][R24.64] ;  /* 0x0000000e18210981 */ /* 0x0000a2000c1e1100 */
[----:B----4-:R-:W-:Y:S02]  /*28b30*/  ISETP.GE.AND P6, PT, R0, RZ, PT ;  /* 0x000000ff0000720c */ /* 0x010fe40003fc6270 */
[----:B------:R-:W-:-:S04]  /*28b40*/  IADD3 R0, P2, PT, R63, R20, RZ ;  /* 0x000000143f007210 */ /* 0x000fc80007f5e0ff */
[----:B---3--:R-:W-:Y:S01]  /*28b50*/  LEA.HI.X.SX32 R10, R63, R17, 0x1, P2 ;  /* 0x000000113f0a7211 */ /* 0x008fe200010f0eff */
[----:B------:R3:W-:Y:S01]  /*28b60*/  STL [R1+0xb38], R0 ;  /* 0x000b380001007387 */ /* 0x0007e20000100800 */
[----:B0-----:R-:W-:-:S03]  /*28b70*/  @P0 IMAD.MOV.U32 R24, RZ, RZ, R0 ;  /* 0x000000ffff180224 */ /* 0x001fc600078e0000 */
[----:B------:R0:W-:Y:S04]  /*28b80*/  STL [R1+0xb34], R10 ;  /* 0x000b340a01007387 */ /* 0x0001e80000100800 */
[----:B---3--:R-:W3:Y:S01]  /*28b90*/  LDL R0, [R1+0x1b98] ;  /* 0x001b980001007983 */ /* 0x008ee20000100800 */
[C---:B------:R-:W-:Y:S02]  /*28ba0*/  ISETP.GT.U32.AND P5, PT, R22.reuse, R57, PT ;  /* 0x000000391600720c */ /* 0x040fe40003fa4070 */
[----:B------:R-:W-:Y:S02]  /*28bb0*/  ISETP.GT.U32.AND P4, PT, R22, R85, PT ;  /* 0x000000551600720c */ /* 0x000fe40003f84070 */
[----:B------:R-:W-:Y:S01]  /*28bc0*/  SEL R23, R61, R16, !P1 ;  /* 0x000000103d177207 */ /* 0x000fe20004800000 */
[----:B------:R-:W-:-:S04]  /*28bd0*/  @P0 IMAD.MOV.U32 R25, RZ, RZ, R10 ;  /* 0x000000ffff190224 */ /* 0x000fc800078e000a */
[----:B------:R-:W-:Y:S01]  /*28be0*/  IMAD R23, R23, UR8, RZ ;  /* 0x0000000817177c24 */ /* 0x000fe2000f8e02ff */
[----:B------:R4:W3:Y:S01]  /*28bf0*/  @P0 LDG.E.U8 R31, desc[UR14][R24.64] ;  /* 0x0000000e181f0981 */ /* 0x0008e2000c1e1100 */
[----:B------:R-:W1:Y:S02]  /*28c00*/  LDCU UR8, c[0x0][0x3b0] ;  /* 0x00007600ff0877ac */ /* 0x000e640008000800 */
[----:B------:R-:W-:Y:S01]  /*28c10*/  @!P5 IMAD.IADD R57, R57, 0x1, -R22 ;  /* 0x000000013939d824 */ /* 0x000fe200078e0a16 */
[----:B------:R-:W-:-:S03]  /*28c20*/  ISETP.GT.U32.AND P5, PT, R22, R26, PT ;  /* 0x0000001a1600720c */ /* 0x000fc60003fa4070 */
[----:B------:R-:W-:Y:S01]  /*28c30*/  IMAD.MOV.U32 R16, RZ, RZ, R57 ;  /* 0x000000ffff107224 */ /* 0x000fe200078e0039 */
[----:B--2---:R-:W-:Y:S01]  /*28c40*/  ISETP.GE.AND P2, PT, R18, RZ, PT ;  /* 0x000000ff1200720c */ /* 0x004fe20003f46270 */
[----:B------:R-:W-:Y:S01]  /*28c50*/  @!P4 IMAD.IADD R85, R85, 0x1, -R22 ;  /* 0x000000015555c824 */ /* 0x000fe200078e0a16 */
[----:B------:R-:W2:Y:S01]  /*28c60*/  LDL.LU R57, [R1+0x134] ;  /* 0x0001340001397983 */ /* 0x000ea20000300800 */
[----:B------:R-:W-:Y:S01]  /*28c70*/  @!P6 IMAD.MOV R16, RZ, RZ, -R16 ;  /* 0x000000ffff10e224 */ /* 0x000fe200078e0a10 */
[C---:B----4-:R-:W-:Y:S02]  /*28c80*/  IADD3 R24, P6, PT, R23.reuse, R20, RZ ;  /* 0x0000001417187210 */ /* 0x050fe40007fde0ff */
[----:B------:R-:W-:Y:S01]  /*28c90*/  ISETP.GT.U32.AND P4, PT, R22, R84, PT ;  /* 0x000000541600720c */ /* 0x000fe20003f84070 */
[----:B0-----:R-:W4:Y:S04]  /*28ca0*/  LDL.LU R10, [R1+0xec] ;  /* 0x0000ec00010a7983 */ /* 0x001f280000300800 */
[----:B------:R-:W4:Y:S01]  /*28cb0*/  LDL.LU R18, [R1+0xdc] ;  /* 0x0000dc0001127983 */ /* 0x000f220000300800 */
[----:B------:R-:W-:Y:S01]  /*28cc0*/  LEA.HI.X.SX32 R25, R23, R17, 0x1, P6 ;  /* 0x0000001117197211 */ /* 0x000fe200030f0eff */
[----:B------:R-:W-:Y:S01]  /*28cd0*/  @!P5 IMAD.IADD R26, R26, 0x1, -R22 ;  /* 0x000000011a1ad824 */ /* 0x000fe200078e0a16 */
[----:B------:R-:W-:-:S02]  /*28ce0*/  SEL R23, R61, R16, !P1 ;  /* 0x000000103d177207 */ /* 0x000fc40004800000 */
[C---:B------:R-:W-:Y:S01]  /*28cf0*/  ISETP.GT.U32.AND P5, PT, R22.reuse, R79, PT ;  /* 0x0000004f1600720c */ /* 0x040fe20003fa4070 */
[----:B------:R-:W-:Y:S01]  /*28d00*/  IMAD.MOV.U32 R16, RZ, RZ, R85 ;  /* 0x000000ffff107224 */ /* 0x000fe200078e0055 */
[----:B------:R1:W-:Y:S01]  /*28d10*/  STL [R1+0x768], R24 ;  /* 0x0007681801007387 */ /* 0x0003e20000100800 */
[----:B------:R-:W-:-:S03]  /*28d20*/  ISETP.GT.U32.AND P6, PT, R22, R26, PT ;  /* 0x0000001a1600720c */ /* 0x000fc60003fc4070 */
[----:B------:R1:W4:Y:S01]  /*28d30*/  @P0 LDG.E.U8 R32, desc[UR14][R24.64] ;  /* 0x0000000e18200981 */ /* 0x000322000c1e1100 */
[----:B------:R-:W-:-:S03]  /*28d40*/  @!P2 IMAD.MOV R16, RZ, RZ, -R16 ;  /* 0x000000ffff10a224 */ /* 0x000fc600078e0a10 */
[----:B------:R0:W-:Y:S04]  /*28d50*/  STL [R1+0x764], R25 ;  /* 0x0007641901007387 */ /* 0x0001e80000100800 */
[----:B------:R-:W4:Y:S01]  /*28d60*/  LDL R85, [R1+0x1bb4] ;  /* 0x001bb40001557983 */ /* 0x000f220000100800 */
[--C-:B------:R-:W-:Y:S02]  /*28d70*/  @!P4 IMAD.IADD R84, R84, 0x1, -R22.reuse ;  /* 0x000000015454c824 */ /* 0x100fe400078e0a16 */
[----:B-1----:R-:W-:Y:S01]  /*28d80*/  IMAD R24, R23, UR9, RZ ;  /* 0x0000000917187c24 */ /* 0x002fe2000f8e02ff */
[----:B------:R-:W-:Y:S01]  /*28d90*/  SEL R23, R61, R16, !P1 ;  /* 0x000000103d177207 */ /* 0x000fe20004800000 */
[----:B------:R-:W-:Y:S01]  /*28da0*/  @!P5 IMAD.IADD R79, R79, 0x1, -R22 ;  /* 0x000000014f4fd824 */ /* 0x000fe200078e0a16 */
[----:B------:R-:W-:-:S02]  /*28db0*/  ISETP.GE.AND P4, PT, R9, RZ, PT ;  /* 0x000000ff0900720c */ /* 0x000fc40003f86270 */
[----:B------:R-:W-:Y:S02]  /*28dc0*/  ISETP.GT.U32.AND P2, PT, R22, R84, PT ;  /* 0x000000541600720c */ /* 0x000fe40003f44070 */
[-C--:B------:R-:W-:Y:S01]  /*28dd0*/  IADD3 R9, P5, PT, R24, R20.reuse, RZ ;  /* 0x0000001418097210 */ /* 0x080fe20007fbe0ff */
[----:B------:R-:W-:Y:S02]  /*28de0*/  IMAD R23, R23, UR8, RZ ;  /* 0x0000000817177c24 */ /* 0x000fe4000f8e02ff */
[----:B------:R-:W-:Y:S01]  /*28df0*/  @!P6 IMAD.IADD R26, R26, 0x1, -R22 ;  /* 0x000000011a1ae824 */ /* 0x000fe200078e0a16 */
[----:B------:R-:W1:Y:S01]  /*28e00*/  LDCU UR8, c[0x0][0x3b0] ;  /* 0x00007600ff0877ac */ /* 0x000e620008000800 */
[----:B0-----:R-:W-:Y:S01]  /*28e10*/  LEA.HI.X.SX32 R25, R24, R17, 0x1, P5 ;  /* 0x0000001118197211 */ /* 0x001fe200028f0eff */
[----:B------:R-:W0:Y:S01]  /*28e20*/  LDCU UR9, c[0x0][0x3b0] ;  /* 0x00007600ff0977ac */ /* 0x000e220008000800 */
[----:B------:R-:W-:Y:S01]  /*28e30*/  IADD3 R50, P6, PT, R23, R20, RZ ;  /* 0x0000001417327210 */ /* 0x000fe20007fde0ff */
[----:B------:R0:W-:Y:S04]  /*28e40*/  STL [R1+0x7a8], R9 ;  /* 0x0007a80901007387 */ /* 0x0001e80000100800 */
[----:B------:R0:W-:Y:S01]  /*28e50*/  STL [R1+0x7a4], R25 ;  /* 0x0007a41901007387 */ /* 0x0001e20000100800 */
[----:B------:R-:W-:-:S03]  /*28e60*/  IMAD.MOV.U32 R16, RZ, RZ, R26 ;  /* 0x000000ffff107224 */ /* 0x000fc600078e001a */
[----:B------:R-:W-:Y:S04]  /*28e70*/  STL [R1+0x7e8], R50 ;  /* 0x0007e83201007387 */ /* 0x000fe80000100800 */
[----:B------:R-:W4:Y:S01]  /*28e80*/  LDL R26, [R1+0x1bd8] ;  /* 0x001bd800011a7983 */ /* 0x000f220000100800 */
[----:B------:R-:W-:Y:S02]  /*28e90*/  @!P2 IMAD.IADD R84, R84, 0x1, -R22 ;  /* 0x000000015454a824 */ /* 0x000fe400078e0a16 */
[----:B------:R-:W-:Y:S02]  /*28ea0*/  @P0 IMAD.MOV.U32 R24, RZ, RZ, R9 ;  /* 0x000000ffff180224 */ /* 0x000fe400078e0009 */
[----:B0-----:R-:W4:Y:S01]  /*28eb0*/  LDL R9, [R1+0x1bf8] ;  /* 0x001bf80001097983 */ /* 0x001f220000100800 */
[----:B------:R-:W-:Y:S01]  /*28ec0*/  ISETP.GT.U32.AND P5, PT, R22, R79, PT ;  /* 0x0000004f1600720c */ /* 0x000fe20003fa4070 */
[----:B------:R-:W-:Y:S01]  /*28ed0*/  @!P4 IMAD.MOV R16, RZ, RZ, -R16 ;  /* 0x000000ffff10c224 */ /* 0x000fe200078e0a10 */
[----:B------:R-:W-:Y:S01]  /*28ee0*/  LEA.HI.X.SX32 R23, R23, R17, 0x1, P6 ;  /* 0x0000001117177211 */ /* 0x000fe200030f0eff */
[----:B------:R0:W4:Y:S01]  /*28ef0*/  @P0 LDG.E.U8 R30, desc[UR14][R24.64] ;  /* 0x0000000e181e0981 */ /* 0x000122000c1e1100 */
[----:B---3--:R-:W-:-:S03]  /*28f00*/  ISETP.GE.AND P2, PT, R0, RZ, PT ;  /* 0x000000ff0000720c */ /* 0x008fc60003f46270 */
[----:B------:R-:W3:Y:S06]  /*28f10*/  LDL R0, [R1+0x1c18] ;  /* 0x001c180001007983 */ /* 0x000eec0000100800 */
[----:B------:R-:W-:Y:S01]  /*28f20*/  @!P5 IMAD.IADD R79, R79, 0x1, -R22 ;  /* 0x000000014f4fd824 */ /* 0x000fe200078e0a16 */
[----:B------:R-:W-:Y:S01]  /*28f30*/  SEL R16, R61, R16, !P1 ;  /* 0x000000103d107207 */ /* 0x000fe20004800000 */
[----:B------:R1:W-:Y:S01]  /*28f40*/  STL [R1+0x7e4], R23 ;  /* 0x0007e41701007387 */ /* 0x0003e20000100800 */
[----:B0-----:R-:W-:Y:S02]  /*28f50*/  @P0 IMAD.MOV.U32 R25, RZ, RZ, R23 ;  /* 0x000000ffff190224 */ /* 0x001fe400078e0017 */
[----:B------:R-:W-:-:S02]  /*28f60*/  @P0 IMAD.MOV.U32 R24, RZ, RZ, R50 ;  /* 0x000000ffff180224 */ /* 0x000fc400078e0032 */
[----:B------:R-:W-:Y:S01]  /*28f70*/  IMAD R16, R16, UR10, RZ ;  /* 0x0000000a10107c24 */ /* 0x000fe2000f8e02ff */
[----:B------:R-:W0:Y:S02]  /*28f80*/  LDCU UR10, c[0x0][0x3b0] ;  /* 0x00007600ff0a77ac */ /* 0x000e240008000800 */
[----:B------:R0:W3:Y:S01]  /*28f90*/  @P0 LDG.E.U8 R29, desc[UR14][R24.64] ;  /* 0x0000000e181d0981 */ /* 0x0000e2000c1e1100 */
[C---:B--2---:R-:W-:Y:S02]  /*28fa0*/  ISETP.GT.U32.AND P4, PT, R22.reuse, R57, PT ;  /* 0x000000391600720c */ /* 0x044fe40003f84070 */
[C---:B----4-:R-:W-:Y:S02]  /*28fb0*/  ISETP.GT.U32.AND P6, PT, R22.reuse, R10, PT ;  /* 0x0000000a1600720c */ /* 0x050fe40003fc4070 */
[----:B------:R-:W-:Y:S01]  /*28fc0*/  ISETP.GT.U32.AND P5, PT, R22, R18, PT ;  /* 0x000000121600720c */ /* 0x000fe20003fa4070 */
[----:B-1----:R-:W-:-:S04]  /*28fd0*/  IMAD.MOV.U32 R23, RZ, RZ, R84 ;  /* 0x000000ffff177224 */ /* 0x002fc800078e0054 */
[----:B------:R-:W-:-:S04]  /*28fe0*/  @!P2 IMAD.MOV R23, RZ, RZ, -R23 ;  /* 0x000000ffff17a224 */ /* 0x000fc800078e0a17 */
[--C-:B------:R-:W-:Y:S01]  /*28ff0*/  @!P4 IMAD.IADD R57, R57, 0x1, -R22.reuse ;  /* 0x000000013939c824 */ /* 0x100fe200078e0a16 */
[----:B------:R-:W-:Y:S01]  /*29000*/  ISETP.GE.AND P2, PT, R85, RZ, PT ;  /* 0x000000ff5500720c */ /* 0x000fe20003f46270 */
[--C-:B------:R-:W-:Y:S01]  /*29010*/  @!P6 IMAD.IADD R10, R10, 0x1, -R22.reuse ;  /* 0x000000010a0ae824 */ /* 0x100fe200078e0a16 */
[----:B0-----:R-:W-:Y:S01]  /*29020*/  IADD3 R24, P4, PT, R16, R20, RZ ;  /* 0x0000001410187210 */ /* 0x001fe20007f9e0ff */
[----:B------:R-:W-:Y:S01]  /*29030*/  @!P5 IMAD.IADD R18, R18, 0x1, -R22 ;  /* 0x000000011212d824 */ /* 0x000fe200078e0a16 */
[----:B------:R-:W-:Y:S02]  /*29040*/  ISETP.GT.U32.AND P6, PT, R22, R57, PT ;  /* 0x000000391600720c */ /* 0x000fe40003fc4070 */
[----:B------:R-:W-:Y:S02]  /*29050*/  LEA.HI.X.SX32 R25, R16, R17, 0x1, P4 ;  /* 0x0000001110197211 */ /* 0x000fe400020f0eff */
[C---:B------:R-:W-:Y:S02]  /*29060*/  ISETP.GT.U32.AND P5, PT, R22.reuse, R10, PT ;  /* 0x0000000a1600720c */ /* 0x040fe40003fa4070 */
[----:B------:R-:W-:Y:S01]  /*29070*/  ISETP.GT.U32.AND P4, PT, R22, R18, PT ;  /* 0x000000121600720c */ /* 0x000fe20003f84070 */
[----:B------:R-:W-:Y:S01]  /*29080*/  IMAD.MOV.U32 R16, RZ, RZ, R79 ;  /* 0x000000ffff107224 */ /* 0x000fe200078e004f */
[----:B------:R-:W-:Y:S01]  /*29090*/  SEL R23, R61, R23, !P1 ;  /* 0x000000173d177207 */ /* 0x000fe20004800000 */
[----:B------:R-:W-:Y:S04]  /*290a0*/  STL [R1+0x928], R24 ;  /* 0x0009281801007387 */ /* 0x000fe80000100800 */
[----:B------:R0:W2:Y:S01]  /*290b0*/  @P0 LDG.E.U8 R28, desc[UR14][R24.64] ;  /* 0x0000000e181c0981 */ /* 0x0000a2000c1e1100 */
[----:B------:R-:W-:-:S03]  /*290c0*/  @!P2 IMAD.MOV R16, RZ, RZ, -R16 ;  /* 0x000000ffff10a224 */ /* 0x000fc600078e0a10 */
[----:B------:R0:W-:Y:S01]  /*290d0*/  STL [R1+0x924], R25 ;  /* 0x0009241901007387 */ /* 0x0001e20000100800 */
[----:B------:R-:W-:Y:S01]  /*290e0*/  IMAD R23, R23, UR8, RZ ;  /* 0x0000000817177c24 */ /* 0x000fe2000f8e02ff */
[----:B------:R-:W1:Y:S01]  /*290f0*/  S2R R15, SR_TID.X ;  /* 0x00000000000f7919 */ /* 0x000e620000002100 */
[--C-:B------:R-:W-:Y:S01]  /*29100*/  @!P6 IMAD.IADD R57, R57, 0x1, -R22.reuse ;  /* 0x000000013939e824 */ /* 0x100fe200078e0a16 */
[----:B------:R-:W4:Y:S01]  /*29110*/  LDCU UR8, c[0x0][0x3b0] ;  /* 0x00007600ff0877ac */ /* 0x000f220008000800 */
[----:B------:R-:W-:Y:S02]  /*29120*/  ISETP.GE.AND P2, PT, R26, RZ, PT ;  /* 0x000000ff1a00720c */ /* 0x000fe40003f46270 */
[----:B0-----:R-:W-:Y:S01]  /*29130*/  SEL R25, R61, R16, !P1 ;  /* 0x000000103d197207 */ /* 0x001fe20004800000 */
[--C-:B------:R-:W-:Y:S02]  /*29140*/  @!P5 IMAD.IADD R10, R10, 0x1, -R22.reuse ;  /* 0x000000010a0ad824 */ /* 0x100fe400078e0a16 */
[----:B------:R-:W-:-:S02]  /*29150*/  @!P4 IMAD.IADD R18, R18, 0x1, -R22 ;  /* 0x000000011212c824 */ /* 0x000fc400078e0a16 */
[----:B------:R-:W-:Y:S02]  /*29160*/  IMAD.MOV.U32 R24, RZ, RZ, R57 ;  /* 0x000000ffff187224 */ /* 0x000fe400078e0039 */
[----:B------:R-:W-:Y:S01]  /*29170*/  IMAD R26, R25, UR9, RZ ;  /* 0x00000009191a7c24 */ /* 0x000fe2000f8e02ff */
[----:B------:R-:W-:Y:S01]  /*29180*/  ISETP.GE.AND P6, PT, R9, RZ, PT ;  /* 0x000000ff0900720c */ /* 0x000fe20003fc6270 */
[----:B------:R-:W-:Y:S01]  /*29190*/  IMAD.MOV.U32 R16, RZ, RZ, R18 ;  /* 0x000000ffff107224 */ /* 0x000fe200078e0012 */
[----:B------:R-:W-:Y:S01]  /*291a0*/  PRMT R27, RZ, 0x7610, R27 ;  /* 0x00007610ff1b7816 */ /* 0x000fe2000000001b */
[----:B------:R-:W0:Y:S01]  /*291b0*/  LDCU UR9, c[0x0][0x3b0] ;  /* 0x00007600ff0977ac */ /* 0x000e220008000800 */
[----:B------:R-:W-:-:S05]  /*291c0*/  @!P2 IMAD.MOV R24, RZ, RZ, -R24 ;  /* 0x000000ffff18a224 */ /* 0x000fca00078e0a18 */
[----:B------:R-:W-:Y:S02]  /*291d0*/  SEL R25, R61, R24, !P1 ;  /* 0x000000183d197207 */ /* 0x000fe40004800000 */
[----:B---3--:R-:W-:Y:S02]  /*291e0*/  ISETP.GE.AND P5, PT, R0, RZ, PT ;  /* 0x000000ff0000720c */ /* 0x008fe40003fa6270 */
[----:B------:R-:W-:-:S04]  /*291f0*/  IADD3 R0, P4, PT, R23, R20, RZ ;  /* 0x0000001417007210 */ /* 0x000fc80007f9e0ff */
[----:B------:R-:W-:Y:S01]  /*29200*/  LEA.HI.X.SX32 R9, R23, R17, 0x1, P4 ;  /* 0x0000001117097211 */ /* 0x000fe200020f0eff */
[----:B------:R3:W-:Y:S01]  /*29210*/  STL [R1+0x958], R0 ;  /* 0x0009580001007387 */ /* 0x0007e20000100800 */
[----:B------:R-:W-:-:S03]  /*29220*/  @P0 IMAD.MOV.U32 R56, RZ, RZ, R0 ;  /* 0x000000ffff380224 */ /* 0x000fc600078e0000 */
[----:B------:R0:W-:Y:S01]  /*29230*/  STL [R1+0x954], R9 ;  /* 0x0009540901007387 */ /* 0x0001e20000100800 */
[----:B------:R-:W-:Y:S01]  /*29240*/  @P0 IMAD.MOV.U32 R57, RZ, RZ, R9 ;  /* 0x000000ffff390224 */ /* 0x000fe200078e0009 */
[C---:B---3--:R-:W-:Y:S01]  /*29250*/  IADD3 R0, P2, PT, R26.reuse, R20, RZ ;  /* 0x000000141a007210 */ /* 0x048fe20007f5e0ff */
[----:B------:R-:W-:Y:S02]  /*29260*/  IMAD.MOV.U32 R23, RZ, RZ, R10 ;  /* 0x000000ffff177224 */ /* 0x000fe400078e000a */
[----:B------:R-:W-:Y:S01]  /*29270*/  @!P5 IMAD.MOV R16, RZ, RZ, -R16 ;  /* 0x000000ffff10d224 */ /* 0x000fe200078e0a10 */
[----:B------:R3:W2:Y:S01]  /*29280*/  @P0 LDG.E.U8 R27, desc[UR14][R56.64] ;  /* 0x0000000e381b0981 */ /* 0x0006a2000c1e1100 */
[----:B0-----:R-:W-:-:S03]  /*29290*/  LEA.HI.X.SX32 R9, R26, R17, 0x1, P2 ;  /* 0x000000111a097211 */ /* 0x001fc600010f0eff */
[----:B------:R-:W-:Y:S01]  /*292a0*/  STL [R1+0x988], R0 ;  /* 0x0009880001007387 */ /* 0x000fe20000100800 */
[----:B------:R-:W-:Y:S02]  /*292b0*/  IMAD R26, R25, UR10, RZ ;  /* 0x0000000a191a7c24 */ /* 0x000fe4000f8e02ff */
[----:B------:R-:W-:Y:S01]  /*292c0*/  @!P6 IMAD.MOV R23, RZ, RZ, -R23 ;  /* 0x000000ffff17e224 */ /* 0x000fe200078e0a17 */
[----:B------:R-:W-:Y:S01]  /*292d0*/  SEL R16, R61, R16, !P1 ;  /* 0x000000103d107207 */ /* 0x000fe20004800000 */
[----:B------:R0:W-:Y:S04]  /*292e0*/  STL [R1+0x984], R9 ;  /* 0x0009840901007387 */ /* 0x0001e80000100800 */
[----:B------:R-:W2:Y:S04]  /*292f0*/  LDL.LU R93, [R1+0x570] ;  /* 0x00057000015d7983 */ /* 0x000ea80000300800 */
[----:B------:R-:W2:Y:S01]  /*29300*/  LDL.LU R92, [R1+0x56c] ;  /* 0x00056c00015c7983 */ /* 0x000ea20000300800 */
[----:B------:R-:W-:-:S03]  /*29310*/  @P0 IMAD.MOV.U32 R25, RZ, RZ, R9 ;  /* 0x000000ffff190224 */ /* 0x000fc600078e0009 */
[----:B------:R-:W2:Y:S01]  /*29320*/  LDL.LU R91, [R1+0x568] ;  /* 0x00056800015b7983 */ /* 0x000ea20000300800 */
[----:B-1----:R-:W-:Y:S01]  /*29330*/  LOP3.LUT R15, R15, 0x7f, RZ, 0xc0, !PT ;  /* 0x0000007f0f0f7812 */ /* 0x002fe200078ec0ff */
[----:B------:R-:W1:Y:S02]  /*29340*/  LDCU UR10, c[0x0][0x3b0] ;  /* 0x00007600ff0a77ac */ /* 0x000e640008000800 */
[----:B0-----:R-:W2:Y:S04]  /*29350*/  LDL.LU R9, [R1+0x554] ;  /* 0x0005540001097983 */ /* 0x001ea80000300800 */
[----:B------:R-:W2:Y:S04]  /*29360*/  LDL.LU R18, [R1+0x550] ;  /* 0x0005500001127983 */ /* 0x000ea80000300800 */
[----:B------:R-:W2:Y:S04]  /*29370*/  LDL.LU R90, [R1+0x54c] ;  /* 0x00054c00015a7983 */ /* 0x000ea80000300800 */
[----:B------:R-:W2:Y:S04]  /*29380*/  LDL.LU R88, [R1+0x548] ;  /* 0x0005480001587983 */ /* 0x000ea80000300800 */
[----:B------:R-:W2:Y:S04]  /*29390*/  LDL.LU R83, [R1+0x534] ;  /* 0x0005340001537983 */ /* 0x000ea80000300800 */
[----:B------:R-:W2:Y:S01]  /*293a0*/  LDL.LU R84, [R1+0x530] ;  /* 0x0005300001547983 */ /* 0x000ea20000300800 */
[----:B------:R-:W-:-:S03]  /*293b0*/  SEL R24, R61, R23, !P1 ;  /* 0x000000173d187207 */ /* 0x000fc60004800000 */
[----:B------:R-:W2:Y:S02]  /*293c0*/  LDL.LU R10, [R1+0x52c] ;  /* 0x00052c00010a7983 */ /* 0x000ea40000300800 */
[----:B------:R-:W-:Y:S02]  /*293d0*/  IMAD R50, R24, UR12, RZ ;  /* 0x0000000c18327c24 */ /* 0x000fe4000f8e02ff */
[----:B------:R-:W-:Y:S02]  /*293e0*/  @P0 IMAD.MOV.U32 R24, RZ, RZ, R0 ;  /* 0x000000ffff180224 */ /* 0x000fe400078e0000 */
[----:B----4-:R-:W-:Y:S01]  /*293f0*/  IMAD R16, R16, UR8, RZ ;  /* 0x0000000810107c24 */ /* 0x010fe2000f8e02ff */
[----:B------:R-:W4:Y:S04]  /*29400*/  LDL.LU R0, [R1+0x528] ;  /* 0x0005280001007983 */ /* 0x000f280000300800 */
[----:B------:R-:W4:Y:S04]  /*29410*/  LDL.LU R85, [R1+0x514] ;  /* 0x0005140001557983 */ /* 0x000f280000300800 */
[----:B------:R-:W4:Y:S01]  /*29420*/  LDL.LU R79, [R1+0x510] ;  /* 0x00051000014f7983 */ /* 0x000f220000300800 */
[----:B---3--:R-:W-:-:S02]  /*29430*/  IADD3 R56, P2, PT, R26, R20, RZ ;  /* 0x000000141a387210 */ /* 0x008fc40007f5e0ff */
[-C--:B------:R-:W-:Y:S02]  /*29440*/  IADD3 R65, P4, PT, R50, R20.reuse, RZ ;  /* 0x0000001432417210 */ /* 0x080fe40007f9e0ff */
[----:B------:R-:W-:Y:S02]  /*29450*/  IADD3 R53, P5, PT, R16, R20, RZ ;  /* 0x0000001410357210 */ /* 0x000fe40007fbe0ff */
[----:B------:R-:W-:Y:S02]  /*29460*/  PRMT R23, RZ, 0x7610, R23 ;  /* 0x00007610ff177816 */ /* 0x000fe40000000017 */
[-C--:B------:R-:W-:Y:S02]  /*29470*/  LEA.HI.X.SX32 R57, R26, R17.reuse, 0x1, P2 ;  /* 0x000000111a397211 */ /* 0x080fe400010f0eff */
[-C--:B------:R-:W-:Y:S01]  /*29480*/  LEA.HI.X.SX32 R69, R50, R17.reuse, 0x1, P4 ;  /* 0x0000001132457211 */ /* 0x080fe200020f0eff */
[----:B------:R0:W-:Y:S04]  /*29490*/  STL [R1+0x9b8], R56 ;  /* 0x0009b83801007387 */ /* 0x0001e80000100800 */
[----:B------:R-:W-:Y:S01]  /*294a0*/  STL [R1+0x9e8], R65 ;  /* 0x0009e84101007387 */ /* 0x000fe20000100800 */
[----:B------:R-:W-:-:S02]  /*294b0*/  LEA.HI.X.SX32 R63, R16, R17, 0x1, P5 ;  /* 0x00000011103f7211 */ /* 0x000fc400028f0eff */
[----:B------:R-:W-:Y:S01]  /*294c0*/  LOP3.LUT R15, R15, 0x60, RZ, 0x3c, !PT ;  /* 0x000000600f0f7812 */ /* 0x000fe200078e3cff */
[----:B------:R3:W-:Y:S04]  /*294d0*/  STL [R1+0x9b4], R57 ;  /* 0x0009b43901007387 */ /* 0x0007e80000100800 */
[----:B------:R-:W-:Y:S04]  /*294e0*/  STL [R1+0xa18], R53 ;  /* 0x000a183501007387 */ /* 0x000fe80000100800 */
[----:B------:R-:W-:Y:S04]  /*294f0*/  STL [R1+0x9e4], R69 ;  /* 0x0009e44501007387 */ /* 0x000fe80000100800 */
[----:B------:R-:W4:Y:S04]  /*29500*/  LDL.LU R89, [R1+0x50c] ;  /* 0x00050c0001597983 */ /* 0x000f280000300800 */
[----:B------:R-:W-:Y:S04]  /*29510*/  STL [R1+0xa14], R63 ;  /* 0x000a143f01007387 */ /* 0x000fe80000100800 */
[----:B------:R0:W4:Y:S04]  /*29520*/  @P0 LDG.E.U8 R23, desc[UR14][R24.64] ;  /* 0x0000000e18170981 */ /* 0x000128000c1e1100 */
[----:B------:R-:W4:Y:S01]  /*29530*/  LDL.LU R82, [R1+0x508] ;  /* 0x0005080001527983 */ /* 0x000f220000300800 */
[----:B------:R-:W1:Y:S01]  /*29540*/  LDCU UR8, c[0x0][0x3b0] ;  /* 0x00007600ff0877ac */ /* 0x000e620008000800 */
[----:B------:R-:W1:Y:S01]  /*29550*/  LDCU UR12, c[0x0][0x3b0] ;  /* 0x00007600ff0c77ac */ /* 0x000e620008000800 */
[----:B0-----:R-:W-:-:S02]  /*29560*/  PRMT R25, RZ, 0x7610, R25 ;  /* 0x00007610ff197816 */ /* 0x001fc40000000019 */
[----:B------:R-:W-:-:S04]  /*29570*/  PRMT R24, RZ, 0x7610, R24 ;  /* 0x00007610ff187816 */ /* 0x000fc80000000018 */
[----:B------:R0:W4:Y:S01]  /*29580*/  @P0 LDG.E.U8 R25, desc[UR14][R56.64] ;  /* 0x0000000e38190981 */ /* 0x000122000c1e1100 */
[----:B------:R-:W-:Y:S01]  /*29590*/  PRMT R26, RZ, 0x7610, R26 ;  /* 0x00007610ff1a7816 */ /* 0x000fe2000000001a */
[----:B0-----:R-:W-:Y:S02]  /*295a0*/  @P0 IMAD.MOV.U32 R56, RZ, RZ, R65 ;  /* 0x000000ffff380224 */ /* 0x001fe400078e0041 */
[----:B---3--:R-:W-:-:S05]  /*295b0*/  @P0 IMAD.MOV.U32 R57, RZ, RZ, R69 ;  /* 0x000000ffff390224 */ /* 0x008fca00078e0045 */
[----:B------:R0:W3:Y:S02]  /*295c0*/  @P0 LDG.E.U8 R24, desc[UR14][R56.64] ;  /* 0x0000000e38180981 */ /* 0x0000e4000c1e1100 */
[----:B0-----:R-:W-:Y:S02]  /*295d0*/  @P0 IMAD.MOV.U32 R56, RZ, RZ, R53 ;  /* 0x000000ffff380224 */ /* 0x001fe400078e0035 */
[----:B------:R-:W-:-:S05]  /*295e0*/  @P0 IMAD.MOV.U32 R57, RZ, RZ, R63 ;  /* 0x000000ffff390224 */ /* 0x000fca00078e003f */
[----:B------:R0:W3:Y:S04]  /*295f0*/  @P0 LDG.E.U8 R26, desc[UR14][R56.64] ;  /* 0x0000000e381a0981 */ /* 0x0000e8000c1e1100 */
[----:B--2---:R2:W-:Y:S04]  /*29600*/  STS.U8 [R15+UR4+0x1700], R9 ;  /* 0x001700090f007988 */ /* 0x0045e80008000004 */
[----:B------:R0:W-:Y:S04]  /*29610*/  STS.U8 [R15+UR4+0x5700], R18 ;  /* 0x005700120f007988 */ /* 0x0001e80008000004 */
[----:B------:R1:W-:Y:S04]  /*29620*/  STS.U8 [R15+UR4+0x1b00], R83 ;  /* 0x001b00530f007988 */ /* 0x0003e80008000004 */
[----:B--2---:R-:W2:Y:S04]  /*29630*/  LDL.LU R9, [R1+0x4f4] ;  /* 0x0004f40001097983 */ /* 0x004ea80000300800 */
[----:B0-----:R-:W3:Y:S04]  /*29640*/  LDL.LU R18, [R1+0x4f0] ;  /* 0x0004f00001127983 */ /* 0x001ee80000300800 */
[----:B-1----:R-:W3:Y:S04]  /*29650*/  LDL.LU R83, [R1+0x4ec] ;  /* 0x0004ec0001537983 */ /* 0x002ee80000300800 */
[----:B------:R0:W-:Y:S04]  /*29660*/  STS.U8 [R15+UR4+0x9b00], R10 ;  /* 0x009b000a0f007988 */ /* 0x0001e80008000004 */
[----:B------:R1:W-:Y:S04]  /*29670*/  STS.U8 [R15+UR4+0x5b00], R84 ;  /* 0x005b00540f007988 */ /* 0x0003e80008000004 */
[----:B----4-:R4:W-:Y:S04]  /*29680*/  STS.U8 [R15+UR4+0xdb00], R0 ;  /* 0x00db00000f007988 */ /* 0x0109e80008000004 */
[----:B------:R4:W-:Y:S04]  /*29690*/  STS.U8 [R15+UR4+0xd300], R91 ;  /* 0x00d3005b0f007988 */ /* 0x0009e80008000004 */
[----:B0-----:R-:W3:Y:S04]  /*296a0*/  LDL.LU R10, [R1+0x4e8] ;  /* 0x0004e800010a7983 */ /* 0x001ee80000300800 */
[----:B-1----:R-:W3:Y:S04]  /*296b0*/  LDL.LU R84, [R1+0x4d4] ;  /* 0x0004d40001547983 */ /* 0x002ee80000300800 */
[----:B----4-:R-:W4:Y:S04]  /*296c0*/  LDL.LU R0, [R1+0x4d0] ;  /* 0x0004d00001007983 */ /* 0x010f280000300800 */
[----:B------:R-:W4:Y:S04]  /*296d0*/  LDL.LU R91, [R1+0x4cc] ;  /* 0x0004cc00015b7983 */ /* 0x000f280000300800 */
[----:B------:R0:W-:Y:S04]  /*296e0*/  STS.U8 [R15+UR4+0x1f00], R85 ;  /* 0x001f00550f007988 */ /* 0x0001e80008000004 */
[----:B------:R-:W4:Y:S04]  /*296f0*/  LDL.LU R56, [R1+0x4c8] ;  /* 0x0004c80001387983 */ /* 0x000f280000300800 */
[----:B------:R1:W-:Y:S04]  /*29700*/  STS.U8 [R15+UR4+0x5f00], R79 ;  /* 0x005f004f0f007988 */ /* 0x0003e80008000004 */
[----:B0-----:R-:W4:Y:S04]  /*29710*/  LDL.LU R85, [R1+0x4b4] ;  /* 0x0004b40001557983 */ /* 0x001f280000300800 */
[----:B------:R-:W4:Y:S04]  /*29720*/  LDL.LU R57, [R1+0x4b0] ;  /* 0x0004b00001397983 */ /* 0x000f280000300800 */
[----:B------:R-:W4:Y:S04]  /*29730*/  LDL.LU R16, [R1+0x4ac] ;  /* 0x0004ac0001107983 */ /* 0x000f280000300800 */
[----:B-1----:R-:W4:Y:S04]  /*29740*/  LDL.LU R79, [R1+0x4a8] ;  /* 0x0004a800014f7983 */ /* 0x002f280000300800 */
[----:B------:R-:W4:Y:S04]  /*29750*/  LDL.LU R50, [R1+0x494] ;  /* 0x0004940001327983 */ /* 0x000f280000300800 */
[----:B------:R-:W4:Y:S04]  /*29760*/  LDL.LU R63, [R1+0x490] ;  /* 0x00049000013f7983 */ /* 0x000f280000300800 */
[----:B------:R0:W-:Y:S04]  /*29770*/  STS.U8 [R15+UR4+0x9700], R90 ;  /* 0x0097005a0f007988 */ /* 0x0001e80008000004 */
[----:B------:R-:W4:Y:S04]  /*29780*/  LDL.LU R65, [R1+0x48c] ;  /* 0x00048c0001417983 */ /* 0x000f280000300800 */
[----:B------:R1:W-:Y:S04]  /*29790*/  STS.U8 [R15+UR4+0x5300], R93 ;  /* 0x0053005d0f007988 */ /* 0x0003e80008000004 */
[----:B------:R1:W-:Y:S04]  /*297a0*/  STS.U8 [R15+UR4+0xd700], R88 ;  /* 0x00d700580f007988 */ /* 0x0003e80008000004 */
[----:B------:R-:W-:Y:S04]  /*297b0*/  STS.U8 [R15+UR4+0x9300], R92 ;  /* 0x0093005c0f007988 */ /* 0x000fe80008000004 */
[----:B0-----:R-:W4:Y:S04]  /*297c0*/  LDL.LU R90, [R1+0x488] ;  /* 0x00048800015a7983 */ /* 0x001f280000300800 */
[----:B------:R-:W4:Y:S04]  /*297d0*/  LDL.LU R69, [R1+0x474] ;  /* 0x0004740001457983 */ /* 0x000f280000300800 */
[----:B------:R-:W4:Y:S04]  /*297e0*/  LDL.LU R53, [R1+0x470] ;  /* 0x0004700001357983 */ /* 0x000f280000300800 */
[----:B-1----:R-:W4:Y:S04]  /*297f0*/  LDL.LU R93, [R1+0x46c] ;  /* 0x00046c00015d7983 */ /* 0x002f280000300800 */
[----:B------:R-:W4:Y:S04]  /*29800*/  LDL.LU R88, [R1+0x468] ;  /* 0x0004680001587983 */ /* 0x000f280000300800 */
[----:B------:R-:W-:Y:S04]  /*29810*/  STS.U8 [R15+UR4+0x9f00], R89 ;  /* 0x009f00590f007988 */ /* 0x000fe80008000004 */
[----:B------:R-:W-:Y:S04]  /*29820*/  STS.U8 [R15+UR4+0xdf00], R82 ;  /* 0x00df00520f007988 */ /* 0x000fe80008000004 */
[----:B--2---:R0:W-:Y:S04]  /*29830*/  STS.U8 [R15+UR4+0x2300], R9 ;  /* 0x002300090f007988 */ /* 0x0041e80008000004 */
[----:B---3--:R1:W-:Y:S04]  /*29840*/  STS.U8 [R15+UR4+0x6300], R18 ;  /* 0x006300120f007988 */ /* 0x0083e80008000004 */
[----:B------:R2:W-:Y:S04]  /*29850*/  STS.U8 [R15+UR4+0xa300], R83 ;  /* 0x00a300530f007988 */ /* 0x0005e80008000004 */
[----:B0-----:R-:W3:Y:S04]  /*29860*/  LDL.LU R9, [R1+0x454] ;  /* 0x0004540001097983 */ /* 0x001ee80000300800 */
[----:B------:R-:W3:Y:S04]  /*29870*/  LDL.LU R92, [R1+0x450] ;  /* 0x00045000015c7983 */ /* 0x000ee80000300800 */
[----:B------:R-:W3:Y:S04]  /*29880*/  LDL.LU R89, [R1+0x44c] ;  /* 0x00044c0001597983 */ /* 0x000ee80000300800 */
[----:B------:R-:W3:Y:S04]  /*29890*/  LDL.LU R82, [R1+0x448] ;  /* 0x0004480001527983 */ /* 0x000ee80000300800 */
[----:B-1----:R-:W3:Y:S04]  /*298a0*/  LDL.LU R18, [R1+0x434] ;  /* 0x0004340001127983 */ /* 0x002ee80000300800 */
[----:B--2---:R-:W2:Y:S04]  /*298b0*/  LDL.LU R83, [R1+0x430] ;  /* 0x0004300001537983 */ /* 0x004ea80000300800 */
[----:B------:R0:W-:Y:S04]  /*298c0*/  STS.U8 [R15+UR4+0xe300], R10 ;  /* 0x00e3000a0f007988 */ /* 0x0001e80008000004 */
[----:B------:R1:W-:Y:S04]  /*298d0*/  STS.U8 [R15+UR4+0x2700], R84 ;  /* 0x002700540f007988 */ /* 0x0003e80008000004 */
[----:B----4-:R4:W-:Y:S04]  /*298e0*/  STS.U8 [R15+UR4+0xa700], R91 ;  /* 0x00a7005b0f007988 */ /* 0x0109e80008000004 */
[----:B0-----:R-:W2:Y:S04]  /*298f0*/  LDL.LU R10, [R1+0x1d2c] ;  /* 0x001d2c00010a7983 */ /* 0x001ea80000300800 */
[----:B-1----:R-:W2:Y:S04]  /*29900*/  LDL.LU R84, [R1+0x42c] ;  /* 0x00042c0001547983 */ /* 0x002ea80000300800 */
[----:B----4-:R-:W4:Y:S04]  /*29910*/  LDL.LU R91, [R1+0x428] ;  /* 0x00042800015b7983 */ /* 0x010f280000300800 */
[----:B------:R0:W-:Y:S04]  /*29920*/  STS.U8 [R15+UR4+0x2b00], R85 ;  /* 0x002b00550f007988 */ /* 0x0001e80008000004 */
[----:B------:R1:W-:Y:S04]  /*29930*/  STS.U8 [R15+UR4+0xeb00], R79 ;  /* 0x00eb004f0f007988 */ /* 0x0003e80008000004 */
[----:B0-----:R-:W4:Y:S04]  /*29940*/  LDL.LU R85, [R1+0x414] ;  /* 0x0004140001557983 */ /* 0x001f280000300800 */
[----:B-1----:R-:W4:Y:S04]  /*29950*/  LDL.LU R79, [R1+0x410] ;  /* 0x00041000014f7983 */ /* 0x002f280000300800 */
[----:B------:R0:W-:Y:S02]  /*29960*/  STS.U8 [R15+UR4+0x6700], R0 ;  /* 0x006700000f007988 */ /* 0x0001e40008000004 */
[----:B0-----:R-:W0:Y:S02]  /*29970*/  S2R R0, SR_TID.X ;  /* 0x0000000000007919 */ /* 0x001e240000002100 */
[----:B------:R1:W-:Y:S04]  /*29980*/  STS.U8 [R15+UR4+0xef00], R90 ;  /* 0x00ef005a0f007988 */ /* 0x0003e80008000004 */
[----:B------:R0:W-:Y:S04]  /*29990*/  STS.U8 [R15+UR4+0xf300], R88 ;  /* 0x00f300580f007988 */ /* 0x0001e80008000004 */
[----:B-1----:R-:W4:Y:S04]  /*299a0*/  LDL.LU R90, [R1+0x40c] ;  /* 0x00040c00015a7983 */ /* 0x002f280000300800 */
[----:B0-----:R-:W4:Y:S04]  /*299b0*/  LDL.LU R88, [R1+0x408] ;  /* 0x0004080001587983 */ /* 0x001f280000300800 */
[----:B------:R0:W-:Y:S04]  /*299c0*/  STS.U8 [R15+UR4+0xab00], R16 ;  /* 0x00ab00100f007988 */ /* 0x0001e80008000004 */
[----:B------:R-:W-:Y:S04]  /*299d0*/  STS.U8 [R15+UR4+0xe700], R56 ;  /* 0x00e700380f007988 */ /* 0x000fe80008000004 */
[----:B------:R-:W-:Y:S04]  /*299e0*/  STS.U8 [R15+UR4+0x6b00], R57 ;  /* 0x006b00390f007988 */ /* 0x000fe80008000004 */
[----:B------:R-:W-:Y:S04]  /*299f0*/  STS.U8 [R15+UR4+0x2f00], R50 ;  /* 0x002f00320f007988 */ /* 0x000fe80008000004 */
[----:B------:R-:W-:Y:S04]  /*29a00*/  STS.U8 [R15+UR4+0x6f00], R63 ;  /* 0x006f003f0f007988 */ /* 0x000fe80008000004 */
[----:B------:R-:W-:Y:S01]  /*29a10*/  STS.U8 [R15+UR4+0xaf00], R65 ;  /* 0x00af00410f007988 */ /* 0x000fe20008000004 */
[----:B------:R-:W-:-:S04]  /*29a20*/  LOP3.LUT R0, R0, 0x7f, RZ, 0xc0, !PT ;  /* 0x0000007f00007812 */ /* 0x000fc800078ec0ff */
[----:B0-----:R-:W-:Y:S01]  /*29a30*/  LOP3.LUT R16, R0, 0x70, RZ, 0x3c, !PT ;  /* 0x0000007000107812 */ /* 0x001fe200078e3cff */
[----:B---3--:R0:W-:Y:S04]  /*29a40*/  STS.U8 [R15+UR4+0x3700], R9 ;  /* 0x003700090f007988 */ /* 0x0081e80008000004 */
[----:B------:R-:W-:Y:S04]  /*29a50*/  STS.U8 [R15+UR4+0xb700], R89 ;  /* 0x00b700590f007988 */ /* 0x000fe80008000004 */
[----:B------:R1:W-:Y:S04]  /*29a60*/  STS.U8 [R15+UR4+0x3b00], R18 ;  /* 0x003b00120f007988 */ /* 0x0003e80008000004 */
[----:B--2---:R2:W-:Y:S04]  /*29a70*/  STS.U8 [R15+UR4+0x7b00], R83 ;  /* 0x007b00530f007988 */ /* 0x0045e80008000004 */
[----:B------:R3:W-:Y:S04]  /*29a80*/  STS.U8 [R15+UR4+0xf700], R82 ;  /* 0x00f700520f007988 */ /* 0x0007e80008000004 */
[----:B0-----:R-:W4:Y:S04]  /*29a90*/  LDL.LU R9, [R1+0x5b0] ;  /* 0x0005b00001097983 */ /* 0x001f280000300800 */
[----:B-1----:R-:W4:Y:S04]  /*29aa0*/  LDL.LU R18, [R1+0x5ac] ;  /* 0x0005ac0001127983 */ /* 0x002f280000300800 */
[----:B------:R-:W4:Y:S04]  /*29ab0*/  LDL.LU R89, [R1+0x5a0] ;  /* 0x0005a00001597983 */ /* 0x000f280000300800 */
[----:B--2---:R-:W2:Y:S04]  /*29ac0*/  LDL.LU R83, [R1+0x59c] ;  /* 0x00059c0001537983 */ /* 0x004ea80000300800 */
[----:B---3--:R-:W3:Y:S04]  /*29ad0*/  LDL.LU R82, [R1+0x598] ;  /* 0x0005980001527983 */ /* 0x008ee80000300800 */
[----:B------:R0:W-:Y:S04]  /*29ae0*/  STS.U8 [R15+UR4+0xbb00], R84 ;  /* 0x00bb00540f007988 */ /* 0x0001e80008000004 */
[----:B0-----:R-:W3:Y:S04]  /*29af0*/  LDL.LU R84, [R1+0x594] ;  /* 0x0005940001547983 */ /* 0x001ee80000300800 */
[----:B------:R-:W3:Y:S04]  /*29b00*/  LDL.LU R0, [R1+0x5a4] ;  /* 0x0005a40001007983 */ /* 0x000ee80000300800 */
[----:B------:R-:W3:Y:S04]  /*29b10*/  LDL.LU R56, [R1+0x590] ;  /* 0x0005900001387983 */ /* 0x000ee80000300800 */
[----:B------:R-:W3:Y:S04]  /*29b20*/  LDL.LU R57, [R1+0x58c] ;  /* 0x00058c0001397983 */ /* 0x000ee80000300800 */
[----:B----4-:R0:W-:Y:S04]  /*29b30*/  STS.U8 [R15+UR4+0x3f00], R85 ;  /* 0x003f00550f007988 */ /* 0x0101e80008000004 */
[----:B------:R1:W-:Y:S04]  /*29b40*/  STS.U8 [R15+UR4+0x7f00], R79 ;  /* 0x007f004f0f007988 */ /* 0x0003e80008000004 */
[----:B0-----:R-:W4:Y:S04]  /*29b50*/  LDL.LU R85, [R1+0x588] ;  /* 0x0005880001557983 */ /* 0x001f280000300800 */
[----:B------:R-:W4:Y:S04]  /*29b60*/  LDL.LU R50, [R1+0x584] ;  /* 0x0005840001327983 */ /* 0x000f280000300800 */
[----:B------:R-:W4:Y:S04]  /*29b70*/  LDL.LU R63, [R1+0x580] ;  /* 0x00058000013f7983 */ /* 0x000f280000300800 */
[----:B------:R-:W4:Y:S04]  /*29b80*/  LDL.LU R65, [R1+0x57c] ;  /* 0x00057c0001417983 */ /* 0x000f280000300800 */
[----:B-1----:R-:W4:Y:S04]  /*29b90*/  LDL.LU R79, [R1+0x578] ;  /* 0x00057800014f7983 */ /* 0x002f280000300800 */
[----:B------:R0:W-:Y:S04]  /*29ba0*/  STS.U8 [R15+UR4+0x3300], R69 ;  /* 0x003300450f007988 */ /* 0x0001e80008000004 */
[----:B------:R1:W-:Y:S04]  /*29bb0*/  STS.U8 [R15+UR4+0x7300], R53 ;  /* 0x007300350f007988 */ /* 0x0003e80008000004 */
[----:B------:R0:W-:Y:S04]  /*29bc0*/  STS.U8 [R15+UR4+0xb300], R93 ;  /* 0x00b3005d0f007988 */ /* 0x0001e80008000004 */
[----:B------:R1:W-:Y:S04]  /*29bd0*/  STS.U8 [R15+UR4+0x7700], R92 ;  /* 0x0077005c0f007988 */ /* 0x0003e80008000004 */
[----:B------:R-:W-:Y:S04]  /*29be0*/  STS.U8 [R15+UR4+0xfb00], R91 ;  /* 0x00fb005b0f007988 */ /* 0x000fe80008000004 */
[----:B0-----:R-:W4:Y:S04]  /*29bf0*/  LDL.LU R69, [R1+0x574] ;  /* 0x0005740001457983 */ /* 0x001f280000300800 */
[----:B-1----:R-:W4:Y:S04]  /*29c00*/  LDL.LU R53, [R1+0x564] ;  /* 0x0005640001357983 */ /* 0x002f280000300800 */
[----:B------:R-:W4:Y:S04]  /*29c10*/  LDL.LU R93, [R1+0x560] ;  /* 0x00056000015d7983 */ /* 0x000f280000300800 */
[----:B------:R-:W-:Y:S04]  /*29c20*/  STS.U8 [R15+UR4+0xbf00], R90 ;  /* 0x00bf005a0f007988 */ /* 0x000fe80008000004 */
[----:B------:R-:W4:Y:S04]  /*29c30*/  LDL.LU R92, [R1+0x55c] ;  /* 0x00055c00015c7983 */ /* 0x000f280000300800 */
[----:B------:R0:W-:Y:S04]  /*29c40*/  STS.U8 [R15+UR4+0xff00], R88 ;  /* 0x00ff00580f007988 */ /* 0x0001e80008000004 */
[----:B0-----:R-:W4:Y:S04]  /*29c50*/  LDL.LU R15, [R1+0x5a8] ;  /* 0x0005a800010f7983 */ /* 0x001f280000300800 */
[----:B------:R-:W4:Y:S04]  /*29c60*/  LDL.LU R91, [R1+0x558] ;  /* 0x00055800015b7983 */ /* 0x000f280000300800 */
[----:B------:R-:W4:Y:S04]  /*29c70*/  LDL.LU R90, [R1+0x544] ;  /* 0x00054400015a7983 */ /* 0x000f280000300800 */
[----:B------:R-:W4:Y:S04]  /*29c80*/  LDL.LU R88, [R1+0x540] ;  /* 0x0005400001587983 */ /* 0x000f280000300800 */
[----:B------:R0:W-:Y:S04]  /*29c90*/  STS.U8 [R16+UR4+0x380], R9 ;  /* 0x0003800910007988 */ /* 0x0001e80008000004 */
[----:B------:R1:W-:Y:S04]  /*29ca0*/  STS.U8 [R16+UR4+0x4380], R18 ;  /* 0x0043801210007988 */ /* 0x0003e80008000004 */
[----:B--2---:R2:W-:Y:S04]  /*29cb0*/  STS.U8 [R16+UR4+0x4780], R83 ;  /* 0x0047805310007988 */ /* 0x0045e80008000004 */
[----:B------:R1:W-:Y:S04]  /*29cc0*/  STS.U8 [R16+UR4+0x780], R89 ;  /* 0x0007805910007988 */ /* 0x0003e80008000004 */
[----:B---3--:R3:W-:Y:S04]  /*29cd0*/  STS.U8 [R16+UR4+0x8780], R82 ;  /* 0x0087805210007988 */ /* 0x0087e80008000004 */
[----:B0-----:R-:W4:Y:S04]  /*29ce0*/  LDL.LU R9, [R1+0x53c] ;  /* 0x00053c0001097983 */ /* 0x001f280000300800 */
[----:B-1----:R-:W4:Y:S04]  /*29cf0*/  LDL.LU R18, [R1+0x538] ;  /* 0x0005380001127983 */ /* 0x002f280000300800 */
[----:B--2---:R-:W2:Y:S04]  /*29d00*/  LDL.LU R83, [R1+0x524] ;  /* 0x0005240001537983 */ /* 0x004ea80000300800 */
[----:B------:R-:W2:Y:S04]  /*29d10*/  LDL.LU R89, [R1+0x520] ;  /* 0x0005200001597983 */ /* 0x000ea80000300800 */
[----:B---3--:R-:W3:Y:S04]  /*29d20*/  LDL.LU R82, [R1+0x51c] ;  /* 0x00051c0001527983 */ /* 0x008ee80000300800 */
[----:B------:R0:W-:Y:S04]  /*29d30*/  STS.U8 [R16+UR4+0xc780], R84 ;  /* 0x00c7805410007988 */ /* 0x0001e80008000004 */
[----:B0-----:R-:W3:Y:S04]  /*29d40*/  LDL.LU R84, [R1+0x518] ;  /* 0x0005180001547983 */ /* 0x001ee80000300800 */
[----:B----4-:R0:W-:Y:S04]  /*29d50*/  STS.U8 [R16+UR4+0x8b80], R85 ;  /* 0x008b805510007988 */ /* 0x0101e80008000004 */
[----:B------:R1:W-:Y:S04]  /*29d60*/  STS.U8 [R16+UR4+0x8f80], R79 ;  /* 0x008f804f10007988 */ /* 0x0003e80008000004 */
[----:B0-----:R-:W4:Y:S04]  /*29d70*/  LDL.LU R85, [R1+0x504] ;  /* 0x0005040001557983 */ /* 0x001f280000300800 */
[----:B-1----:R-:W4:Y:S04]  /*29d80*/  LDL.LU R79, [R1+0x500] ;  /* 0x00050000014f7983 */ /* 0x002f280000300800 */
[----:B------:R0:W-:Y:S04]  /*29d90*/  STS.U8 [R16+UR4+0x1380], R53 ;  /* 0x0013803510007988 */ /* 0x0001e80008000004 */
[----:B------:R1:W-:Y:S04]  /*29da0*/  STS.U8 [R16+UR4+0x5380], R93 ;  /* 0x0053805d10007988 */ /* 0x0003e80008000004 */
[----:B------:R-:W-:Y:S04]  /*29db0*/  STS.U8 [R16+UR4+0x9380], R92 ;  /* 0x0093805c10007988 */ /* 0x000fe80008000004 */
[----:B0-----:R-:W4:Y:S04]  /*29dc0*/  LDL.LU R53, [R1+0x4fc] ;  /* 0x0004fc0001357983 */ /* 0x001f280000300800 */
[----:B-1----:R-:W4:Y:S04]  /*29dd0*/  LDL.LU R93, [R1+0x4f8] ;  /* 0x0004f800015d7983 */ /* 0x002f280000300800 */
[----:B------:R0:W-:Y:S04]  /*29de0*/  STS.U8 [R16+UR4+0x5780], R88 ;  /* 0x0057805810007988 */ /* 0x0001e80008000004 */
[----:B------:R-:W-:Y:S04]  /*29df0*/  STS.U8 [R16+UR4+0xd380], R91 ;  /* 0x00d3805b10007988 */ /* 0x000fe80008000004 */
[----:B------:R-:W-:Y:S04]  /*29e00*/  STS.U8 [R16+UR4+0x1780], R90 ;  /* 0x0017805a10007988 */ /* 0x000fe80008000004 */
[----:B------:R-:W-:Y:S04]  /*29e10*/  STS.U8 [R16+UR4+0x8380], R15 ;  /* 0x0083800f10007988 */ /* 0x000fe80008000004 */
[----:B0-----:R-:W4:Y:S04]  /*29e20*/  LDL.LU R88, [R1+0x4e4] ;  /* 0x0004e40001587983 */ /* 0x001f280000300800 */
[----:B------:R-:W-:Y:S04]  /*29e30*/  STS.U8 [R16+UR4+0xc380], R0 ;  /* 0x00c3800010007988 */ /* 0x000fe80008000004 */
[----:B------:R-:W-:Y:S04]  /*29e40*/  STS.U8 [R16+UR4+0xb80], R56 ;  /* 0x000b803810007988 */ /* 0x000fe80008000004 */
[----:B------:R-:W-:Y:S04]  /*29e50*/  STS.U8 [R16+UR4+0x4b80], R57 ;  /* 0x004b803910007988 */ /* 0x000fe80008000004 */
[----:B------:R-:W-:Y:S04]  /*29e60*/  STS.U8 [R16+UR4+0xcb80], R50 ;  /* 0x00cb803210007988 */ /* 0x000fe80008000004 */
[----:B------:R0:W-:Y:S04]  /*29e70*/  STS.U8 [R16+UR4+0x9780], R9 ;  /* 0x0097800910007988 */ /* 0x0001e80008000004 */
[----:B------:R1:W-:Y:S04]  /*29e80*/  STS.U8 [R16+UR4+0xd780], R18 ;  /* 0x00d7801210007988 */ /* 0x0003e80008000004 */
[----:B--2---:R2:W-:Y:S04]  /*29e90*/  STS.U8 [R16+UR4+0x1b80], R83 ;  /* 0x001b805310007988 */ /* 0x0045e80008000004 */
[----:B0-----:R-:W4:Y:S04]  /*29ea0*/  LDL.LU R9, [R1+0x4e0] ;  /* 0x0004e00001097983 */ /* 0x001f280000300800 */
[----:B-1----:R-:W4:Y:S04]  /*29eb0*/  LDL.LU R18, [R1+0x4dc] ;  /* 0x0004dc0001127983 */ /* 0x002f280000300800 */
[----:B------:R-:W4:Y:S04]  /*29ec0*/  LDL.LU R92, [R1+0x4d8] ;  /* 0x0004d800015c7983 */ /* 0x000f280000300800 */
[----:B------:R-:W4:Y:S04]  /*29ed0*/  LDL.LU R91, [R1+0x4c4] ;  /* 0x0004c400015b7983 */ /* 0x000f280000300800 */
[----:B------:R-:W4:Y:S04]  /*29ee0*/  LDL.LU R90, [R1+0x4c0] ;  /* 0x0004c000015a7983 */ /* 0x000f280000300800 */
[----:B--2---:R-:W2:Y:S04]  /*29ef0*/  LDL.LU R83, [R1+0x4bc] ;  /* 0x0004bc0001537983 */ /* 0x004ea80000300800 */
[----:B------:R-:W2:Y:S04]  /*29f00*/  LDL.LU R15, [R1+0x4b8] ;  /* 0x0004b800010f7983 */ /* 0x000ea80000300800 */
[----:B---3--:R0:W-:Y:S04]  /*29f10*/  STS.U8 [R16+UR4+0xdb80], R84 ;  /* 0x00db805410007988 */ /* 0x0081e80008000004 */
[----:B------:R-:W3:Y:S04]  /*29f20*/  LDL.LU R0, [R1+0x4a4] ;  /* 0x0004a40001007983 */ /* 0x000ee80000300800 */
[----:B0-----:R-:W3:Y:S04]  /*29f30*/  LDL.LU R84, [R1+0x4a0] ;  /* 0x0004a00001547983 */ /* 0x001ee80000300800 */
[----:B------:R-:W3:Y:S04]  /*29f40*/  LDL.LU R56, [R1+0x49c] ;  /* 0x00049c0001387983 */ /* 0x000ee80000300800 */
[----:B------:R-:W3:Y:S04]  /*29f50*/  LDL.LU R57, [R1+0x498] ;  /* 0x0004980001397983 */ /* 0x000ee80000300800 */
[----:B------:R0:W-:Y:S04]  /*29f60*/  STS.U8 [R16+UR4+0x5b80], R89 ;  /* 0x005b805910007988 */ /* 0x0001e80008000004 */
[----:B------:R-:W3:Y:S04]  /*29f70*/  LDL.LU R50, [R1+0x484] ;  /* 0x0004840001327983 */ /* 0x000ee80000300800 */
[----:B----4-:R1:W-:Y:S04]  /*29f80*/  STS.U8 [R16+UR4+0x1f80], R85 ;  /* 0x001f805510007988 */ /* 0x0103e80008000004 */
[----:B------:R4:W-:Y:S04]  /*29f90*/  STS.U8 [R16+UR4+0x9b80], R82 ;  /* 0x009b805210007988 */ /* 0x0009e80008000004 */
[----:B------:R4:W-:Y:S04]  /*29fa0*/  STS.U8 [R16+UR4+0x5f80], R79 ;  /* 0x005f804f10007988 */ /* 0x0009e80008000004 */
[----:B0-----:R-:W3:Y:S04]  /*29fb0*/  LDL.LU R89, [R1+0x480] ;  /* 0x0004800001597983 */ /* 0x001ee80000300800 */
[----:B-1----:R-:W3:Y:S04]  /*29fc0*/  LDL.LU R85, [R1+0x47c] ;  /* 0x00047c0001557983 */ /* 0x002ee80000300800 */
[----:B----4-:R-:W4:Y:S04]  /*29fd0*/  LDL.LU R82, [R1+0x478] ;  /* 0x0004780001527983 */ /* 0x010f280000300800 */
        /* <DEDUP_REMOVED lines=12> */
[----:B0-----:R-:W4:Y:S04]  /*2a0a0*/  LDL.LU R88, [R1+0x254] ;  /* 0x0002540001587983 */ /* 0x001f280000300800 */
[----:B------:R0:W-:Y:S04]  /*2a0b0*/  STS.U8 [R16+UR4+0x6380], R9 ;  /* 0x0063800910007988 */ /* 0x0001e80008000004 */
[----:B------:R1:W-:Y:S04]  /*2a0c0*/  STS.U8 [R16+UR4+0xa380], R18 ;  /* 0x00a3801210007988 */ /* 0x0003e80008000004 */
[----:B------:R0:W-:Y:S04]  /*2a0d0*/  STS.U8 [R16+UR4+0xe380], R92 ;  /* 0x00e3805c10007988 */ /* 0x0001e80008000004 */
        /* <DEDUP_REMOVED lines=9> */
[----:B---3--:R0:W-:Y:S04]  /*2a170*/  STS.U8 [R16+UR4+0x6b80], R84 ;  /* 0x006b805410007988 */ /* 0x0081e80008000004 */
[----:B0-----:R-:W3:Y:S04]  /*2a180*/  LDL.LU R84, [R1+0x420] ;  /* 0x0004200001547983 */ /* 0x001ee80000300800 */
        /* <DEDUP_REMOVED lines=26> */
[----:B------:R0:W-:Y:S04]  /*2a330*/  STS.U8 [R16+UR4+0x7780], R92 ;  /* 0x0077805c10007988 */ /* 0x0001e80008000004 */
[----:B--2---:R1:W-:Y:S04]  /*2a340*/  STS.U8 [R16+UR4+0x3b80], R83 ;  /* 0x003b805310007988 */ /* 0x0043e80008000004 */
[----:B------:R2:W-:Y:S04]  /*2a350*/  STS.U8 [R16+UR4+0xb780], R91 ;  /* 0x00b7805b10007988 */ /* 0x0005e80008000004 */
[----:B------:R2:W-:Y:S04]  /*2a360*/  STS.U8 [R16+UR4+0xf780], R90 ;  /* 0x00f7805a10007988 */ /* 0x0005e80008000004 */
[----:B0-----:R-:W4:Y:S04]  /*2a370*/  LDL.LU R92, [R1+0xcc] ;  /* 0x0000cc00015c7983 */ /* 0x001f280000300800 */
[----:B-1----:R-:W4:Y:S04]  /*2a380*/  LDL.LU R83, [R1+0x21c] ;  /* 0x00021c0001537983 */ /* 0x002f280000300800 */
[----:B--2---:R-:W2:Y:S04]  /*2a390*/  LDL.LU R91, [R1+0xc8] ;  /* 0x0000c800015b7983 */ /* 0x004ea80000300800 */
[----:B------:R-:W2:Y:S04]  /*2a3a0*/  LDL.LU R90, [R1+0xc4] ;  /* 0x0000c400015a7983 */ /* 0x000ea80000300800 */
[----:B---3--:R0:W-:Y:S04]  /*2a3b0*/  STS.U8 [R16+UR4+0x7b80], R84 ;  /* 0x007b805410007988 */ /* 0x0081e80008000004 */
[----:B0-----:R-:W3:Y:S04]  /*2a3c0*/  LDL.LU R84, [R1+0xbc] ;  /* 0x0000bc0001547983 */ /* 0x001ee80000300800 */
[----:B------:R0:W-:Y:S04]  /*2a3d0*/  STS.U8 [R16+UR4+0xbb80], R89 ;  /* 0x00bb805910007988 */ /* 0x0001e80008000004 */
[----:B------:R1:W-:Y:S04]  /*2a3e0*/  STS.U8 [R16+UR4+0xfb80], R85 ;  /* 0x00fb805510007988 */ /* 0x0003e80008000004 */
[----:B----4-:R4:W-:Y:S04]  /*2a3f0*/  STS.U8 [R16+UR4+0x3f80], R82 ;  /* 0x003f805210007988 */ /* 0x0109e80008000004 */
[----:B------:R4:W-:Y:S04]  /*2a400*/  STS.U8 [R16+UR4+0x7f80], R79 ;  /* 0x007f804f10007988 */ /* 0x0009e80008000004 */
[----:B0-----:R-:W2:Y:S04]  /*2a410*/  LDL.LU R89, [R1+0xb8] ;  /* 0x0000b80001597983 */ /* 0x001ea80000300800 */
[----:B-1----:R-:W2:Y:S04]  /*2a420*/  LDL.LU R85, [R1+0x218] ;  /* 0x0002180001557983 */ /* 0x002ea80000300800 */
[----:B----4-:R-:W4:Y:S04]  /*2a430*/  LDL R82, [R1+0x1af4] ;  /* 0x001af40001527983 */ /* 0x010f280000100800 */
[----:B------:R-:W4:Y:S04]  /*2a440*/  LDL.LU R79, [R1+0xb0] ;  /* 0x0000b000014f7983 */ /* 0x000f280000300800 */
[----:B------:R0:W-:Y:S02]  /*2a450*/  STS.U8 [R16+UR4+0xff80], R0 ;  /* 0x00ff800010007988 */ /* 0x0001e40008000004 */
[----:B0-----:R-:W0:Y:S02]  /*2a460*/  S2R R0, SR_TID.X ;  /* 0x0000000000007919 */ /* 0x001e240000002100 */
[----:B------:R1:W-:Y:S04]  /*2a470*/  STS.U8 [R16+UR4+0xbf80], R18 ;  /* 0x00bf801210007988 */ /* 0x0003e80008000004 */
[----:B-1----:R-:W4:Y:S01]  /*2a480*/  LDL.LU R18, [R1+0x214] ;  /* 0x0002140001127983 */ /* 0x002f220000300800 */
[----:B0-----:R-:W-:-:S05]  /*2a490*/  LOP3.LUT R0, R0, 0x7f, RZ, 0xc0, !PT ;  /* 0x0000007f00007812 */ /* 0x001fca00078ec0ff */
[----:B------:R0:W-:Y:S02]  /*2a4a0*/  STS.U8 [R0+UR4+0x23c00], R10 ;  /* 0x023c000a00007988 */ /* 0x0001e40008000004 */
[----:B0-----:R-:W0:Y:S02]  /*2a4b0*/  S2R R10, SR_TID.X ;  /* 0x00000000000a7919 */ /* 0x001e240000002100 */
[----:B------:R1:W-:Y:S04]  /*2a4c0*/  STS.U8 [R0+UR4+0x21400], R53 ;  /* 0x0214003500007988 */ /* 0x0003e80008000004 */
[----:B------:R1:W-:Y:S04]  /*2a4d0*/  STS.U8 [R0+UR4+0x21800], R93 ;  /* 0x0218005d00007988 */ /* 0x0003e80008000004 */
        /* <DEDUP_REMOVED lines=8> */
[----:B------:R-:W-:Y:S01]  /*2a560*/  STS.U8 [R0+UR4+0x23400], R9 ;  /* 0x0234000900007988 */ /* 0x000fe20008000004 */
[----:B0-----:R-:W-:-:S04]  /*2a570*/  LOP3.LUT R10, R10, 0x7f, RZ, 0xc0, !PT ;  /* 0x0000007f0a0a7812 */ /* 0x001fc800078ec0ff */
[----:B------:R-:W-:Y:S01]  /*2a580*/  LOP3.LUT R10, R10, 0x10, RZ, 0x3c, !PT ;  /* 0x000000100a0a7812 */ /* 0x000fe200078e3cff */
[----:B------:R0:W-:Y:S04]  /*2a590*/  STS.U8 [R0+UR4+0x22000], R92 ;  /* 0x0220005c00007988 */ /* 0x0001e80008000004 */
[----:B0-----:R-:W4:Y:S04]  /*2a5a0*/  LDL R92, [R1+0x1b1c] ;  /* 0x001b1c00015c7983 */ /* 0x001f280000100800 */
[----:B---3--:R0:W-:Y:S04]  /*2a5b0*/  STS.U8 [R0+UR4+0x22c00], R84 ;  /* 0x022c005400007988 */ /* 0x0081e80008000004 */
[----:B--2---:R1:W-:Y:S04]  /*2a5c0*/  STS.U8 [R0+UR4+0x22400], R91 ;  /* 0x0224005b00007988 */ /* 0x0043e80008000004 */
[----:B0-----:R-:W2:Y:S04]  /*2a5d0*/  LDL.LU R84, [R1+0x94] ;  /* 0x0000940001547983 */ /* 0x001ea80000300800 */
[----:B------:R0:W-:Y:S04]  /*2a5e0*/  STS.U8 [R0+UR4+0x22800], R90 ;  /* 0x0228005a00007988 */ /* 0x0001e80008000004 */
[----:B-1----:R-:W3:Y:S04]  /*2a5f0*/  LDL.LU R91, [R1+0x8c] ;  /* 0x00008c00015b7983 */ /* 0x002ee80000300800 */
[----:B------:R1:W-:Y:S04]  /*2a600*/  STS.U8 [R0+UR4+0x23000], R89 ;  /* 0x0230005900007988 */ /* 0x0003e80008000004 */
[----:B----4-:R-:W-:Y:S04]  /*2a610*/  STS.U8 [R0+UR4+0x23800], R79 ;  /* 0x0238004f00007988 */ /* 0x010fe80008000004 */
[----:B------:R4:W-:Y:S04]  /*2a620*/  STS.U8 [R10+UR4+0x20080], R8 ;  /* 0x020080080a007988 */ /* 0x0009e80008000004 */
[----:B0-----:R-:W3:Y:S04]  /*2a630*/  LDL.LU R90, [R1+0x84] ;  /* 0x00008400015a7983 */ /* 0x001ee80000300800 */
[----:B-1----:R-:W3:Y:S04]  /*2a640*/  LDL.LU R89, [R1+0x7c] ;  /* 0x00007c0001597983 */ /* 0x002ee80000300800 */
[----:B------:R-:W3:Y:S01]  /*2a650*/  LDL.LU R9, [R1+0x210] ;  /* 0x0002100001097983 */ /* 0x000ee20000300800 */
[----:B------:R-:W-:-:S03]  /*2a660*/  ISETP.GE.AND P6, PT, R82, RZ, PT ;  /* 0x000000ff5200720c */ /* 0x000fc60003fc6270 */
[----:B----4-:R-:W4:Y:S04]  /*2a670*/  LDL R8, [R1+0x1b20] ;  /* 0x001b200001087983 */ /* 0x010f280000100800 */
[----:B------:R-:W3:Y:S04]  /*2a680*/  LDL.LU R82, [R1+0x74] ;  /* 0x0000740001527983 */ /* 0x000ee80000300800 */
[----:B------:R-:W3:Y:S04]  /*2a690*/  LDL.LU R79, [R1+0x6c] ;  /* 0x00006c00014f7983 */ /* 0x000ee80000300800 */
[----:B------:R0:W-:Y:S04]  /*2a6a0*/  STS.U8 [R10+UR4+0x20480], R6 ;  /* 0x020480060a007988 */ /* 0x0001e80008000004 */
[----:B------:R1:W-:Y:S04]  /*2a6b0*/  STS.U8 [R10+UR4+0x21080], R5 ;  /* 0x021080050a007988 */ /* 0x0003e80008000004 */
[----:B0-----:R-:W3:Y:S04]  /*2a6c0*/  LDL.LU R6, [R1+0x1ec] ;  /* 0x0001ec0001067983 */ /* 0x001ee80000300800 */
[----:B-1----:R-:W3:Y:S01]  /*2a6d0*/  LDL R5, [R1+0x1b3c] ;  /* 0x001b3c0001057983 */ /* 0x002ee20000100800 */
[----:B------:R-:W-:-:S02]  /*2a6e0*/  ISETP.GT.U32.AND P4, PT, R22, R69, PT ;  /* 0x000000451600720c */ /* 0x000fc40003f84070 */
[----:B------:R-:W-:-:S11]  /*2a6f0*/  ISETP.GT.U32.AND P2, PT, R22, R88, PT ;  /* 0x000000581600720c */ /* 0x000fd60003f44070 */
[--C-:B------:R-:W-:Y:S02]  /*2a700*/  @!P4 IMAD.IADD R69, R69, 0x1, -R22.reuse ;  /* 0x000000014545c824 */ /* 0x100fe400078e0a16 */
[----:B------:R-:W-:-:S03]  /*2a710*/  @!P2 IMAD.IADD R88, R88, 0x1, -R22 ;  /* 0x000000015858a824 */ /* 0x000fc600078e0a16 */
[C---:B------:R-:W-:Y:S02]  /*2a720*/  ISETP.GT.U32.AND P5, PT, R22.reuse, R69, PT ;  /* 0x000000451600720c */ /* 0x040fe40003fa4070 */
[C---:B------:R-:W-:Y:S02]  /*2a730*/  ISETP.GT.U32.AND P2, PT, R22.reuse, R83, PT ;  /* 0x000000531600720c */ /* 0x040fe40003f44070 */
[----:B------:R-:W-:Y:S01]  /*2a740*/  ISETP.GT.U32.AND P4, PT, R22, R88, PT ;  /* 0x000000581600720c */ /* 0x000fe20003f84070 */
[----:B------:R0:W-:Y:S08]  /*2a750*/  STS.U8 [R10+UR4+0x23480], R11 ;  /* 0x0234800b0a007988 */ /* 0x0001f00008000004 */
[----:B------:R-:W-:-:S02]  /*2a760*/  @!P5 IMAD.IADD R69, R69, 0x1, -R22 ;  /* 0x000000014545d824 */ /* 0x000fc400078e0a16 */
[--C-:B------:R-:W-:Y:S02]  /*2a770*/  @!P2 IMAD.IADD R83, R83, 0x1, -R22.reuse ;  /* 0x000000015353a824 */ /* 0x100fe400078e0a16 */
[----:B------:R-:W-:Y:S01]  /*2a780*/  IMAD.MOV.U32 R57, RZ, RZ, R69 ;  /* 0x000000ffff397224 */ /* 0x000fe200078e0045 */
[----:B0-----:R-:W0:Y:S03]  /*2a790*/  S2R R11, SR_TID.X ;  /* 0x00000000000b7919 */ /* 0x001e260000002100 */
[----:B------:R-:W-:Y:S01]  /*2a7a0*/  @!P6 IMAD.MOV R57, RZ, RZ, -R57 ;  /* 0x000000ffff39e224 */ /* 0x000fe200078e0a39 */
[----:B------:R-:W-:Y:S01]  /*2a7b0*/  ISETP.GT.U32.AND P6, PT, R22, R83, PT ;  /* 0x000000531600720c */ /* 0x000fe20003fc4070 */
[--C-:B------:R-:W-:Y:S01]  /*2a7c0*/  @!P4 IMAD.IADD R88, R88, 0x1, -R22.reuse ;  /* 0x000000015858c824 */ /* 0x100fe200078e0a16 */
[----:B------:R-:W-:Y:S01]  /*2a7d0*/  ISETP.GT.U32.AND P4, PT, R22, R18, PT ;  /* 0x000000121600720c */ /* 0x000fe20003f84070 */
[----:B------:R-:W-:Y:S04]  /*2a7e0*/  STS.U8 [R10+UR4+0x22480], R4 ;  /* 0x022480040a007988 */ /* 0x000fe80008000004 */
[----:B------:R-:W-:Y:S06]  /*2a7f0*/  STS.U8 [R10+UR4+0x23080], R7 ;  /* 0x023080070a007988 */ /* 0x000fec0008000004 */
[----:B------:R-:W-:-:S02]  /*2a800*/  @!P6 IMAD.IADD R83, R83, 0x1, -R22 ;  /* 0x000000015353e824 */ /* 0x000fc400078e0a16 */
[----:B------:R-:W-:-:S05]  /*2a810*/  @!P4 IMAD.IADD R18, R18, 0x1, -R22 ;  /* 0x000000011212c824 */ /* 0x000fca00078e0a16 */
[----:B------:R-:W-:Y:S01]  /*2a820*/  ISETP.GT.U32.AND P4, PT, R22, R18, PT ;  /* 0x000000121600720c */ /* 0x000fe20003f84070 */
[----:B------:R-:W-:Y:S01]  /*2a830*/  STS.U8 [R10+UR4+0x23880], R19 ;  /* 0x023880130a007988 */ /* 0x000fe20008000004 */
[----:B0-----:R-:W-:-:S04]  /*2a840*/  LOP3.LUT R11, R11, 0x7f, RZ, 0xc0, !PT ;  /* 0x0000007f0b0b7812 */ /* 0x001fc800078ec0ff */
[----:B------:R-:W-:-:S07]  /*2a850*/  LOP3.LUT R11, R11, 0x20, RZ, 0x3c, !PT ;  /* 0x000000200b0b7812 */ /* 0x000fce00078e3cff */
[----:B------:R-:W-:Y:S01]  /*2a860*/  @!P4 IMAD.IADD R18, R18, 0x1, -R22 ;  /* 0x000000011212c824 */ /* 0x000fe200078e0a16 */
[----:B------:R0:W-:Y:S04]  /*2a870*/  STS.U8 [R10+UR4+0x20880], R53 ;  /* 0x020880350a007988 */ /* 0x0001e80008000004 */
[----:B------:R-:W-:Y:S04]  /*2a880*/  STS.U8 [R10+UR4+0x20c80], R93 ;  /* 0x020c805d0a007988 */ /* 0x000fe80008000004 */
[----:B------:R-:W-:Y:S01]  /*2a890*/  STS.U8 [R10+UR4+0x23c80], R55 ;  /* 0x023c80370a007988 */ /* 0x000fe20008000004 */
[----:B0-----:R-:W-:-:S03]  /*2a8a0*/  IMAD.MOV.U32 R53, RZ, RZ, R18 ;  /* 0x000000ffff357224 */ /* 0x001fc600078e0012 */
[----:B--2---:R0:W-:Y:S04]  /*2a8b0*/  STS.U8 [R10+UR4+0x21480], R84 ;  /* 0x021480540a007988 */ /* 0x0041e80008000004 */
[----:B0-----:R-:W2:Y:S04]  /*2a8c0*/  LDL R84, [R1+0x1b40] ;  /* 0x001b400001547983 */ /* 0x001ea80000100800 */
[----:B------:R-:W2:Y:S01]  /*2a8d0*/  LDL.LU R4, [R1+0x1e8] ;  /* 0x0001e80001047983 */ /* 0x000ea20000300800 */
[----:B----4-:R-:W-:-:S03]  /*2a8e0*/  ISETP.GE.AND P6, PT, R8, RZ, PT ;  /* 0x000000ff0800720c */ /* 0x010fc60003fc6270 */
[----:B------:R-:W4:Y:S04]  /*2a8f0*/  LDL.LU R8, [R1+0x1e4] ;  /* 0x0001e40001087983 */ /* 0x000f280000300800 */
[----:B---3--:R0:W-:Y:S04]  /*2a900*/  STS.U8 [R10+UR4+0x22c80], R79 ;  /* 0x022c804f0a007988 */ /* 0x0081e80008000004 */
[----:B------:R-:W3:Y:S04]  /*2a910*/  LDL.LU R7, [R1+0x1d20] ;  /* 0x001d200001077983 */ /* 0x000ee80000300800 */
[----:B0-----:R-:W3:Y:S04]  /*2a920*/  LDL R79, [R1+0x1b5c] ;  /* 0x001b5c00014f7983 */ /* 0x001ee80000100800 */
[----:B------:R-:W-:Y:S04]  /*2a930*/  STS.U8 [R10+UR4+0x21880], R91 ;  /* 0x0218805b0a007988 */ /* 0x000fe80008000004 */
[----:B------:R-:W-:Y:S04]  /*2a940*/  STS.U8 [R10+UR4+0x21c80], R90 ;  /* 0x021c805a0a007988 */ /* 0x000fe80008000004 */
[----:B------:R-:W-:Y:S04]  /*2a950*/  STS.U8 [R10+UR4+0x22080], R89 ;  /* 0x022080590a007988 */ /* 0x000fe80008000004 */
[----:B------:R-:W-:Y:S04]  /*2a960*/  STS.U8 [R10+UR4+0x22880], R82 ;  /* 0x022880520a007988 */ /* 0x000fe80008000004 */
[----:B------:R-:W3:Y:S01]  /*2a970*/  LDL.LU R19, [R1+0x1dc] ;  /* 0x0001dc0001137983 */ /* 0x000ee20000300800 */
[----:B------:R-:W-:-:S03]  /*2a980*/  ISETP.GE.AND P4, PT, R5, RZ, PT ;  /* 0x000000ff0500720c */ /* 0x000fc60003f86270 */
[----:B------:R0:W-:Y:S04]  /*2a990*/  STS.U8 [R11+UR4+0x20100], R21 ;  /* 0x020100150b007988 */ /* 0x0001e80008000004 */
[----:B------:R-:W3:Y:S04]  /*2a9a0*/  LDL R5, [R1+0x1b60] ;  /* 0x001b600001057983 */ /* 0x000ee80000100800 */
        /* <DEDUP_REMOVED lines=9> */
[----:B------:R-:W3:Y:S01]  /*2aa40*/  LDL R2, [R1+0x1b7c] ;  /* 0x001b7c0001027983 */ /* 0x000ee20000100800 */
[----:B------:R-:W-:Y:S01]  /*2aa50*/  ISETP.GE.AND P2, PT, R92, RZ, PT ;  /* 0x000000ff5c00720c */ /* 0x000fe20003f46270 */
[----:B------:R-:W-:Y:S01]  /*2aa60*/  IMAD.MOV.U32 R56, RZ, RZ, R88 ;  /* 0x000000ffff387224 */ /* 0x000fe200078e0058 */
[----:B------:R-:W-:-:S11]  /*2aa70*/  ISETP.GT.U32.AND P5, PT, R22, R85, PT ;  /* 0x000000551600720c */ /* 0x000fd60003fa4070 */
[----:B------:R-:W-:Y:S01]  /*2aa80*/  @!P2 IMAD.MOV R56, RZ, RZ, -R56 ;  /* 0x000000ffff38a224 */ /* 0x000fe200078e0a38 */
[----:B------:R-:W-:Y:S01]  /*2aa90*/  ISETP.GT.U32.AND P2, PT, R22, R9, PT ;  /* 0x000000091600720c */ /* 0x000fe20003f44070 */
[----:B------:R-:W-:Y:S02]  /*2aaa0*/  @!P5 IMAD.IADD R85, R85, 0x1, -R22 ;  /* 0x000000015555d824 */ /* 0x000fe400078e0a16 */
[----:B------:R-:W-:-:S03]  /*2aab0*/  IMAD.MOV.U32 R55, RZ, RZ, R83 ;  /* 0x000000ffff377224 */ /* 0x000fc600078e0053 */
[----:B------:R-:W-:Y:S01]  /*2aac0*/  ISETP.GT.U32.AND P5, PT, R22, R85, PT ;  /* 0x000000551600720c */ /* 0x000fe20003fa4070 */
[----:B------:R-:W-:-:S06]  /*2aad0*/  @!P6 IMAD.MOV R55, RZ, RZ, -R55 ;  /* 0x000000ffff37e224 */ /* 0x000fcc00078e0a37 */
[----:B------:R-:W-:-:S05]  /*2aae0*/  @!P2 IMAD.IADD R9, R9, 0x1, -R22 ;  /* 0x000000010909a824 */ /* 0x000fca00078e0a16 */
[C---:B------:R-:W-:Y:S01]  /*2aaf0*/  ISETP.GT.U32.AND P6, PT, R22.reuse, R9, PT ;  /* 0x000000091600720c */ /* 0x040fe20003fc4070 */
[----:B------:R-:W-:Y:S01]  /*2ab00*/  @!P5 IMAD.IADD R85, R85, 0x1, -R22 ;  /* 0x000000015555d824 */ /* 0x000fe200078e0a16 */
[----:B------:R0:W-:Y:S01]  /*2ab10*/  STS.U8 [R11+UR4+0x20d00], R54 ;  /* 0x020d00360b007988 */ /* 0x0001e20008000004 */
[----:B------:R-:W-:-:S03]  /*2ab20*/  ISETP.GT.U32.AND P5, PT, R22, R6, PT ;  /* 0x000000061600720c */ /* 0x000fc60003fa4070 */
[----:B------:R1:W-:Y:S07]  /*2ab30*/  STS.U8 [R11+UR4+0x22900], R52 ;  /* 0x022900340b007988 */ /* 0x0003ee0008000004 */
[----:B------:R-:W-:Y:S02]  /*2ab40*/  @!P6 IMAD.IADD R9, R9, 0x1, -R22 ;  /* 0x000000010909e824 */ /* 0x000fe400078e0a16 */
[----:B0-----:R-:W-:-:S04]  /*2ab50*/  IMAD.MOV.U32 R54, RZ, RZ, R85 ;  /* 0x000000ffff367224 */ /* 0x001fc800078e0055 */
[----:B------:R-:W-:Y:S02]  /*2ab60*/  @!P4 IMAD.MOV R54, RZ, RZ, -R54 ;  /* 0x000000ffff36c224 */ /* 0x000fe400078e0a36 */
[----:B-1----:R-:W-:Y:S02]  /*2ab70*/  IMAD.MOV.U32 R52, RZ, RZ, R9 ;  /* 0x000000ffff347224 */ /* 0x002fe400078e0009 */
[----:B------:R-:W-:Y:S01]  /*2ab80*/  @!P5 IMAD.IADD R6, R6, 0x1, -R22 ;  /* 0x000000010606d824 */ /* 0x000fe200078e0a16 */
[----:B------:R-:W3:Y:S04]  /*2ab90*/  LDL R9, [R1+0x1b9c] ;  /* 0x001b9c0001097983 */ /* 0x000ee80000100800 */
[----:B------:R-:W-:Y:S01]  /*2aba0*/  ISETP.GT.U32.AND P5, PT, R22, R6, PT ;  /* 0x000000061600720c */ /* 0x000fe20003fa4070 */
[----:B------:R0:W-:-:S12]  /*2abb0*/  STS.U8 [R11+UR4+0x23900], R51 ;  /* 0x023900330b007988 */ /* 0x0001d80008000004 */
[----:B------:R-:W-:-:S04]  /*2abc0*/  @!P5 IMAD.IADD R6, R6, 0x1, -R22 ;  /* 0x000000010606d824 */ /* 0x000fc800078e0a16 */
[----:B0-----:R-:W-:Y:S01]  /*2abd0*/  IMAD.MOV.U32 R51, RZ, RZ, R6 ;  /* 0x000000ffff337224 */ /* 0x001fe200078e0006 */
[----:B--2---:R-:W-:Y:S02]  /*2abe0*/  ISETP.GE.AND P2, PT, R84, RZ, PT ;  /* 0x000000ff5400720c */ /* 0x004fe40003f46270 */
[----:B------:R-:W-:-:S11]  /*2abf0*/  ISETP.GT.U32.AND P4, PT, R22, R4, PT ;  /* 0x000000041600720c */ /* 0x000fd60003f84070 */
[----:B------:R-:W-:Y:S01]  /*2ac00*/  @!P2 IMAD.MOV R53, RZ, RZ, -R53 ;  /* 0x000000ffff35a224 */ /* 0x000fe200078e0a35 */
[----:B----4-:R-:W-:Y:S02]  /*2ac10*/  ISETP.GT.U32.AND P2, PT, R22, R8, PT ;  /* 0x000000081600720c */ /* 0x010fe40003f44070 */
[----:B---3--:R-:W-:Y:S02]  /*2ac20*/  ISETP.GE.AND P6, PT, R79, RZ, PT ;  /* 0x000000ff4f00720c */ /* 0x008fe40003fc6270 */
[----:B------:R-:W2:Y:S01]  /*2ac30*/  LDL R79, [R1+0x1b80] ;  /* 0x001b8000014f7983 */ /* 0x000ea20000100800 */
[----:B------:R-:W-:-:S03]  /*2ac40*/  @!P4 IMAD.IADD R4, R4, 0x1, -R22 ;  /* 0x000000010404c824 */ /* 0x000fc600078e0a16 */
[----:B------:R-:W3:Y:S05]  /*2ac50*/  LDL.LU R85, [R1+0x188] ;  /* 0x0001880001557983 */ /* 0x000eea0000300800 */
[----:B------:R-:W-:Y:S02]  /*2ac60*/  @!P2 IMAD.IADD R8, R8, 0x1, -R22 ;  /* 0x000000010808a824 */ /* 0x000fe400078e0a16 */
[----:B------:R-:W-:-:S03]  /*2ac70*/  @!P6 IMAD.MOV R52, RZ, RZ, -R52 ;  /* 0x000000ffff34e224 */ /* 0x000fc600078e0a34 */
[C---:B------:R-:W-:Y:S02]  /*2ac80*/  ISETP.GT.U32.AND P6, PT, R22.reuse, R8, PT ;  /* 0x000000081600720c */ /* 0x040fe40003fc4070 */
[----:B------:R-:W-:Y:S02]  /*2ac90*/  ISETP.GT.U32.AND P2, PT, R22, R4, PT ;  /* 0x000000041600720c */ /* 0x000fe40003f44070 */
[----:B------:R-:W-:Y:S02]  /*2aca0*/  ISETP.GE.AND P4, PT, R5, RZ, PT ;  /* 0x000000ff0500720c */ /* 0x000fe40003f86270 */
[----:B------:R-:W4:Y:S07]  /*2acb0*/  LDL.LU R5, [R1+0x17c] ;  /* 0x00017c0001057983 */ /* 0x000f2e0000300800 */
[----:B------:R-:W-:Y:S01]  /*2acc0*/  @!P6 IMAD.IADD R8, R8, 0x1, -R22 ;  /* 0x000000010808e824 */ /* 0x000fe200078e0a16 */
[----:B------:R-:W-:-:S02]  /*2acd0*/  ISETP.GE.AND P6, PT, R2, RZ, PT ;  /* 0x000000ff0200720c */ /* 0x000fc40003fc6270 */
[----:B------:R-:W4:Y:S01]  /*2ace0*/  LDL R2, [R1+0x1ba0] ;  /* 0x001ba00001027983 */ /* 0x000f220000100800 */
[----:B------:R-:W-:-:S03]  /*2acf0*/  @!P2 IMAD.IADD R4, R4, 0x1, -R22 ;  /* 0x000000010404a824 */ /* 0x000fc600078e0a16 */
[----:B------:R-:W4:Y:S01]  /*2ad00*/  LDL.LU R6, [R1+0x154] ;  /* 0x0001540001067983 */ /* 0x000f220000300800 */
[----:B------:R-:W-:-:S03]  /*2ad10*/  IMAD.MOV.U32 R50, RZ, RZ, R4 ;  /* 0x000000ffff327224 */ /* 0x000fc600078e0004 */
[----:B------:R-:W4:Y:S04]  /*2ad20*/  LDL R4, [R1+0x1bbc] ;  /* 0x001bbc0001047983 */ /* 0x000f280000100800 */
[----:B------:R0:W-:Y:S01]  /*2ad30*/  STS.U8 [R11+UR4+0x22100], R12 ;  /* 0x0221000c0b007988 */ /* 0x0001e20008000004 */
[C---:B------:R-:W-:Y:S01]  /*2ad40*/  ISETP.GT.U32.AND P5, PT, R22.reuse, R19, PT ;  /* 0x000000131600720c */ /* 0x040fe20003fa4070 */
[----:B0-----:R-:W0:Y:S02]  /*2ad50*/  S2R R12, SR_TID.X ;  /* 0x00000000000c7919 */ /* 0x001e240000002100 */
[----:B------:R1:W-:Y:S01]  /*2ad60*/  STS.U8 [R11+UR4+0x21900], R13 ;  /* 0x0219000d0b007988 */ /* 0x0003e20008000004 */
[----:B------:R-:W-:Y:S01]  /*2ad70*/  @!P4 IMAD.MOV R51, RZ, RZ, -R51 ;  /* 0x000000ffff33c224 */ /* 0x000fe200078e0a33 */
[----:B------:R-:W-:-:S08]  /*2ad80*/  ISETP.GT.U32.AND P4, PT, R22, R18, PT ;  /* 0x000000121600720c */ /* 0x000fd00003f84070 */
[----:B------:R-:W-:Y:S01]  /*2ad90*/  @!P5 IMAD.IADD R19, R19, 0x1, -R22 ;  /* 0x000000011313d824 */ /* 0x000fe200078e0a16 */
[----:B-1----:R-:W1:Y:S01]  /*2ada0*/  S2R R13, SR_TID.X ;  /* 0x00000000000d7919 */ /* 0x002e620000002100 */
[----:B------:R-:W-:-:S03]  /*2adb0*/  ISETP.GT.U32.AND P2, PT, R22, R3, PT ;  /* 0x000000031600720c */ /* 0x000fc60003f44070 */
[----:B------:R-:W-:Y:S01]  /*2adc0*/  ISETP.GT.U32.AND P5, PT, R22, R19, PT ;  /* 0x000000131600720c */ /* 0x000fe20003fa4070 */
[--C-:B------:R-:W-:Y:S01]  /*2add0*/  @!P4 IMAD.IADD R18, R18, 0x1, -R22.reuse ;  /* 0x000000011212c824 */ /* 0x100fe200078e0a16 */
[----:B------:R-:W-:Y:S04]  /*2ade0*/  STS.U8 [R11+UR4+0x21500], R14 ;  /* 0x0215000e0b007988 */ /* 0x000fe80008000004 */
[----:B------:R-:W-:Y:S04]  /*2adf0*/  STS.U8 [R11+UR4+0x22500], R81 ;  /* 0x022500510b007988 */ /* 0x000fe80008000004 */
[----:B------:R-:W-:Y:S04]  /*2ae00*/  STS.U8 [R11+UR4+0x22d00], R80 ;  /* 0x022d00500b007988 */ /* 0x000fe80008000004 */
[----:B------:R-:W-:Y:S04]  /*2ae10*/  STS.U8 [R11+UR4+0x23100], R78 ;  /* 0x0231004e0b007988 */ /* 0x000fe80008000004 */
[----:B------:R-:W-:Y:S01]  /*2ae20*/  STS.U8 [R11+UR4+0x23500], R77 ;  /* 0x0235004d0b007988 */ /* 0x000fe20008000004 */
[----:B------:R-:W-:-:S02]  /*2ae30*/  @!P2 IMAD.IADD R3, R3, 0x1, -R22 ;  /* 0x000000010303a824 */ /* 0x000fc400078e0a16 */
[----:B------:R-:W-:Y:S01]  /*2ae40*/  @!P5 IMAD.IADD R19, R19, 0x1, -R22 ;  /* 0x000000011313d824 */ /* 0x000fe200078e0a16 */
[----:B0-----:R-:W-:Y:S02]  /*2ae50*/  LOP3.LUT R12, R12, 0x7f, RZ, 0xc0, !PT ;  /* 0x0000007f0c0c7812 */ /* 0x001fe400078ec0ff */
[----:B------:R-:W-:Y:S02]  /*2ae60*/  ISETP.GT.U32.AND P2, PT, R22, R18, PT ;  /* 0x000000121600720c */ /* 0x000fe40003f44070 */
[----:B------:R-:W-:Y:S01]  /*2ae70*/  LOP3.LUT R12, R12, 0x30, RZ, 0x3c, !PT ;  /* 0x000000300c0c7812 */ /* 0x000fe200078e3cff */
[----:B------:R-:W-:Y:S01]  /*2ae80*/  STS.U8 [R11+UR4+0x23d00], R76 ;  /* 0x023d004c0b007988 */ /* 0x000fe20008000004 */
[----:B------:R-:W-:Y:S01]  /*2ae90*/  @!P6 IMAD.MOV R50, RZ, RZ, -R50 ;  /* 0x000000ffff32e224 */ /* 0x000fe200078e0a32 */
[----:B------:R-:W-:Y:S02]  /*2aea0*/  ISETP.GT.U32.AND P6, PT, R22, R3, PT ;  /* 0x000000031600720c */ /* 0x000fe40003fc4070 */
[----:B------:R0:W-:Y:S01]  /*2aeb0*/  STS.U8 [R12+UR4+0x22580], R48 ;  /* 0x022580300c007988 */ /* 0x0001e20008000004 */
[----:B-1----:R-:W-:-:S03]  /*2aec0*/  LOP3.LUT R13, R13, 0x7f, RZ, 0xc0, !PT ;  /* 0x0000007f0d0d7812 */ /* 0x002fc600078ec0ff */
[----:B------:R1:W-:Y:S01]  /*2aed0*/  STS.U8 [R12+UR4+0x21980], R49 ;  /* 0x021980310c007988 */ /* 0x0003e20008000004 */
[----:B0-----:R-:W-:Y:S01]  /*2aee0*/  IMAD.MOV.U32 R48, RZ, RZ, R19 ;  /* 0x000000ffff307224 */ /* 0x001fe200078e0013 */
[----:B------:R-:W-:Y:S01]  /*2aef0*/  LOP3.LUT R13, R13, 0x40, RZ, 0x3c, !PT ;  /* 0x000000400d0d7812 */ /* 0x000fe200078e3cff */
[----:B------:R-:W-:Y:S02]  /*2af00*/  @!P2 IMAD.IADD R18, R18, 0x1, -R22 ;  /* 0x000000011212a824 */ /* 0x000fe400078e0a16 */
[----:B-1----:R-:W-:Y:S01]  /*2af10*/  IMAD.MOV.U32 R49, RZ, RZ, R8 ;  /* 0x000000ffff317224 */ /* 0x002fe200078e0008 */
[----:B------:R-:W-:Y:S04]  /*2af20*/  STS.U8 [R12+UR4+0x20180], R75 ;  /* 0x0201804b0c007988 */ /* 0x000fe80008000004 */
[----:B------:R-:W-:Y:S04]  /*2af30*/  STS.U8 [R12+UR4+0x20580], R74 ;  /* 0x0205804a0c007988 */ /* 0x000fe80008000004 */
[----:B------:R-:W-:Y:S04]  /*2af40*/  STS.U8 [R12+UR4+0x20980], R73 ;  /* 0x020980490c007988 */ /* 0x000fe80008000004 */
[----:B------:R-:W-:Y:S04]  /*2af50*/  STS.U8 [R12+UR4+0x20d80], R72 ;  /* 0x020d80480c007988 */ /* 0x000fe80008000004 */
[----:B------:R-:W-:Y:S04]  /*2af60*/  STS.U8 [R12+UR4+0x21180], R71 ;  /* 0x021180470c007988 */ /* 0x000fe80008000004 */
[----:B------:R-:W-:Y:S01]  /*2af70*/  STS.U8 [R12+UR4+0x21580], R70 ;  /* 0x021580460c007988 */ /* 0x000fe20008000004 */
[----:B------:R-:W-:-:S03]  /*2af80*/  ISETP.GE.AND P4, PT, R9, RZ, PT ;  /* 0x000000ff0900720c */ /* 0x000fc60003f86270 */
[----:B------:R-:W-:Y:S04]  /*2af90*/  STS.U8 [R12+UR4+0x21d80], R67 ;  /* 0x021d80430c007988 */ /* 0x000fe80008000004 */
[----:B------:R-:W-:Y:S04]  /*2afa0*/  STS.U8 [R12+UR4+0x22180], R68 ;  /* 0x022180440c007988 */ /* 0x000fe80008000004 */
[----:B------:R-:W-:Y:S04]  /*2afb0*/  STS.U8 [R12+UR4+0x22980], R66 ;  /* 0x022980420c007988 */ /* 0x000fe80008000004 */
[----:B------:R-:W-:Y:S01]  /*2afc0*/  STS.U8 [R12+UR4+0x22d80], R64 ;  /* 0x022d80400c007988 */ /* 0x000fe20008000004 */
[----:B------:R-:W-:-:S03]  /*2afd0*/  @!P6 IMAD.IADD R3, R3, 0x1, -R22 ;  /* 0x000000010303e824 */ /* 0x000fc600078e0a16 */
[----:B------:R-:W-:Y:S04]  /*2afe0*/  STS.U8 [R12+UR4+0x23180], R62 ;  /* 0x0231803e0c007988 */ /* 0x000fe80008000004 */
[----:B------:R-:W-:Y:S04]  /*2aff0*/  STS.U8 [R12+UR4+0x23580], R60 ;  /* 0x0235803c0c007988 */ /* 0x000fe80008000004 */
[----:B------:R-:W-:Y:S04]  /*2b000*/  STS.U8 [R12+UR4+0x23980], R59 ;  /* 0x0239803b0c007988 */ /* 0x000fe80008000004 */
[----:B------:R-:W-:Y:S04]  /*2b010*/  STS.U8 [R12+UR4+0x23d80], R58 ;  /* 0x023d803a0c007988 */ /* 0x000fe80008000004 */
[----:B------:R0:W-:Y:S02]  /*2b020*/  STS.U8 [R13+UR4+0x20200], R47 ;  /* 0x0202002f0d007988 */ /* 0x0001e40008000004 */
[----:B0-----:R-:W-:Y:S01]  /*2b030*/  IMAD.MOV.U32 R47, RZ, RZ, R18 ;  /* 0x000000ffff2f7224 */ /* 0x001fe200078e0012 */
[----:B--2---:R-:W-:-:S02]  /*2b040*/  ISETP.GE.AND P5, PT, R79, RZ, PT ;  /* 0x000000ff4f00720c */ /* 0x004fc40003fa6270 */
[----:B------:R-:W2:Y:S04]  /*2b050*/  LDL.LU R79, [R1+0x150] ;  /* 0x00015000014f7983 */ /* 0x000ea80000300800 */
[----:B------:R-:W2:Y:S04]  /*2b060*/  LDL.LU R19, [R1+0x14c] ;  /* 0x00014c0001137983 */ /* 0x000ea80000300800 */
[----:B------:R-:W2:Y:S04]  /*2b070*/  LDL.LU R9, [R1+0x148] ;  /* 0x0001480001097983 */ /* 0x000ea80000300800 */
[----:B------:R-:W2:Y:S01]  /*2b080*/  LDL R18, [R1+0x1bdc] ;  /* 0x001bdc0001127983 */ /* 0x000ea20000100800 */
[----:B------:R-:W-:Y:S01]  /*2b090*/  @!P5 IMAD.MOV R49, RZ, RZ, -R49 ;  /* 0x000000ffff31d224 */ /* 0x000fe200078e0a31 */
[----:B---3--:R-:W-:-:S02]  /*2b0a0*/  ISETP.GT.U32.AND P5, PT, R22, R85, PT ;  /* 0x000000551600720c */ /* 0x008fc40003fa4070 */
[----:B----4-:R-:W-:Y:S02]  /*2b0b0*/  ISETP.GE.AND P6, PT, R2, RZ, PT ;  /* 0x000000ff0200720c */ /* 0x010fe40003fc6270 */
[----:B------:R-:W3:Y:S09]  /*2b0c0*/  LDL R2, [R1+0x1bc0] ;  /* 0x001bc00001027983 */ /* 0x000ef20000100800 */
[----:B------:R-:W-:Y:S01]  /*2b0d0*/  @!P5 IMAD.IADD R85, R85, 0x1, -R22 ;  /* 0x000000015555d824 */ /* 0x000fe200078e0a16 */
[----:B------:R-:W-:-:S02]  /*2b0e0*/  ISETP.GE.AND P5, PT, R4, RZ, PT ;  /* 0x000000ff0400720c */ /* 0x000fc40003fa6270 */
[----:B------:R-:W4:Y:S01]  /*2b0f0*/  LDL R4, [R1+0x1be0] ;  /* 0x001be00001047983 */ /* 0x000f220000100800 */
[----:B------:R-:W-:Y:S01]  /*2b100*/  @!P4 IMAD.MOV R48, RZ, RZ, -R48 ;  /* 0x000000ffff30c224 */ /* 0x000fe200078e0a30 */
[C---:B------:R-:W-:Y:S02]  /*2b110*/  ISETP.GT.U32.AND P4, PT, R22.reuse, R5, PT ;  /* 0x000000051600720c */ /* 0x040fe40003f84070 */
[----:B------:R-:W-:-:S11]  /*2b120*/  ISETP.GT.U32.AND P2, PT, R22, R6, PT ;  /* 0x000000061600720c */ /* 0x000fd60003f44070 */
[--C-:B------:R-:W-:Y:S01]  /*2b130*/  @!P4 IMAD.IADD R5, R5, 0x1, -R22.reuse ;  /* 0x000000010505c824 */ /* 0x100fe200078e0a16 */
[----:B------:R-:W-:Y:S01]  /*2b140*/  ISETP.GT.U32.AND P4, PT, R22, R85, PT ;  /* 0x000000551600720c */ /* 0x000fe20003f84070 */
[----:B------:R-:W-:Y:S02]  /*2b150*/  @!P2 IMAD.IADD R6, R6, 0x1, -R22 ;  /* 0x000000010606a824 */ /* 0x000fe400078e0a16 */
[----:B------:R-:W-:Y:S01]  /*2b160*/  @!P6 IMAD.MOV R47, RZ, RZ, -R47 ;  /* 0x000000ffff2fe224 */ /* 0x000fe200078e0a2f */
[----:B------:R0:W-:Y:S02]  /*2b170*/  STS.U8 [R13+UR4+0x20600], R46 ;  /* 0x0206002e0d007988 */ /* 0x0001e40008000004 */
[----:B------:R-:W-:-:S07]  /*2b180*/  ISETP.GT.U32.AND P6, PT, R22, R6, PT ;  /* 0x000000061600720c */ /* 0x000fce0003fc4070 */
[----:B------:R-:W-:Y:S02]  /*2b190*/  @!P4 IMAD.IADD R85, R85, 0x1, -R22 ;  /* 0x000000015555c824 */ /* 0x000fe400078e0a16 */
[----:B0-----:R-:W-:Y:S02]  /*2b1a0*/  IMAD.MOV.U32 R46, RZ, RZ, R3 ;  /* 0x000000ffff2e7224 */ /* 0x001fe400078e0003 */
[----:B------:R-:W4:Y:S04]  /*2b1b0*/  LDL.LU R3, [R1+0x144] ;  /* 0x0001440001037983 */ /* 0x000f280000300800 */
[----:B------:R-:W4:Y:S01]  /*2b1c0*/  LDL.LU R8, [R1+0x140] ;  /* 0x0001400001087983 */ /* 0x000f220000300800 */
[----:B------:R-:W-:Y:S02]  /*2b1d0*/  @!P5 IMAD.MOV R46, RZ, RZ, -R46 ;  /* 0x000000ffff2ed224 */ /* 0x000fe400078e0a2e */
[----:B------:R-:W-:Y:S01]  /*2b1e0*/  @!P6 IMAD.IADD R6, R6, 0x1, -R22 ;  /* 0x000000010606e824 */ /* 0x000fe200078e0a16 */
[----:B--2---:R-:W-:-:S02]  /*2b1f0*/  ISETP.GT.U32.AND P4, PT, R22, R19, PT ;  /* 0x000000131600720c */ /* 0x004fc40003f84070 */
[----:B------:R-:W-:-:S11]  /*2b200*/  ISETP.GT.U32.AND P5, PT, R22, R79, PT ;  /* 0x0000004f1600720c */ /* 0x000fd60003fa4070 */
[--C-:B------:R-:W-:Y:S01]  /*2b210*/  @!P4 IMAD.IADD R19, R19, 0x1, -R22.reuse ;  /* 0x000000011313c824 */ /* 0x100fe200078e0a16 */
[----:B------:R-:W-:Y:S02]  /*2b220*/  ISETP.GE.AND P4, PT, R18, RZ, PT ;  /* 0x000000ff1200720c */ /* 0x000fe40003f86270 */
[----:B---3--:R-:W-:Y:S02]  /*2b230*/  ISETP.GE.AND P6, PT, R2, RZ, PT ;  /* 0x000000ff0200720c */ /* 0x008fe40003fc6270 */
[----:B------:R-:W2:Y:S04]  /*2b240*/  LDL.LU R2, [R1+0x13c] ;  /* 0x00013c0001027983 */ /* 0x000ea80000300800 */
[----:B------:R-:W3:Y:S01]  /*2b250*/  LDL R18, [R1+0x1c00] ;  /* 0x001c000001127983 */ /* 0x000ee20000100800 */
[----:B------:R-:W-:Y:S01]  /*2b260*/  @!P5 IMAD.IADD R79, R79, 0x1, -R22 ;  /* 0x000000014f4fd824 */ /* 0x000fe200078e0a16 */
[----:B----4-:R-:W-:-:S02]  /*2b270*/  ISETP.GE.AND P5, PT, R4, RZ, PT ;  /* 0x000000ff0400720c */ /* 0x010fc40003fa6270 */
[----:B------:R-:W4:Y:S01]  /*2b280*/  LDL R4, [R1+0x1bfc] ;  /* 0x001bfc0001047983 */ /* 0x000f220000100800 */
[----:B------:R-:W-:-:S03]  /*2b290*/  ISETP.GT.U32.AND P2, PT, R22, R5, PT ;  /* 0x000000051600720c */ /* 0x000fc60003f44070 */
[----:B------:R0:W-:Y:S02]  /*2b2a0*/  STS.U8 [R13+UR4+0x21200], R43 ;  /* 0x0212002b0d007988 */ /* 0x0001e40008000004 */
[----:B0-----:R-:W-:-:S08]  /*2b2b0*/  IMAD.MOV.U32 R43, RZ, RZ, R6 ;  /* 0x000000ffff2b7224 */ /* 0x001fd000078e0006 */
[----:B------:R-:W-:Y:S01]  /*2b2c0*/  @!P2 IMAD.IADD R5, R5, 0x1, -R22 ;  /* 0x000000010505a824 */ /* 0x000fe200078e0a16 */
[----:B------:R-:W-:Y:S01]  /*2b2d0*/  ISETP.GT.U32.AND P2, PT, R22, R9, PT ;  /* 0x000000091600720c */ /* 0x000fe20003f44070 */
[----:B------:R-:W2:Y:S01]  /*2b2e0*/  LDL R6, [R1+0x1c1c] ;  /* 0x001c1c0001067983 */ /* 0x000ea20000100800 */
[----:B------:R-:W-:-:S03]  /*2b2f0*/  @!P4 IMAD.MOV R43, RZ, RZ, -R43 ;  /* 0x000000ffff2bc224 */ /* 0x000fc600078e0a2b */
[----:B------:R0:W-:Y:S04]  /*2b300*/  STS.U8 [R13+UR4+0x20a00], R45 ;  /* 0x020a002d0d007988 */ /* 0x0001e80008000004 */
[----:B------:R1:W-:Y:S01]  /*2b310*/  STS.U8 [R13+UR4+0x20e00], R44 ;  /* 0x020e002c0d007988 */ /* 0x0003e20008000004 */
[----:B------:R-:W-:Y:S01]  /*2b320*/  ISETP.GT.U32.AND P4, PT, R22, R3, PT ;  /* 0x000000031600720c */ /* 0x000fe20003f84070 */
[----:B0-----:R-:W-:Y:S02]  /*2b330*/  IMAD.MOV.U32 R45, RZ, RZ, R85 ;  /* 0x000000ffff2d7224 */ /* 0x001fe400078e0055 */
[----:B------:R-:W-:Y:S02]  /*2b340*/  @!P2 IMAD.IADD R9, R9, 0x1, -R22 ;  /* 0x000000010909a824 */ /* 0x000fe400078e0a16 */
[----:B-1----:R-:W-:-:S02]  /*2b350*/  IMAD.MOV.U32 R44, RZ, RZ, R5 ;  /* 0x000000ffff2c7224 */ /* 0x002fc400078e0005 */
[----:B------:R-:W-:Y:S01]  /*2b360*/  @!P6 IMAD.MOV R45, RZ, RZ, -R45 ;  /* 0x000000ffff2de224 */ /* 0x000fe200078e0a2d */
[----:B------:R-:W2:Y:S01]  /*2b370*/  LDL.LU R5, [R1+0x224] ;  /* 0x0002240001057983 */ /* 0x000ea20000300800 */
[----:B------:R-:W-:-:S03]  /*2b380*/  ISETP.GT.U32.AND P6, PT, R22, R9, PT ;  /* 0x000000091600720c */ /* 0x000fc60003fc4070 */
[----:B------:R-:W2:Y:S01]  /*2b390*/  LDL.LU R85, [R1+0x1c0] ;  /* 0x0001c00001557983 */ /* 0x000ea20000300800 */
[----:B------:R-:W-:-:S09]  /*2b3a0*/  @!P4 IMAD.IADD R3, R3, 0x1, -R22 ;  /* 0x000000010303c824 */ /* 0x000fd200078e0a16 */
[----:B------:R-:W-:Y:S01]  /*2b3b0*/  @!P6 IMAD.IADD R9, R9, 0x1, -R22 ;  /* 0x000000010909e824 */ /* 0x000fe200078e0a16 */
[----:B---3--:R-:W-:Y:S02]  /*2b3c0*/  ISETP.GE.AND P4, PT, R18, RZ, PT ;  /* 0x000000ff1200720c */ /* 0x008fe40003f86270 */
[----:B------:R-:W3:Y:S01]  /*2b3d0*/  LDL R18, [R1+0x1c38] ;  /* 0x001c380001127983 */ /* 0x000ee20000100800 */
[----:B----4-:R-:W-:-:S03]  /*2b3e0*/  ISETP.GE.AND P6, PT, R4, RZ, PT ;  /* 0x000000ff0400720c */ /* 0x010fc60003fc6270 */
[----:B------:R-:W4:Y:S01]  /*2b3f0*/  LDL R4, [R1+0x1c20] ;  /* 0x001c200001047983 */ /* 0x000f220000100800 */
[----:B------:R-:W-:Y:S01]  /*2b400*/  @!P5 IMAD.MOV R44, RZ, RZ, -R44 ;  /* 0x000000ffff2cd224 */ /* 0x000fe200078e0a2c */
[C---:B------:R-:W-:Y:S02]  /*2b410*/  ISETP.GT.U32.AND P2, PT, R22.reuse, R79, PT ;  /* 0x0000004f1600720c */ /* 0x040fe40003f44070 */
[----:B------:R-:W-:Y:S01]  /*2b420*/  ISETP.GT.U32.AND P5, PT, R22, R19, PT ;  /* 0x000000131600720c */ /* 0x000fe20003fa4070 */
[----:B------:R-:W0:Y:S10]  /*2b430*/  S2R R14, SR_TID.X ;  /* 0x00000000000e7919 */ /* 0x000e340000002100 */
[----:B------:R-:W-:-:S02]  /*2b440*/  @!P2 IMAD.IADD R79, R79, 0x1, -R22 ;  /* 0x000000014f4fa824 */ /* 0x000fc400078e0a16 */
[----:B------:R-:W-:Y:S01]  /*2b450*/  @!P5 IMAD.IADD R19, R19, 0x1, -R22 ;  /* 0x000000011313d824 */ /* 0x000fe200078e0a16 */
[C---:B------:R-:W-:Y:S02]  /*2b460*/  ISETP.GT.U32.AND P2, PT, R22.reuse, R8, PT ;  /* 0x000000081600720c */ /* 0x040fe40003f44070 */
[----:B--2---:R-:W-:Y:S01]  /*2b470*/  ISETP.GT.U32.AND P5, PT, R22, R2, PT ;  /* 0x000000021600720c */ /* 0x004fe20003fa4070 */
[----:B------:R1:W-:Y:S04]  /*2b480*/  STS.U8 [R13+UR4+0x21a00], R41 ;  /* 0x021a00290d007988 */ /* 0x0003e80008000004 */
[----:B------:R2:W-:Y:S01]  /*2b490*/  STS.U8 [R13+UR4+0x21600], R42 ;  /* 0x0216002a0d007988 */ /* 0x0005e20008000004 */
[----:B-1----:R-:W-:-:S05]  /*2b4a0*/  IMAD.MOV.U32 R41, RZ, RZ, R19 ;  /* 0x000000ffff297224 */ /* 0x002fca00078e0013 */
[--C-:B------:R-:W-:Y:S02]  /*2b4b0*/  @!P2 IMAD.IADD R8, R8, 0x1, -R22.reuse ;  /* 0x000000010808a824 */ /* 0x100fe400078e0a16 */
[----:B------:R-:W-:Y:S01]  /*2b4c0*/  @!P5 IMAD.IADD R2, R2, 0x1, -R22 ;  /* 0x000000010202d824 */ /* 0x000fe200078e0a16 */
[----:B------:R-:W-:Y:S02]  /*2b4d0*/  ISETP.GE.AND P2, PT, R6, RZ, PT ;  /* 0x000000ff0600720c */ /* 0x000fe40003f46270 */
[----:B------:R-:W4:Y:S04]  /*2b4e0*/  LDL R6, [R1+0x1c3c] ;  /* 0x001c3c0001067983 */ /* 0x000f280000100800 */
[----:B------:R-:W4:Y:S01]  /*2b4f0*/  LDL.LU R19, [R1+0x1bc] ;  /* 0x0001bc0001137983 */ /* 0x000f220000300800 */
[----:B------:R-:W-:Y:S01]  /*2b500*/  @!P4 IMAD.MOV R41, RZ, RZ, -R41 ;  /* 0x000000ffff29c224 */ /* 0x000fe200078e0a29 */
[C---:B------:R-:W-:Y:S01]  /*2b510*/  ISETP.GT.U32.AND P4, PT, R22.reuse, R2, PT ;  /* 0x000000021600720c */ /* 0x040fe20003f84070 */
[----:B--2---:R-:W-:Y:S01]  /*2b520*/  IMAD.MOV.U32 R42, RZ, RZ, R79 ;  /* 0x000000ffff2a7224 */ /* 0x004fe200078e004f */
[----:B------:R-:W-:-:S03]  /*2b530*/  ISETP.GT.U32.AND P5, PT, R22, R8, PT ;  /* 0x000000081600720c */ /* 0x000fc60003fa4070 */
[----:B------:R-:W-:Y:S01]  /*2b540*/  @!P6 IMAD.MOV R42, RZ, RZ, -R42 ;  /* 0x000000ffff2ae224 */ /* 0x000fe200078e0a2a */
[----:B------:R-:W-:Y:S02]  /*2b550*/  ISETP.GT.U32.AND P6, PT, R22, R3, PT ;  /* 0x000000031600720c */ /* 0x000fe40003fc4070 */
[----:B0-----:R-:W-:-:S05]  /*2b560*/  LOP3.LUT R14, R14, 0x7f, RZ, 0xc0, !PT ;  /* 0x0000007f0e0e7812 */ /* 0x001fca00078ec0ff */
[--C-:B------:R-:W-:Y:S01]  /*2b570*/  @!P4 IMAD.IADD R2, R2, 0x1, -R22.reuse ;  /* 0x000000010202c824 */ /* 0x100fe200078e0a16 */
[----:B------:R-:W-:Y:S01]  /*2b580*/  LOP3.LUT R14, R14, 0x50, RZ, 0x3c, !PT ;  /* 0x000000500e0e7812 */ /* 0x000fe200078e3cff */
[----:B------:R-:W-:-:S04]  /*2b590*/  @!P5 IMAD.IADD R8, R8, 0x1, -R22 ;  /* 0x000000010808d824 */ /* 0x000fc800078e0a16 */
[----:B------:R-:W-:Y:S01]  /*2b5a0*/  @!P6 IMAD.IADD R3, R3, 0x1, -R22 ;  /* 0x000000010303e824 */ /* 0x000fe200078e0a16 */
[----:B------:R-:W-:Y:S04]  /*2b5b0*/  STS.U8 [R13+UR4+0x21e00], R40 ;  /* 0x021e00280d007988 */ /* 0x000fe80008000004 */
[----:B------:R-:W-:Y:S04]  /*2b5c0*/  STS.U8 [R13+UR4+0x22200], R38 ;  /* 0x022200260d007988 */ /* 0x000fe80008000004 */
[----:B------:R0:W-:Y:S04]  /*2b5d0*/  STS.U8 [R13+UR4+0x22600], R39 ;  /* 0x022600270d007988 */ /* 0x0001e80008000004 */
[----:B------:R-:W-:Y:S04]  /*2b5e0*/  STS.U8 [R13+UR4+0x22a00], R37 ;  /* 0x022a00250d007988 */ /* 0x000fe80008000004 */
[----:B------:R-:W-:Y:S04]  /*2b5f0*/  STS.U8 [R13+UR4+0x22e00], R36 ;  /* 0x022e00240d007988 */ /* 0x000fe80008000004 */
[----:B------:R-:W-:Y:S04]  /*2b600*/  STS.U8 [R13+UR4+0x23200], R35 ;  /* 0x023200230d007988 */ /* 0x000fe80008000004 */
[----:B------:R-:W-:Y:S04]  /*2b610*/  STS.U8 [R13+UR4+0x23600], R34 ;  /* 0x023600220d007988 */ /* 0x000fe80008000004 */
[----:B------:R-:W-:Y:S04]  /*2b620*/  STS.U8 [R13+UR4+0x23a00], R33 ;  /* 0x023a00210d007988 */ /* 0x000fe80008000004 */
[----:B------:R-:W-:Y:S04]  /*2b630*/  STS.U8 [R13+UR4+0x23e00], R31 ;  /* 0x023e001f0d007988 */ /* 0x000fe80008000004 */
[----:B------:R1:W-:Y:S01]  /*2b640*/  STS.U8 [R14+UR4+0x21680], R23 ;  /* 0x021680170e007988 */ /* 0x0003e20008000004 */
[----:B0-----:R-:W-:-:S02]  /*2b650*/  IMAD.MOV.U32 R39, RZ, RZ, R3 ;  /* 0x000000ffff277224 */ /* 0x001fc400078e0003 */
[----:B-1----:R-:W-:Y:S01]  /*2b660*/  IMAD.MOV.U32 R23, RZ, RZ, R8 ;  /* 0x000000ffff177224 */ /* 0x002fe200078e0008 */
[----:B---3--:R-:W-:Y:S02]  /*2b670*/  ISETP.GE.AND P4, PT, R18, RZ, PT ;  /* 0x000000ff1200720c */ /* 0x008fe40003f86270 */
[----:B------:R-:W2:Y:S01]  /*2b680*/  LDL R18, [R1+0x1c40] ;  /* 0x001c400001127983 */ /* 0x000ea20000100800 */
[----:B----4-:R-:W-:-:S03]  /*2b690*/  ISETP.GE.AND P5, PT, R4, RZ, PT ;  /* 0x000000ff0400720c */ /* 0x010fc60003fa6270 */
[----:B------:R-:W3:Y:S04]  /*2b6a0*/  LDL.LU R4, [R1+0x1b4] ;  /* 0x0001b40001047983 */ /* 0x000ee80000300800 */
[----:B------:R-:W4:Y:S04]  /*2b6b0*/  LDL.LU R3, [R1+0x194] ;  /* 0x0001940001037983 */ /* 0x000f280000300800 */
[----:B------:R-:W3:Y:S01]  /*2b6c0*/  LDL R8, [R1+0x1c60] ;  /* 0x001c600001087983 */ /* 0x000ee20000100800 */
[----:B------:R-:W-:-:S04]  /*2b6d0*/  IMAD.MOV.U32 R40, RZ, RZ, R9 ;  /* 0x000000ffff287224 */ /* 0x000fc800078e0009 */
[----:B------:R-:W-:Y:S01]  /*2b6e0*/  @!P2 IMAD.MOV R40, RZ, RZ, -R40 ;  /* 0x000000ffff28a224 */ /* 0x000fe200078e0a28 */
[C---:B------:R-:W-:Y:S02]  /*2b6f0*/  ISETP.GT.U32.AND P2, PT, R22.reuse, R5, PT ;  /* 0x000000051600720c */ /* 0x040fe40003f44070 */
[----:B------:R-:W-:Y:S01]  /*2b700*/  ISETP.GT.U32.AND P6, PT, R22, R85, PT ;  /* 0x000000551600720c */ /* 0x000fe20003fc4070 */
[----:B------:R-:W-:Y:S02]  /*2b710*/  @!P5 IMAD.MOV R39, RZ, RZ, -R39 ;  /* 0x000000ffff27d224 */ /* 0x000fe400078e0a27 */
[----:B------:R-:W-:-:S08]  /*2b720*/  @!P4 IMAD.MOV R23, RZ, RZ, -R23 ;  /* 0x000000ffff17c224 */ /* 0x000fd000078e0a17 */
[--C-:B------:R-:W-:Y:S02]  /*2b730*/  @!P2 IMAD.IADD R5, R5, 0x1, -R22.reuse ;  /* 0x000000010505a824 */ /* 0x100fe400078e0a16 */
[----:B------:R-:W-:-:S03]  /*2b740*/  @!P6 IMAD.IADD R85, R85, 0x1, -R22 ;  /* 0x000000015555e824 */ /* 0x000fc600078e0a16 */
[C---:B------:R-:W-:Y:S02]  /*2b750*/  ISETP.GT.U32.AND P5, PT, R22.reuse, R5, PT ;  /* 0x000000051600720c */ /* 0x040fe40003fa4070 */
[----:B------:R-:W-:Y:S02]  /*2b760*/  ISETP.GT.U32.AND P2, PT, R22, R19, PT ;  /* 0x000000131600720c */ /* 0x000fe40003f44070 */
[----:B------:R-:W-:Y:S02]  /*2b770*/  ISETP.GE.AND P6, PT, R6, RZ, PT ;  /* 0x000000ff0600720c */ /* 0x000fe40003fc6270 */
[----:B------:R-:W-:Y:S01]  /*2b780*/  SEL R23, R61, R23, !P1 ;  /* 0x000000173d177207 */ /* 0x000fe20004800000 */
[----:B------:R-:W-:Y:S01]  /*2b790*/  IMAD.MOV.U32 R38, RZ, RZ, R2 ;  /* 0x000000ffff267224 */ /* 0x000fe200078e0002 */
[----:B------:R-:W4:Y:S05]  /*2b7a0*/  LDL R6, [R1+0x1c78] ;  /* 0x001c780001067983 */ /* 0x000f2a0000100800 */
[----:B------:R-:W-:-:S02]  /*2b7b0*/  @!P5 IMAD.IADD R5, R5, 0x1, -R22 ;  /* 0x000000010505d824 */ /* 0x000fc400078e0a16 */
[----:B------:R-:W-:Y:S01]  /*2b7c0*/  IMAD R23, R23, UR27, RZ ;  /* 0x0000001b17177c24 */ /* 0x000fe2000f8e02ff */
[----:B------:R0:W-:Y:S01]  /*2b7d0*/  STS.U8 [R14+UR4+0x21a80], R25 ;  /* 0x021a80190e007988 */ /* 0x0001e20008000004 */
[----:B------:R-:W-:Y:S01]  /*2b7e0*/  ISETP.GT.U32.AND P4, PT, R22, R85, PT ;  /* 0x000000551600720c */ /* 0x000fe20003f84070 */
[----:B------:R-:W-:Y:S02]  /*2b7f0*/  @!P2 IMAD.IADD R19, R19, 0x1, -R22 ;  /* 0x000000011313a824 */ /* 0x000fe400078e0a16 */
[----:B------:R-:W-:Y:S01]  /*2b800*/  @!P6 IMAD.MOV R38, RZ, RZ, -R38 ;  /* 0x000000ffff26e224 */ /* 0x000fe200078e0a26 */
[----:B--2---:R-:W-:Y:S02]  /*2b810*/  ISETP.GE.AND P5, PT, R18, RZ, PT ;  /* 0x000000ff1200720c */ /* 0x004fe40003fa6270 */
[----:B------:R-:W-:Y:S01]  /*2b820*/  ISETP.GT.U32.AND P2, PT, R22, R19, PT ;  /* 0x000000131600720c */ /* 0x000fe20003f44070 */
[----:B------:R-:W2:Y:S04]  /*2b830*/  LDL R18, [R1+0x1c8c] ;  /* 0x001c8c0001127983 */ /* 0x000ea80000100800 */
[----:B------:R-:W2:Y:S01]  /*2b840*/  LDL.LU R79, [R1+0x190] ;  /* 0x00019000014f7983 */ /* 0x000ea20000300800 */
[----:B------:R-:W-:Y:S01]  /*2b850*/  IADD3 R0, P6, PT, R23, R20, RZ ;  /* 0x0000001417007210 */ /* 0x000fe20007fde0ff */
[----:B------:R-:W-:-:S02]  /*2b860*/  IMAD.MOV.U32 R37, RZ, RZ, R5 ;  /* 0x000000ffff257224 */ /* 0x000fc400078e0005 */
[----:B------:R-:W-:Y:S04]  /*2b870*/  STS.U8 [R14+UR4+0x20680], R30 ;  /* 0x0206801e0e007988 */ /* 0x000fe80008000004 */
[----:B------:R-:W-:Y:S01]  /*2b880*/  STS.U8 [R14+UR4+0x21e80], R24 ;  /* 0x021e80180e007988 */ /* 0x000fe20008000004 */
[----:B------:R-:W-:-:S03]  /*2b890*/  LEA.HI.X.SX32 R2, R23, R17, 0x1, P6 ;  /* 0x0000001117027211 */ /* 0x000fc600030f0eff */
[----:B------:R-:W-:Y:S04]  /*2b8a0*/  STL [R1+0xa48], R0 ;  /* 0x000a480001007387 */ /* 0x000fe80000100800 */
[----:B------:R-:W2:Y:S01]  /*2b8b0*/  LDL.LU R9, [R1+0x180] ;  /* 0x0001800001097983 */ /* 0x000ea20000300800 */
[----:B0-----:R-:W-:-:S03]  /*2b8c0*/  @P0 IMAD.MOV.U32 R25, RZ, RZ, R2 ;  /* 0x000000ffff190224 */ /* 0x001fc600078e0002 */
[----:B------:R-:W-:Y:S04]  /*2b8d0*/  STS.U8 [R14+UR4+0x20a80], R29 ;  /* 0x020a801d0e007988 */ /* 0x000fe80008000004 */
[----:B------:R0:W-:Y:S01]  /*2b8e0*/  STL [R1+0xa44], R2 ;  /* 0x000a440201007387 */ /* 0x0001e20000100800 */
[----:B------:R-:W-:Y:S01]  /*2b8f0*/  @!P2 IMAD.IADD R19, R19, 0x1, -R22 ;  /* 0x000000011313a824 */ /* 0x000fe200078e0a16 */
[----:B---3--:R-:W-:Y:S02]  /*2b900*/  ISETP.GE.AND P2, PT, R8, RZ, PT ;  /* 0x000000ff0800720c */ /* 0x008fe40003f46270 */
[----:B------:R1:W-:Y:S04]  /*2b910*/  STS.U8 [R14+UR4+0x21280], R27 ;  /* 0x0212801b0e007988 */ /* 0x0003e80008000004 */
[----:B------:R-:W-:Y:S01]  /*2b920*/  STS.U8 [R14+UR4+0x20280], R32 ;  /* 0x020280200e007988 */ /* 0x000fe20008000004 */
[----:B------:R-:W-:-:S03]  /*2b930*/  PRMT R58, RZ, 0x7610, R58 ;  /* 0x00007610ff3a7816 */ /* 0x000fc6000000003a */
[----:B------:R3:W-:Y:S04]  /*2b940*/  STS.U8 [R14+UR4+0x22280], R26 ;  /* 0x0222801a0e007988 */ /* 0x0007e80008000004 */
[----:B------:R1:W-:Y:S04]  /*2b950*/  STS.U8 [R14+UR4+0x20e80], R28 ;  /* 0x020e801c0e007988 */ /* 0x0003e80008000004 */
[----:B0-----:R-:W3:Y:S04]  /*2b960*/  LDL.LU R2, [R1+0x118] ;  /* 0x0001180001027983 */ /* 0x001ee80000300800 */
[----:B------:R-:W3:Y:S01]  /*2b970*/  LDL R8, [R1+0x1cb0] ;  /* 0x001cb00001087983 */ /* 0x000ee20000100800 */
[----:B------:R-:W-:Y:S01]  /*2b980*/  @!P4 IMAD.IADD R85, R85, 0x1, -R22 ;  /* 0x000000015555c824 */ /* 0x000fe200078e0a16 */
[----:B------:R-:W-:-:S02]  /*2b990*/  ISETP.GT.U32.AND P4, PT, R22, R4, PT ;  /* 0x000000041600720c */ /* 0x000fc40003f84070 */
[C---:B------:R-:W-:Y:S02]  /*2b9a0*/  SEL R57, R61.reuse, R57, !P1 ;  /* 0x000000393d397207 */ /* 0x040fe40004800000 */
[C---:B------:R-:W-:Y:S01]  /*2b9b0*/  SEL R55, R61.reuse, R55, !P1 ;  /* 0x000000373d377207 */ /* 0x040fe20004800000 */
[----:B------:R-:W-:Y:S02]  /*2b9c0*/  IMAD.MOV.U32 R36, RZ, RZ, R85 ;  /* 0x000000ffff247224 */ /* 0x000fe400078e0055 */
[----:B------:R-:W-:Y:S01]  /*2b9d0*/  @!P5 IMAD.MOV R37, RZ, RZ, -R37 ;  /* 0x000000ffff25d224 */ /* 0x000fe200078e0a25 */
[C---:B------:R-:W-:Y:S02]  /*2b9e0*/  SEL R54, R61.reuse, R54, !P1 ;  /* 0x000000363d367207 */ /* 0x040fe40004800000 */
[C---:B------:R-:W-:Y:S01]  /*2b9f0*/  SEL R53, R61.reuse, R53, !P1 ;  /* 0x000000353d357207 */ /* 0x040fe20004800000 */
[----:B------:R-:W-:Y:S01]  /*2ba00*/  @!P2 IMAD.MOV R36, RZ, RZ, -R36 ;  /* 0x000000ffff24a224 */ /* 0x000fe200078e0a24 */
[----:B------:R-:W-:-:S02]  /*2ba10*/  SEL R52, R61, R52, !P1 ;  /* 0x000000343d347207 */ /* 0x000fc40004800000 */
[C---:B------:R-:W-:Y:S02]  /*2ba20*/  SEL R51, R61.reuse, R51, !P1 ;  /* 0x000000333d337207 */ /* 0x040fe40004800000 */
[C---:B------:R-:W-:Y:S02]  /*2ba30*/  SEL R50, R61.reuse, R50, !P1 ;  /* 0x000000323d327207 */ /* 0x040fe40004800000 */
[C---:B------:R-:W-:Y:S02]  /*2ba40*/  SEL R49, R61.reuse, R49, !P1 ;  /* 0x000000313d317207 */ /* 0x040fe40004800000 */
[C---:B------:R-:W-:Y:S01]  /*2ba50*/  SEL R48, R61.reuse, R48, !P1 ;  /* 0x000000303d307207 */ /* 0x040fe20004800000 */
[----:B------:R-:W-:Y:S01]  /*2ba60*/  @!P4 IMAD.IADD R4, R4, 0x1, -R22 ;  /* 0x000000010404c824 */ /* 0x000fe200078e0a16 */
[C---:B------:R-:W-:Y:S02]  /*2ba70*/  SEL R47, R61.reuse, R47, !P1 ;  /* 0x0000002f3d2f7207 */ /* 0x040fe40004800000 */
[----:B------:R-:W-:-:S02]  /*2ba80*/  SEL R46, R61, R46, !P1 ;  /* 0x0000002e3d2e7207 */ /* 0x000fc40004800000 */
[C---:B------:R-:W-:Y:S02]  /*2ba90*/  SEL R45, R61.reuse, R45, !P1 ;  /* 0x0000002d3d2d7207 */ /* 0x040fe40004800000 */
[----:B------:R-:W-:Y:S02]  /*2baa0*/  SEL R44, R61, R44, !P1 ;  /* 0x0000002c3d2c7207 */ /* 0x000fe40004800000 */
[----:B------:R-:W-:Y:S02]  /*2bab0*/  ISETP.GT.U32.AND P5, PT, R22, R4, PT ;  /* 0x000000041600720c */ /* 0x000fe40003fa4070 */
[----:B----4-:R-:W-:Y:S01]  /*2bac0*/  ISETP.GE.AND P4, PT, R6, RZ, PT ;  /* 0x000000ff0600720c */ /* 0x010fe20003f86270 */
[C---:B------:R-:W-:Y:S02]  /*2bad0*/  VIADD R6, R7.reuse, 0x6f ;  /* 0x0000006f07067836 */ /* 0x040fe40000000000 */
[----:B------:R-:W-:Y:S02]  /*2bae0*/  VIADD R5, R7, 0x75 ;  /* 0x0000007507057836 */ /* 0x000fe40000000000 */
[----:B------:R-:W-:Y:S01]  /*2baf0*/  IMAD.MOV.U32 R35, RZ, RZ, R19 ;  /* 0x000000ffff237224 */ /* 0x000fe200078e0013 */
[----:B------:R-:W-:-:S02]  /*2bb00*/  SEL R43, R61, R43, !P1 ;  /* 0x0000002b3d2b7207 */ /* 0x000fc40004800000 */
[C---:B------:R-:W-:Y:S01]  /*2bb10*/  SEL R42, R61.reuse, R42, !P1 ;  /* 0x0000002a3d2a7207 */ /* 0x040fe20004800000 */
[----:B------:R-:W-:Y:S04]  /*2bb20*/  STL [R1+0x1af8], R6 ;  /* 0x001af80601007387 */ /* 0x000fe80000100800 */
[----:B------:R-:W-:Y:S04]  /*2bb30*/  STL [R1+0x1af0], R5 ;  /* 0x001af00501007387 */ /* 0x000fe80000100800 */
[----:B------:R-:W4:Y:S04]  /*2bb40*/  LDL.LU R19, [R1+0x108] ;  /* 0x0001080001137983 */ /* 0x000f280000300800 */
[----:B------:R-:W4:Y:S01]  /*2bb50*/  LDL R84, [R1+0x1cb4] ;  /* 0x001cb40001547983 */ /* 0x000f220000100800 */
[----:B------:R-:W-:Y:S01]  /*2bb60*/  @!P5 IMAD.IADD R4, R4, 0x1, -R22 ;  /* 0x000000010404d824 */ /* 0x000fe200078e0a16 */
[----:B------:R-:W-:-:S02]  /*2bb70*/  SEL R41, R61, R41, !P1 ;  /* 0x000000293d297207 */ /* 0x000fc40004800000 */
[C---:B------:R-:W-:Y:S02]  /*2bb80*/  SEL R40, R61.reuse, R40, !P1 ;  /* 0x000000283d287207 */ /* 0x040fe40004800000 */
[----:B------:R-:W-:Y:S01]  /*2bb90*/  SEL R39, R61, R39, !P1 ;  /* 0x000000273d277207 */ /* 0x000fe20004800000 */
[----:B------:R-:W0:Y:S01]  /*2bba0*/  LDCU UR27, c[0x0][0x3b0] ;  /* 0x00007600ff1b77ac */ /* 0x000e220008000800 */
[----:B--2---:R-:W-:Y:S02]  /*2bbb0*/  ISETP.GT.U32.AND P2, PT, R22, R79, PT ;  /* 0x0000004f1600720c */ /* 0x004fe40003f44070 */
[----:B------:R-:W-:Y:S02]  /*2bbc0*/  ISETP.GE.AND P5, PT, R18, RZ, PT ;  /* 0x000000ff1200720c */ /* 0x000fe40003fa6270 */
[----:B------:R-:W2:Y:S01]  /*2bbd0*/  LDL.LU R18, [R1+0x104] ;  /* 0x0001040001127983 */ /* 0x000ea20000300800 */
[----:B------:R-:W-:Y:S01]  /*2bbe0*/  ISETP.GT.U32.AND P6, PT, R22, R3, PT ;  /* 0x000000031600720c */ /* 0x000fe20003fc4070 */
[----:B------:R-:W-:-:S02]  /*2bbf0*/  IMAD.MOV.U32 R34, RZ, RZ, R4 ;  /* 0x000000ffff227224 */ /* 0x000fc400078e0004 */
[----:B------:R-:W2:Y:S05]  /*2bc00*/  LDL R85, [R1+0x1cbc] ;  /* 0x001cbc0001557983 */ /* 0x000eaa0000100800 */
[--C-:B------:R-:W-:Y:S01]  /*2bc10*/  @!P2 IMAD.IADD R79, R79, 0x1, -R22.reuse ;  /* 0x000000014f4fa824 */ /* 0x100fe200078e0a16 */
[----:B---3--:R-:W-:Y:S02]  /*2bc20*/  ISETP.GE.AND P2, PT, R8, RZ, PT ;  /* 0x000000ff0800720c */ /* 0x008fe40003f46270 */
[----:B------:R-:W3:Y:S02]  /*2bc30*/  LDL R8, [R1+0x1cb8] ;  /* 0x001cb80001087983 */ /* 0x000ee40000100800 */
[----:B------:R-:W-:-:S05]  /*2bc40*/  @!P6 IMAD.IADD R3, R3, 0x1, -R22 ;  /* 0x000000010303e824 */ /* 0x000fca00078e0a16 */
[----:B------:R-:W-:-:S13]  /*2bc50*/  ISETP.GT.U32.AND P6, PT, R22, R3, PT ;  /* 0x000000031600720c */ /* 0x000fda0003fc4070 */
[----:B------:R-:W-:Y:S01]  /*2bc60*/  @!P6 IMAD.IADD R3, R3, 0x1, -R22 ;  /* 0x000000010303e824 */ /* 0x000fe200078e0a16 */
[----:B------:R-:W-:-:S13]  /*2bc70*/  ISETP.GT.U32.AND P6, PT, R22, R2, PT ;  /* 0x000000021600720c */ /* 0x000fda0003fc4070 */
[----:B------:R-:W-:-:S05]  /*2bc80*/  @!P6 IMAD.IADD R2, R2, 0x1, -R22 ;  /* 0x000000010202e824 */ /* 0x000fca00078e0a16 */
[----:B------:R-:W-:Y:S01]  /*2bc90*/  ISETP.GT.U32.AND P6, PT, R22, R2, PT ;  /* 0x000000021600720c */ /* 0x000fe20003fc4070 */
[----:B------:R-:W-:Y:S02]  /*2bca0*/  IMAD.MOV.U32 R33, RZ, RZ, R3 ;  /* 0x000000ffff217224 */ /* 0x000fe400078e0003 */
[C---:B------:R-:W-:Y:S02]  /*2bcb0*/  VIADD R4, R7.reuse, 0x76 ;  /* 0x0000007607047836 */ /* 0x040fe40000000000 */
[----:B------:R-:W-:-:S03]  /*2bcc0*/  VIADD R3, R7, 0x77 ;  /* 0x0000007707037836 */ /* 0x000fc60000000000 */
[----:B------:R-:W-:Y:S04]  /*2bcd0*/  STL [R1+0x1aec], R4 ;  /* 0x001aec0401007387 */ /* 0x000fe80000100800 */
[----:B------:R0:W-:Y:S01]  /*2bce0*/  STL [R1+0x1ae8], R3 ;  /* 0x001ae80301007387 */ /* 0x0001e20000100800 */
[----:B------:R-:W-:Y:S02]  /*2bcf0*/  @!P6 IMAD.IADD R2, R2, 0x1, -R22 ;  /* 0x000000010202e824 */ /* 0x000fe400078e0a16 */
[----:B------:R-:W-:Y:S01]  /*2bd00*/  @!P4 IMAD.MOV R35, RZ, RZ, -R35 ;  /* 0x000000ffff23c224 */ /* 0x000fe200078e0a23 */
[----:B------:R-:W-:Y:S02]  /*2bd10*/  ISETP.GT.U32.AND P4, PT, R22, R9, PT ;  /* 0x000000091600720c */ /* 0x000fe40003f84070 */
[----:B---3--:R-:W-:-:S02]  /*2bd20*/  ISETP.GE.AND P6, PT, R8, RZ, PT ;  /* 0x000000ff0800720c */ /* 0x008fc40003fc6270 */
[----:B------:R-:W3:Y:S09]  /*2bd30*/  LDL R8, [R1+0x1cc4] ;  /* 0x001cc40001087983 */ /* 0x000ef20000100800 */
[----:B------:R-:W-:Y:S02]  /*2bd40*/  @!P4 IMAD.IADD R9, R9, 0x1, -R22 ;  /* 0x000000010909c824 */ /* 0x000fe400078e0a16 */
[----:B------:R-:W-:-:S03]  /*2bd50*/  @!P5 IMAD.MOV R34, RZ, RZ, -R34 ;  /* 0x000000ffff22d224 */ /* 0x000fc600078e0a22 */
[----:B------:R-:W-:-:S13]  /*2bd60*/  ISETP.GT.U32.AND P5, PT, R22, R9, PT ;  /* 0x000000091600720c */ /* 0x000fda0003fa4070 */
[----:B------:R-:W-:-:S04]  /*2bd70*/  @!P5 IMAD.IADD R9, R9, 0x1, -R22 ;  /* 0x000000010909d824 */ /* 0x000fc800078e0a16 */
[----:B------:R-:W-:-:S04]  /*2bd80*/  IMAD.MOV.U32 R31, RZ, RZ, R9 ;  /* 0x000000ffff1f7224 */ /* 0x000fc800078e0009 */
[----:B------:R-:W-:Y:S01]  /*2bd90*/  @!P6 IMAD.MOV R31, RZ, RZ, -R31 ;  /* 0x000000ffff1fe224 */ /* 0x000fe200078e0a1f */
[C---:B------:R-:W-:Y:S01]  /*2bda0*/  ISETP.GT.U32.AND P6, PT, R22.reuse, R87, PT ;  /* 0x000000571600720c */ /* 0x040fe20003fc4070 */
[----:B------:R-:W-:Y:S01]  /*2bdb0*/  @!P2 IMAD.MOV R33, RZ, RZ, -R33 ;  /* 0x000000ffff21a224 */ /* 0x000fe200078e0a21 */
[C---:B----4-:R-:W-:Y:S01]  /*2bdc0*/  ISETP.GT.U32.AND P2, PT, R22.reuse, R19, PT ;  /* 0x000000131600720c */ /* 0x050fe20003f44070 */
[----:B------:R-:W-:Y:S02]  /*2bdd0*/  IMAD.MOV.U32 R30, RZ, RZ, R2 ;  /* 0x000000ffff1e7224 */ /* 0x000fe400078e0002 */
[----:B------:R-:W-:Y:S02]  /*2bde0*/  @P0 IMAD.MOV.U32 R24, RZ, RZ, R0 ;  /* 0x000000ffff180224 */ /* 0x000fe400078e0000 */
[C---:B------:R-:W-:Y:S02]  /*2bdf0*/  VIADD R2, R7.reuse, 0x7d ;  /* 0x0000007d07027836 */ /* 0x040fe40000000000 */
[----:B------:R-:W-:Y:S01]  /*2be00*/  VIADD R0, R7, 0x7e ;  /* 0x0000007e07007836 */ /* 0x000fe20000000000 */
[----:B--2---:R-:W-:-:S02]  /*2be10*/  ISETP.GT.U32.AND P5, PT, R22, R18, PT ;  /* 0x000000121600720c */ /* 0x004fc40003fa4070 */
[----:B------:R-:W-:Y:S02]  /*2be20*/  ISETP.GT.U32.AND P4, PT, R22, R79, PT ;  /* 0x0000004f1600720c */ /* 0x000fe40003f84070 */
[----:B-1----:R-:W-:Y:S01]  /*2be30*/  IABS R27, R6 ;  /* 0x00000006001b7213 */ /* 0x002fe20000000000 */
[----:B------:R-:W-:Y:S04]  /*2be40*/  STL [R1+0x1b04], R2 ;  /* 0x001b040201007387 */ /* 0x000fe80000100800 */
[----:B------:R1:W-:Y:S01]  /*2be50*/  STL [R1+0x1b00], R0 ;  /* 0x001b000001007387 */ /* 0x0003e20000100800 */
[----:B------:R-:W-:-:S03]  /*2be60*/  @!P6 IMAD.IADD R87, R87, 0x1, -R22 ;  /* 0x000000015757e824 */ /* 0x000fc600078e0a16 */
[----:B------:R-:W2:Y:S01]  /*2be70*/  LDL R7, [R1+0x1ccc] ;  /* 0x001ccc0001077983 */ /* 0x000ea20000100800 */
[--C-:B------:R-:W-:Y:S01]  /*2be80*/  @!P2 IMAD.IADD R19, R19, 0x1, -R22.reuse ;  /* 0x000000011313a824 */ /* 0x100fe200078e0a16 */
[----:B------:R-:W-:Y:S02]  /*2be90*/  IABS R26, R5 ;  /* 0x00000005001a7213 */ /* 0x000fe40000000000 */
[----:B------:R4:W2:Y:S01]  /*2bea0*/  @P0 LDG.E.U8 R58, desc[UR14][R24.64] ;  /* 0x0000000e183a0981 */ /* 0x0008a2000c1e1100 */
[----:B------:R-:W-:Y:S01]  /*2beb0*/  @!P5 IMAD.IADD R18, R18, 0x1, -R22 ;  /* 0x000000011212d824 */ /* 0x000fe200078e0a16 */
[----:B------:R-:W-:-:S13]  /*2bec0*/  ISETP.GT.U32.AND P5, PT, R22, R19, PT ;  /* 0x000000131600720c */ /* 0x000fda0003fa4070 */
[----:B------:R-:W-:-:S04]  /*2bed0*/  @!P5 IMAD.IADD R19, R19, 0x1, -R22 ;  /* 0x000000011313d824 */ /* 0x000fc800078e0a16 */
[----:B------:R-:W-:Y:S02]  /*2bee0*/  IMAD.MOV.U32 R29, RZ, RZ, R19 ;  /* 0x000000ffff1d7224 */ /* 0x000fe400078e0013 */
[----:B------:R-:W2:Y:S01]  /*2bef0*/  LDL R19, [R1+0x1c74] ;  /* 0x001c740001137983 */ /* 0x000ea20000100800 */
[----:B---3--:R-:W-:-:S03]  /*2bf00*/  ISETP.GE.AND P6, PT, R8, RZ, PT ;  /* 0x000000ff0800720c */ /* 0x008fc60003fc6270 */
[----:B------:R-:W3:Y:S01]  /*2bf10*/  LDL R8, [R1+0x1c64] ;  /* 0x001c640001087983 */ /* 0x000ee20000100800 */
[----:B------:R-:W-:Y:S01]  /*2bf20*/  @!P4 IMAD.IADD R79, R79, 0x1, -R22 ;  /* 0x000000014f4fc824 */ /* 0x000fe200078e0a16 */
[----:B------:R-:W-:Y:S02]  /*2bf30*/  ISETP.GE.AND P4, PT, R84, RZ, PT ;  /* 0x000000ff5400720c */ /* 0x000fe40003f86270 */
[----:B------:R-:W-:Y:S01]  /*2bf40*/  ISETP.GE.AND P2, PT, R85, RZ, PT ;  /* 0x000000ff5500720c */ /* 0x000fe20003f46270 */
[----:B------:R-:W-:Y:S02]  /*2bf50*/  IMAD.MOV.U32 R32, RZ, RZ, R79 ;  /* 0x000000ffff207224 */ /* 0x000fe400078e004f */
[----:B------:R-:W-:-:S04]  /*2bf60*/  IMAD.HI.U32 R23, R21, R27, RZ ;  /* 0x0000001b15177227 */ /* 0x000fc800078e00ff */
[----:B----4-:R-:W-:-:S04]  /*2bf70*/  IMAD.HI.U32 R24, R21, R26, RZ ;  /* 0x0000001a15187227 */ /* 0x010fc800078e00ff */
[----:B------:R-:W-:Y:S02]  /*2bf80*/  IMAD.MOV R23, RZ, RZ, -R23 ;  /* 0x000000ffff177224 */ /* 0x000fe400078e0a17 */
[----:B------:R-:W-:Y:S01]  /*2bf90*/  @!P4 IMAD.MOV R32, RZ, RZ, -R32 ;  /* 0x000000ffff20c224 */ /* 0x000fe200078e0a20 */
[C---:B------:R-:W-:Y:S01]  /*2bfa0*/  ISETP.GT.U32.AND P4, PT, R22.reuse, R18, PT ;  /* 0x000000121600720c */ /* 0x040fe20003f84070 */
[----:B------:R-:W-:Y:S01]  /*2bfb0*/  @!P2 IMAD.MOV R30, RZ, RZ, -R30 ;  /* 0x000000ffff1ea224 */ /* 0x000fe200078e0a1e */
[C---:B------:R-:W-:Y:S01]  /*2bfc0*/  ISETP.GT.U32.AND P2, PT, R22.reuse, R86, PT ;  /* 0x000000561600720c */ /* 0x040fe20003f44070 */
[----:B------:R-:W-:Y:S02]  /*2bfd0*/  IMAD.MOV R24, RZ, RZ, -R24 ;  /* 0x000000ffff187224 */ /* 0x000fe400078e0a18 */
[C---:B------:R-:W-:Y:S02]  /*2bfe0*/  IMAD R27, R22.reuse, R23, R27 ;  /* 0x00000017161b7224 */ /* 0x040fe400078e021b */
[----:B------:R-:W-:Y:S01]  /*2bff0*/  IMAD R26, R22, R24, R26 ;  /* 0x00000018161a7224 */ /* 0x000fe200078e021a */
[----:B------:R-:W-:-:S02]  /*2c000*/  IABS R24, R3 ;  /* 0x0000000300187213 */ /* 0x000fc40000000000 */
[----:B------:R-:W-:Y:S02]  /*2c010*/  ISETP.GT.U32.AND P5, PT, R22, R27, PT ;  /* 0x0000001b1600720c */ /* 0x000fe40003fa4070 */
[----:B------:R-:W-:Y:S01]  /*2c020*/  IABS R25, R4 ;  /* 0x0000000400197213 */ /* 0x000fe20000000000 */
[----:B------:R-:W-:Y:S01]  /*2c030*/  @!P4 IMAD.IADD R18, R18, 0x1, -R22 ;  /* 0x000000011212c824 */ /* 0x000fe200078e0a16 */
[----:B------:R-:W-:Y:S01]  /*2c040*/  ISETP.GT.U32.AND P4, PT, R22, R26, PT ;  /* 0x0000001a1600720c */ /* 0x000fe20003f84070 */
[----:B------:R-:W-:-:S04]  /*2c050*/  IMAD.HI.U32 R23, R21, R24, RZ ;  /* 0x0000001815177227 */ /* 0x000fc800078e00ff */
[----:B------:R-:W-:Y:S01]  /*2c060*/  @!P2 IMAD.IADD R86, R86, 0x1, -R22 ;  /* 0x000000015656a824 */ /* 0x000fe200078e0a16 */
[----:B------:R-:W-:Y:S01]  /*2c070*/  ISETP.GT.U32.AND P2, PT, R22, R87, PT ;  /* 0x000000571600720c */ /* 0x000fe20003f44070 */
[----:B------:R-:W-:-:S04]  /*2c080*/  IMAD.HI.U32 R28, R21, R25, RZ ;  /* 0x00000019151c7227 */ /* 0x000fc800078e00ff */
[----:B------:R-:W-:Y:S02]  /*2c090*/  IMAD.MOV R23, RZ, RZ, -R23 ;  /* 0x000000ffff177224 */ /* 0x000fe400078e0a17 */
[----:B------:R-:W-:Y:S02]  /*2c0a0*/  IMAD.MOV R28, RZ, RZ, -R28 ;  /* 0x000000ffff1c7224 */ /* 0x000fe400078e0a1c */
[C---:B------:R-:W-:Y:S02]  /*2c0b0*/  IMAD R24, R22.reuse, R23, R24 ;  /* 0x0000001716187224 */ /* 0x040fe400078e0218 */
[--C-:B------:R-:W-:Y:S01]  /*2c0c0*/  @!P5 IMAD.IADD R27, R27, 0x1, -R22.reuse ;  /* 0x000000011b1bd824 */ /* 0x100fe200078e0a16 */
[----:B------:R-:W-:Y:S01]  /*2c0d0*/  IABS R23, R2 ;  /* 0x0000000200177213 */ /* 0x000fe20000000000 */
[----:B------:R-:W-:Y:S02]  /*2c0e0*/  IMAD R25, R22, R28, R25 ;  /* 0x0000001c16197224 */ /* 0x000fe400078e0219 */
[----:B------:R-:W-:-:S02]  /*2c0f0*/  @!P4 IMAD.IADD R26, R26, 0x1, -R22 ;  /* 0x000000011a1ac824 */ /* 0x000fc400078e0a16 */
[----:B------:R-:W-:Y:S01]  /*2c100*/  @!P6 IMAD.MOV R29, RZ, RZ, -R29 ;  /* 0x000000ffff1de224 */ /* 0x000fe200078e0a1d */
[C---:B------:R-:W-:Y:S02]  /*2c110*/  ISETP.GT.U32.AND P5, PT, R22.reuse, R86, PT ;  /* 0x000000561600720c */ /* 0x040fe40003fa4070 */
[----:B------:R-:W-:Y:S01]  /*2c120*/  ISETP.GT.U32.AND P6, PT, R22, R27, PT ;  /* 0x0000001b1600720c */ /* 0x000fe20003fc4070 */
[----:B------:R-:W-:-:S04]  /*2c130*/  IMAD.HI.U32 R59, R21, R23, RZ ;  /* 0x00000017153b7227 */ /* 0x000fc800078e00ff */
[----:B------:R-:W-:Y:S01]  /*2c140*/  @!P2 IMAD.IADD R87, R87, 0x1, -R22 ;  /* 0x000000015757a824 */ /* 0x000fe200078e0a16 */
[C---:B------:R-:W-:Y:S02]  /*2c150*/  ISETP.GT.U32.AND P4, PT, R22.reuse, R26, PT ;  /* 0x0000001a1600720c */ /* 0x040fe40003f84070 */
[----:B------:R-:W-:Y:S01]  /*2c160*/  ISETP.GT.U32.AND P2, PT, R22, R25, PT ;  /* 0x000000191600720c */ /* 0x000fe20003f44070 */
[----:B------:R-:W-:Y:S01]  /*2c170*/  IMAD.MOV R59, RZ, RZ, -R59 ;  /* 0x000000ffff3b7224 */ /* 0x000fe200078e0a3b */
[----:B------:R-:W-:-:S03]  /*2c180*/  IABS R28, R0 ;  /* 0x00000000001c7213 */ /* 0x000fc60000000000 */
[----:B------:R-:W-:Y:S02]  /*2c190*/  IMAD R23, R22, R59, R23 ;  /* 0x0000003b16177224 */ /* 0x000fe400078e0217 */
[--C-:B------:R-:W-:Y:S02]  /*2c1a0*/  @!P5 IMAD.IADD R86, R86, 0x1, -R22.reuse ;  /* 0x000000015656d824 */ /* 0x100fe400078e0a16 */
[----:B------:R-:W-:Y:S01]  /*2c1b0*/  @!P6 IMAD.IADD R27, R27, 0x1, -R22 ;  /* 0x000000011b1be824 */ /* 0x000fe200078e0a16 */
[C---:B------:R-:W-:Y:S02]  /*2c1c0*/  ISETP.GT.U32.AND P5, PT, R22.reuse, R24, PT ;  /* 0x000000181600720c */ /* 0x040fe40003fa4070 */
[----:B------:R-:W-:Y:S01]  /*2c1d0*/  ISETP.GT.U32.AND P6, PT, R22, R23, PT ;  /* 0x000000171600720c */ /* 0x000fe20003fc4070 */
[----:B------:R-:W-:-:S04]  /*2c1e0*/  IMAD.HI.U32 R21, R21, R28, RZ ;  /* 0x0000001c15157227 */ /* 0x000fc800078e00ff */
[--C-:B------:R-:W-:Y:S02]  /*2c1f0*/  @!P4 IMAD.IADD R26, R26, 0x1, -R22.reuse ;  /* 0x000000011a1ac824 */ /* 0x100fe400078e0a16 */
[----:B------:R-:W-:Y:S01]  /*2c200*/  @!P2 IMAD.IADD R25, R25, 0x1, -R22 ;  /* 0x000000011919a824 */ /* 0x000fe200078e0a16 */
[----:B--2---:R-:W-:Y:S01]  /*2c210*/  ISETP.GE.AND P4, PT, R7, RZ, PT ;  /* 0x000000ff0700720c */ /* 0x004fe20003f86270 */
[----:B------:R-:W-:-:S04]  /*2c220*/  IMAD.MOV R21, RZ, RZ, -R21 ;  /* 0x000000ffff157224 */ /* 0x000fc800078e0a15 */
[----:B------:R-:W-:Y:S02]  /*2c230*/  IMAD R21, R22, R21, R28 ;  /* 0x0000001516157224 */ /* 0x000fe400078e021c */
[----:B------:R-:W-:Y:S02]  /*2c240*/  IMAD.MOV.U32 R28, RZ, RZ, R18 ;  /* 0x000000ffff1c7224 */ /* 0x000fe400078e0012 */
[--C-:B------:R-:W-:Y:S02]  /*2c250*/  @!P5 IMAD.IADD R24, R24, 0x1, -R22.reuse ;  /* 0x000000011818d824 */ /* 0x100fe400078e0a16 */
[----:B------:R-:W-:Y:S01]  /*2c260*/  @!P6 IMAD.IADD R23, R23, 0x1, -R22 ;  /* 0x000000011717e824 */ /* 0x000fe200078e0a16 */
[C---:B------:R-:W-:Y:S01]  /*2c270*/  ISETP.GT.U32.AND P5, PT, R22.reuse, R21, PT ;  /* 0x000000151600720c */ /* 0x040fe20003fa4070 */
[----:B------:R-:W-:Y:S01]  /*2c280*/  @!P4 IMAD.MOV R28, RZ, RZ, -R28 ;  /* 0x000000ffff1cc224 */ /* 0x000fe200078e0a1c */
[C---:B------:R-:W-:Y:S02]  /*2c290*/  ISETP.GT.U32.AND P4, PT, R22.reuse, R25, PT ;  /* 0x000000191600720c */ /* 0x040fe40003f84070 */
[----:B------:R-:W-:-:S09]  /*2c2a0*/  ISETP.GT.U32.AND P6, PT, R22, R24, PT ;  /* 0x000000181600720c */ /* 0x000fd20003fc4070 */
[--C-:B------:R-:W-:Y:S02]  /*2c2b0*/  @!P5 IMAD.IADD R21, R21, 0x1, -R22.reuse ;  /* 0x000000011515d824 */ /* 0x100fe400078e0a16 */
[--C-:B------:R-:W-:Y:S02]  /*2c2c0*/  @!P4 IMAD.IADD R25, R25, 0x1, -R22.reuse ;  /* 0x000000011919c824 */ /* 0x100fe400078e0a16 */
[----:B------:R-:W-:Y:S01]  /*2c2d0*/  @!P6 IMAD.IADD R24, R24, 0x1, -R22 ;  /* 0x000000011818e824 */ /* 0x000fe200078e0a16 */
[----:B------:R-:W-:Y:S02]  /*2c2e0*/  ISETP.GT.U32.AND P5, PT, R22, R21, PT ;  /* 0x000000151600720c */ /* 0x000fe40003fa4070 */
[----:B------:R-:W-:Y:S02]  /*2c2f0*/  ISETP.GE.AND P4, PT, R19, RZ, PT ;  /* 0x000000ff1300720c */ /* 0x000fe40003f86270 */
[----:B------:R-:W-:-:S09]  /*2c300*/  ISETP.GE.AND P6, PT, R6, RZ, PT ;  /* 0x000000ff0600720c */ /* 0x000fd20003fc6270 */
[----:B------:R-:W-:Y:S02]  /*2c310*/  @!P5 IMAD.IADD R21, R21, 0x1, -R22 ;  /* 0x000000011515d824 */ /* 0x000fe400078e0a16 */
[----:B------:R-:W-:Y:S02]  /*2c320*/  @!P4 IMAD.MOV R86, RZ, RZ, -R86 ;  /* 0x000000ffff56c224 */ /* 0x000fe400078e0a56 */
[----:B------:R-:W-:Y:S01]  /*2c330*/  @!P6 IMAD.MOV R27, RZ, RZ, -R27 ;  /* 0x000000ffff1be224 */ /* 0x000fe200078e0a1b */
[----:B------:R-:W-:Y:S02]  /*2c340*/  ISETP.GE.AND P4, PT, R4, RZ, PT ;  /* 0x000000ff0400720c */ /* 0x000fe40003f86270 */
[----:B------:R-:W-:Y:S02]  /*2c350*/  ISETP.GE.AND P5, PT, R3, RZ, PT ;  /* 0x000000ff0300720c */ /* 0x000fe40003fa6270 */
[----:B------:R-:W-:Y:S01]  /*2c360*/  ISETP.GE.AND P6, PT, R0, RZ, PT ;  /* 0x000000ff0000720c */ /* 0x000fe20003fc6270 */
[----:B------:R-:W-:-:S02]  /*2c370*/  IMAD R55, R55, UR9, RZ ;  /* 0x0000000937377c24 */ /* 0x000fc4000f8e02ff */
[----:B------:R-:W-:Y:S01]  /*2c380*/  IMAD R54, R54, UR10, RZ ;  /* 0x0000000a36367c24 */ /* 0x000fe2000f8e02ff */
[C---:B------:R-:W-:Y:S02]  /*2c390*/  SEL R38, R61.reuse, R38, !P1 ;  /* 0x000000263d267207 */ /* 0x040fe40004800000 */
[C---:B------:R-:W-:Y:S02]  /*2c3a0*/  SEL R37, R61.reuse, R37, !P1 ;  /* 0x000000253d257207 */ /* 0x040fe40004800000 */
[C---:B------:R-:W-:Y:S02]  /*2c3b0*/  SEL R36, R61.reuse, R36, !P1 ;  /* 0x000000243d247207 */ /* 0x040fe40004800000 */
[----:B------:R-:W-:Y:S01]  /*2c3c0*/  SEL R35, R61, R35, !P1 ;  /* 0x000000233d237207 */ /* 0x000fe20004800000 */
[----:B------:R-:W-:Y:S02]  /*2c3d0*/  @!P4 IMAD.MOV R25, RZ, RZ, -R25 ;  /* 0x000000ffff19c224 */ /* 0x000fe400078e0a19 */
[----:B------:R-:W-:-:S02]  /*2c3e0*/  @!P5 IMAD.MOV R24, RZ, RZ, -R24 ;  /* 0x000000ffff18d224 */ /* 0x000fc400078e0a18 */
[----:B------:R-:W-:Y:S01]  /*2c3f0*/  @!P6 IMAD.MOV R21, RZ, RZ, -R21 ;  /* 0x000000ffff15e224 */ /* 0x000fe200078e0a15 */
[C---:B------:R-:W-:Y:S02]  /*2c400*/  SEL R34, R61.reuse, R34, !P1 ;  /* 0x000000223d227207 */ /* 0x040fe40004800000 */
[C---:B------:R-:W-:Y:S02]  /*2c410*/  SEL R33, R61.reuse, R33, !P1 ;  /* 0x000000213d217207 */ /* 0x040fe40004800000 */
[C---:B------:R-:W-:Y:S02]  /*2c420*/  SEL R32, R61.reuse, R32, !P1 ;  /* 0x000000203d207207 */ /* 0x040fe40004800000 */
[C---:B------:R-:W-:Y:S02]  /*2c430*/  SEL R31, R61.reuse, R31, !P1 ;  /* 0x0000001f3d1f7207 */ /* 0x040fe40004800000 */
[C---:B------:R-:W-:Y:S02]  /*2c440*/  SEL R30, R61.reuse, R30, !P1 ;  /* 0x0000001e3d1e7207 */ /* 0x040fe40004800000 */
[----:B------:R-:W-:-:S02]  /*2c450*/  SEL R29, R61, R29, !P1 ;  /* 0x0000001d3d1d7207 */ /* 0x000fc40004800000 */
[C---:B------:R-:W-:Y:S02]  /*2c460*/  SEL R28, R61.reuse, R28, !P1 ;  /* 0x0000001c3d1c7207 */ /* 0x040fe40004800000 */
[C---:B------:R-:W-:Y:S02]  /*2c470*/  SEL R86, R61.reuse, R86, !P1 ;  /* 0x000000563d567207 */ /* 0x040fe40004800000 */
[C---:B------:R-:W-:Y:S02]  /*2c480*/  SEL R27, R61.reuse, R27, !P1 ;  /* 0x0000001b3d1b7207 */ /* 0x040fe40004800000 */
[C---:B------:R-:W-:Y:S02]  /*2c490*/  SEL R25, R61.reuse, R25, !P1 ;  /* 0x000000193d197207 */ /* 0x040fe40004800000 */
[C---:B------:R-:W-:Y:S02]  /*2c4a0*/  SEL R24, R61.reuse, R24, !P1 ;  /* 0x000000183d187207 */ /* 0x040fe40004800000 */
[----:B------:R-:W-:Y:S01]  /*2c4b0*/  SEL R21, R61, R21, !P1 ;  /* 0x000000153d157207 */ /* 0x000fe20004800000 */
[----:B------:R-:W-:-:S02]  /*2c4c0*/  IMAD R53, R53, UR12, RZ ;  /* 0x0000000c35357c24 */ /* 0x000fc4000f8e02ff */
[----:B------:R-:W-:Y:S02]  /*2c4d0*/  IMAD R52, R52, UR13, RZ ;  /* 0x0000000d34347c24 */ /* 0x000fe4000f8e02ff */
[----:B------:R-:W-:Y:S02]  /*2c4e0*/  IMAD R51, R51, UR16, RZ ;  /* 0x0000001033337c24 */ /* 0x000fe4000f8e02ff */
[----:B------:R-:W-:Y:S02]  /*2c4f0*/  IMAD R50, R50, UR17, RZ ;  /* 0x0000001132327c24 */ /* 0x000fe4000f8e02ff */
[----:B------:R-:W-:Y:S02]  /*2c500*/  IMAD R49, R49, UR18, RZ ;  /* 0x0000001231317c24 */ /* 0x000fe4000f8e02ff */
[----:B------:R-:W-:Y:S02]  /*2c510*/  IMAD R48, R48, UR19, RZ ;  /* 0x0000001330307c24 */ /* 0x000fe4000f8e02ff */
[----:B------:R-:W-:-:S02]  /*2c520*/  IMAD R47, R47, UR20, RZ ;  /* 0x000000142f2f7c24 */ /* 0x000fc4000f8e02ff */
[----:B------:R-:W-:Y:S02]  /*2c530*/  IMAD R46, R46, UR21, RZ ;  /* 0x000000152e2e7c24 */ /* 0x000fe4000f8e02ff */
[----:B------:R-:W-:Y:S02]  /*2c540*/  IMAD R45, R45, UR22, RZ ;  /* 0x000000162d2d7c24 */ /* 0x000fe4000f8e02ff */
[----:B------:R-:W-:Y:S02]  /*2c550*/  IMAD R44, R44, UR23, RZ ;  /* 0x000000172c2c7c24 */ /* 0x000fe4000f8e02ff */
[----:B------:R-:W-:Y:S02]  /*2c560*/  IMAD R43, R43, UR24, RZ ;  /* 0x000000182b2b7c24 */ /* 0x000fe4000f8e02ff */
[----:B------:R-:W-:Y:S02]  /*2c570*/  IMAD R42, R42, UR25, RZ ;  /* 0x000000192a2a7c24 */ /* 0x000fe4000f8e02ff */
[----:B------:R-:W-:-:S02]  /*2c580*/  IMAD R41, R41, UR26, RZ ;  /* 0x0000001a29297c24 */ /* 0x000fc4000f8e02ff */
[----:B0-----:R-:W-:Y:S02]  /*2c590*/  IMAD R40, R40, UR27, RZ ;  /* 0x0000001b28287c24 */ /* 0x001fe4000f8e02ff */
        /* <DEDUP_REMOVED lines=10> */
[----:B------:R-:W-:Y:S01]  /*2c640*/  IMAD R29, R29, UR38, RZ ;  /* 0x000000261d1d7c24 */ /* 0x000fe2000f8e02ff */
[----:B---3--:R-:W-:-:S13]  /*2c650*/  ISETP.GE.AND P2, PT, R8, RZ, PT ;  /* 0x000000ff0800720c */ /* 0x008fda0003f46270 */
[----:B------:R-:W-:Y:S01]  /*2c660*/  @!P2 IMAD.MOV R87, RZ, RZ, -R87 ;  /* 0x000000ffff57a224 */ /* 0x000fe200078e0a57 */
[----:B------:R-:W-:-:S13]  /*2c670*/  ISETP.GT.U32.AND P2, PT, R22, R23, PT ;  /* 0x000000171600720c */ /* 0x000fda0003f44070 */
[----:B------:R-:W-:Y:S01]  /*2c680*/  @!P2 IMAD.IADD R23, R23, 0x1, -R22 ;  /* 0x000000011717a824 */ /* 0x000fe200078e0a16 */
[----:B------:R-:W-:Y:S02]  /*2c690*/  ISETP.GE.AND P2, PT, R5, RZ, PT ;  /* 0x000000ff0500720c */ /* 0x000fe40003f46270 */
[----:B------:R-:W-:-:S11]  /*2c6a0*/  SEL R22, R61, R56, !P1 ;  /* 0x000000383d167207 */ /* 0x000fd60004800000 */
[----:B------:R-:W-:Y:S01]  /*2c6b0*/  @!P2 IMAD.MOV R26, RZ, RZ, -R26 ;  /* 0x000000ffff1aa224 */ /* 0x000fe200078e0a1a */
[----:B------:R-:W-:Y:S01]  /*2c6c0*/  ISETP.GE.AND P2, PT, R2, RZ, PT ;  /* 0x000000ff0200720c */ /* 0x000fe20003f46270 */
[----:B------:R-:W-:Y:S02]  /*2c6d0*/  IMAD R59, R22, UR8, RZ ;  /* 0x00000008163b7c24 */ /* 0x000fe4000f8e02ff */
[----:B------:R-:W-:Y:S01]  /*2c6e0*/  IMAD R22, R57, UR48, RZ ;  /* 0x0000003039167c24 */ /* 0x000fe2000f8e02ff */
[C---:B------:R-:W-:Y:S02]  /*2c6f0*/  SEL R87, R61.reuse, R87, !P1 ;  /* 0x000000573d577207 */ /* 0x040fe40004800000 */
[----:B------:R-:W-:Y:S02]  /*2c700*/  SEL R26, R61, R26, !P1 ;  /* 0x0000001a3d1a7207 */ /* 0x000fe40004800000 */
[-C--:B------:R-:W-:Y:S02]  /*2c710*/  IADD3 R3, P6, PT, R59, R20.reuse, RZ ;  /* 0x000000143b037210 */ /* 0x080fe40007fde0ff */
[----:B------:R-:W-:-:S03]  /*2c720*/  IADD3 R60, P5, PT, R22, R20, RZ ;  /* 0x00000014163c7210 */ /* 0x000fc60007fbe0ff */
[----:B------:R-:W-:Y:S01]  /*2c730*/  @!P2 IMAD.MOV R23, RZ, RZ, -R23 ;  /* 0x000000ffff17a224 */ /* 0x000fe200078e0a17 */
[----:B-1----:R-:W-:-:S04]  /*2c740*/  IADD3 R0, P2, PT, R54, R20, RZ ;  /* 0x0000001436007210 */ /* 0x002fc80007f5e0ff */
[----:B------:R-:W-:Y:S02]  /*2c750*/  SEL R23, R61, R23, !P1 ;  /* 0x000000173d177207 */ /* 0x000fe40004800000 */
[----:B------:R-:W-:Y:S01]  /*2c760*/  IADD3 R2, P1, PT, R55, R20, RZ ;  /* 0x0000001437027210 */ /* 0x000fe20007f3e0ff */
[----:B------:R0:W-:Y:S04]  /*2c770*/  STL [R1+0x770], R3 ;  /* 0x0007700301007387 */ /* 0x0001e80000100800 */
[----:B------:R-:W-:Y:S04]  /*2c780*/  STL [R1+0x920], R60 ;  /* 0x0009203c01007387 */ /* 0x000fe80000100800 */
[----:B------:R-:W-:Y:S04]  /*2c790*/  STL [R1+0x778], R2 ;  /* 0x0007780201007387 */ /* 0x000fe80000100800 */
[----:B------:R-:W-:Y:S04]  /*2c7a0*/  STL [R1+0x1d0c], R60 ;  /* 0x001d0c3c01007387 */ /* 0x000fe80000100800 */
[----:B------:R1:W-:Y:S01]  /*2c7b0*/  STL [R1+0x7b0], R0 ;  /* 0x0007b00001007387 */ /* 0x0003e20000100800 */
[----:B------:R-:W-:-:S02]  /*2c7c0*/  LEA.HI.X.SX32 R62, R22, R17, 0x1, P5 ;  /* 0x00000011163e7211 */ /* 0x000fc400028f0eff */
[-C--:B0-----:R-:W-:Y:S02]  /*2c7d0*/  IADD3 R3, P5, PT, R52, R20.reuse, RZ ;  /* 0x0000001434037210 */ /* 0x081fe40007fbe0ff */
[----:B-1----:R-:W-:Y:S02]  /*2c7e0*/  IADD3 R0, P4, PT, R53, R20, RZ ;  /* 0x0000001435007210 */ /* 0x002fe40007f9e0ff */
[----:B------:R-:W-:-:S03]  /*2c7f0*/  LEA.HI.X.SX32 R2, R59, R17, 0x1, P6 ;  /* 0x000000113b027211 */ /* 0x000fc600030f0eff */
[----:B------:R0:W-:Y:S04]  /*2c800*/  STL [R1+0x7b8], R0 ;  /* 0x0007b80001007387 */ /* 0x0001e80000100800 */
[----:B------:R-:W-:Y:S04]  /*2c810*/  STL [R1+0x7f0], R3 ;  /* 0x0007f00301007387 */ /* 0x000fe80000100800 */
[----:B------:R-:W-:Y:S04]  /*2c820*/  STL [R1+0x91c], R62 ;  /* 0x00091c3e01007387 */ /* 0x000fe80000100800 */
[----:B------:R1:W-:Y:S04]  /*2c830*/  STL [R1+0x76c], R2 ;  /* 0x00076c0201007387 */ /* 0x0003e80000100800 */
[----:B------:R-:W-:Y:S01]  /*2c840*/  STL [R1+0x1d10], R62 ;  /* 0x001d103e01007387 */ /* 0x000fe20000100800 */
[----:B0-----:R-:W-:-:S02]  /*2c850*/  IADD3 R0, P6, PT, R51, R20, RZ ;  /* 0x0000001433007210 */ /* 0x001fc40007fde0ff */
[----:B-1----:R-:W-:-:S03]  /*2c860*/  LEA.HI.X.SX32 R2, R55, R17, 0x1, P1 ;  /* 0x0000001137027211 */ /* 0x002fc600008f0eff */
[----:B------:R0:W-:Y:S01]  /*2c870*/  STL [R1+0x7f8], R0 ;  /* 0x0007f80001007387 */ /* 0x0001e20000100800 */
[----:B------:R-:W-:-:S03]  /*2c880*/  LEA.HI.X.SX32 R3, R54, R17, 0x1, P2 ;  /* 0x0000001136037211 */ /* 0x000fc600010f0eff */
[----:B------:R1:W-:Y:S01]  /*2c890*/  STL [R1+0x774], R2 ;  /* 0x0007740201007387 */ /* 0x0003e20000100800 */
[-C--:B0-----:R-:W-:Y:S02]  /*2c8a0*/  IADD3 R0, P1, PT, R50, R20.reuse, RZ ;  /* 0x0000001432007210 */ /* 0x081fe40007f3e0ff */
[----:B-1----:R-:W-:-:S03]  /*2c8b0*/  IADD3 R2, P2, PT, R49, R20, RZ ;  /* 0x0000001431027210 */ /* 0x002fc60007f5e0ff */
[----:B------:R0:W-:Y:S04]  /*2c8c0*/  STL [R1+0x840], R0 ;  /* 0x0008400001007387 */ /* 0x0001e80000100800 */
[----:B------:R1:W-:Y:S04]  /*2c8d0*/  STL [R1+0x7ac], R3 ;  /* 0x0007ac0301007387 */ /* 0x0003e80000100800 */
[----:B------:R2:W-:Y:S01]  /*2c8e0*/  STL [R1+0x848], R2 ;  /* 0x0008480201007387 */ /* 0x0005e20000100800 */
[----:B0-----:R-:W-:Y:S02]  /*2c8f0*/  LEA.HI.X.SX32 R0, R53, R17, 0x1, P4 ;  /* 0x0000001135007211 */ /* 0x001fe400020f0eff */
[----:B-1----:R-:W-:-:S02]  /*2c900*/  IADD3 R3, P4, PT, R48, R20, RZ ;  /* 0x0000001430037210 */ /* 0x002fc40007f9e0ff */
[----:B--2---:R-:W-:Y:S01]  /*2c910*/  LEA.HI.X.SX32 R2, R52, R17, 0x1, P5 ;  /* 0x0000001134027211 */ /* 0x004fe200028f0eff */
[----:B------:R0:W-:Y:S04]  /*2c920*/  STL [R1+0x7b4], R0 ;  /* 0x0007b40001007387 */ /* 0x0001e80000100800 */
[----:B------:R1:W-:Y:S04]  /*2c930*/  STL [R1+0x850], R3 ;  /* 0x0008500301007387 */ /* 0x0003e80000100800 */
[----:B------:R2:W-:Y:S01]  /*2c940*/  STL [R1+0x7ec], R2 ;  /* 0x0007ec0201007387 */ /* 0x0005e20000100800 */
[----:B0-----:R-:W-:-:S02]  /*2c950*/  IADD3 R0, P5, PT, R47, R20, RZ ;  /* 0x000000142f007210 */ /* 0x001fc40007fbe0ff */
[-C--:B-1----:R-:W-:Y:S02]  /*2c960*/  LEA.HI.X.SX32 R3, R51, R17.reuse, 0x1, P6 ;  /* 0x0000001133037211 */ /* 0x082fe400030f0eff */
[----:B--2---:R-:W-:Y:S01]  /*2c970*/  IADD3 R2, P6, PT, R46, R20, RZ ;  /* 0x000000142e027210 */ /* 0x004fe20007fde0ff */
[----:B------:R0:W-:Y:S04]  /*2c980*/  STL [R1+0x858], R0 ;  /* 0x0008580001007387 */ /* 0x0001e80000100800 */
[----:B------:R-:W-:Y:S04]  /*2c990*/  STL [R1+0x7f4], R3 ;  /* 0x0007f40301007387 */ /* 0x000fe80000100800 */
[----:B------:R1:W-:Y:S01]  /*2c9a0*/  STL [R1+0x860], R2 ;  /* 0x0008600201007387 */ /* 0x0003e20000100800 */
[----:B0-----:R-:W-:-:S02]  /*2c9b0*/  LEA.HI.X.SX32 R0, R50, R17, 0x1, P1 ;  /* 0x0000001132007211 */ /* 0x001fc400008f0eff */
[-C--:B------:R-:W-:Y:S02]  /*2c9c0*/  IADD3 R60, P1, PT, R45, R20.reuse, RZ ;  /* 0x000000142d3c7210 */ /* 0x080fe40007f3e0ff */
[----:B-1----:R-:W-:Y:S01]  /*2c9d0*/  LEA.HI.X.SX32 R2, R49, R17, 0x1, P2 ;  /* 0x0000001131027211 */ /* 0x002fe200010f0eff */
[----:B------:R0:W-:Y:S04]  /*2c9e0*/  STL [R1+0x83c], R0 ;  /* 0x00083c0001007387 */ /* 0x0001e80000100800 */
[----:B------:R-:W-:Y:S04]  /*2c9f0*/  STL [R1+0x844], R2 ;  /* 0x0008440201007387 */ /* 0x000fe80000100800 */
[----:B------:R-:W-:Y:S01]  /*2ca00*/  STL [R1+0x868], R60 ;  /* 0x0008683c01007387 */ /* 0x000fe20000100800 */
[----:B------:R-:W-:-:S02]  /*2ca10*/  IADD3 R7, P2, PT, R44, R20, RZ ;  /* 0x000000142c077210 */ /* 0x000fc40007f5e0ff */
[----:B0-----:R-:W-:-:S05]  /*2ca20*/  LEA.HI.X.SX32 R0, R48, R17, 0x1, P4 ;  /* 0x0000001130007211 */ /* 0x001fca00020f0eff */
[----:B------:R0:W-:Y:S04]  /*2ca30*/  STL [R1+0x84c], R0 ;  /* 0x00084c0001007387 */ /* 0x0001e80000100800 */
[----:B------:R-:W-:Y:S01]  /*2ca40*/  STL [R1+0x870], R7 ;  /* 0x0008700701007387 */ /* 0x000fe20000100800 */
[-C--:B------:R-:W-:Y:S02]  /*2ca50*/  IADD3 R8, P4, PT, R43, R20.reuse, RZ ;  /* 0x000000142b087210 */ /* 0x080fe40007f9e0ff */
[-C--:B0-----:R-:W-:Y:S02]  /*2ca60*/  LEA.HI.X.SX32 R0, R47, R17.reuse, 0x1, P5 ;  /* 0x000000112f007211 */ /* 0x081fe400028f0eff */
[----:B------:R-:W-:Y:S02]  /*2ca70*/  IADD3 R4, P5, PT, R42, R20, RZ ;  /* 0x000000142a047210 */ /* 0x000fe40007fbe0ff */
[-C--:B------:R-:W-:Y:S01]  /*2ca80*/  LEA.HI.X.SX32 R62, R45, R17.reuse, 0x1, P1 ;  /* 0x000000112d3e7211 */ /* 0x080fe200008f0eff */
[----:B------:R0:W-:Y:S04]  /*2ca90*/  STL [R1+0x854], R0 ;  /* 0x0008540001007387 */ /* 0x0001e80000100800 */
[----:B------:R-:W-:Y:S01]  /*2caa0*/  STL [R1+0x878], R8 ;  /* 0x0008780801007387 */ /* 0x000fe20000100800 */
[----:B------:R-:W-:-:S02]  /*2cab0*/  LEA.HI.X.SX32 R9, R44, R17, 0x1, P2 ;  /* 0x000000112c097211 */ /* 0x000fc400010f0eff */
[-C--:B------:R-:W-:Y:S02]  /*2cac0*/  IADD3 R19, P1, PT, R40, R20.reuse, RZ ;  /* 0x0000001428137210 */ /* 0x080fe40007f3e0ff */
[-C--:B------:R-:W-:Y:S02]  /*2cad0*/  LEA.HI.X.SX32 R5, R43, R17.reuse, 0x1, P4 ;  /* 0x000000112b057211 */ /* 0x080fe400020f0eff */
[-C--:B0-----:R-:W-:Y:S02]  /*2cae0*/  LEA.HI.X.SX32 R0, R46, R17.reuse, 0x1, P6 ;  /* 0x000000112e007211 */ /* 0x081fe400030f0eff */
[-C--:B------:R-:W-:Y:S02]  /*2caf0*/  IADD3 R2, P6, PT, R41, R20.reuse, RZ ;  /* 0x0000001429027210 */ /* 0x080fe40007fde0ff */
[----:B------:R-:W-:Y:S01]  /*2cb00*/  IADD3 R12, P2, PT, R39, R20, RZ ;  /* 0x00000014270c7210 */ /* 0x000fe20007f5e0ff */
[----:B------:R0:W-:Y:S04]  /*2cb10*/  STL [R1+0x85c], R0 ;  /* 0x00085c0001007387 */ /* 0x0001e80000100800 */
[----:B------:R-:W-:Y:S04]  /*2cb20*/  STL [R1+0x880], R4 ;  /* 0x0008800401007387 */ /* 0x000fe80000100800 */
[----:B------:R-:W-:Y:S04]  /*2cb30*/  STL [R1+0x864], R62 ;  /* 0x0008643e01007387 */ /* 0x000fe80000100800 */
[----:B------:R-:W-:Y:S01]  /*2cb40*/  STL [R1+0x888], R2 ;  /* 0x0008880201007387 */ /* 0x000fe20000100800 */
[----:B------:R-:W-:-:S03]  /*2cb50*/  LEA.HI.X.SX32 R6, R42, R17, 0x1, P5 ;  /* 0x000000112a067211 */ /* 0x000fc600028f0eff */
[----:B------:R-:W-:Y:S01]  /*2cb60*/  STL [R1+0x86c], R9 ;  /* 0x00086c0901007387 */ /* 0x000fe20000100800 */
[----:B------:R-:W-:-:S03]  /*2cb70*/  IADD3 R10, P4, PT, R38, R20, RZ ;  /* 0x00000014260a7210 */ /* 0x000fc60007f9e0ff */
        /* <DEDUP_REMOVED lines=17> */
[----:B------:R-:W-:-:S03]  /*2cc90*/  IADD3 R93, P4, PT, R33, R20, RZ ;  /* 0x00000014215d7210 */ /* 0x000fc60007f9e0ff */
[----:B------:R-:W-:Y:S01]  /*2cca0*/  STL [R1+0x894], R13 ;  /* 0x0008940d01007387 */ /* 0x000fe20000100800 */
[----:B0-----:R-:W-:-:S03]  /*2ccb0*/  LEA.HI.X.SX32 R0, R37, R17, 0x1, P5 ;  /* 0x0000001125007211 */ /* 0x001fc600028f0eff */
[----:B------:R-:W-:Y:S01]  /*2ccc0*/  STL [R1+0x8b8], R57 ;  /* 0x0008b83901007387 */ /* 0x000fe20000100800 */
[----:B------:R-:W-:-:S03]  /*2ccd0*/  IADD3 R81, P5, PT, R32, R20, RZ ;  /* 0x0000001420517210 */ /* 0x000fc60007fbe0ff */
[----:B------:R-:W-:Y:S01]  /*2cce0*/  STL [R1+0x89c], R11 ;  /* 0x00089c0b01007387 */ /* 0x000fe20000100800 */
[----:B------:R-:W-:-:S03]  /*2ccf0*/  LEA.HI.X.SX32 R15, R36, R17, 0x1, P6 ;  /* 0x00000011240f7211 */ /* 0x000fc600030f0eff */
[----:B------:R-:W-:Y:S01]  /*2cd00*/  STL [R1+0x8c0], R71 ;  /* 0x0008c04701007387 */ /* 0x000fe20000100800 */
[----:B------:R-:W-:Y:S01]  /*2cd10*/  LEA.HI.X.SX32 R22, R35, R17, 0x1, P1 ;  /* 0x0000001123167211 */ /* 0x000fe200008f0eff */
[----:B------:R-:W-:Y:S02]  /*2cd20*/  IMAD R28, R28, UR39, RZ ;  /* 0x000000271c1c7c24 */ /* 0x000fe4000f8e02ff */
[----:B------:R-:W-:Y:S01]  /*2cd30*/  STL [R1+0x8c8], R93 ;  /* 0x0008c85d01007387 */ /* 0x000fe20000100800 */
[----:B------:R-:W-:-:S03]  /*2cd40*/  IADD3 R69, P6, PT, R31, R20, RZ ;  /* 0x000000141f457210 */ /* 0x000fc60007fde0ff */
[----:B------:R-:W-:Y:S01]  /*2cd50*/  STL [R1+0x8a4], R0 ;  /* 0x0008a40001007387 */ /* 0x000fe20000100800 */
[----:B------:R-:W-:Y:S01]  /*2cd60*/  IADD3 R91, P1, PT, R30, R20, RZ ;  /* 0x000000141e5b7210 */ /* 0x000fe20007f3e0ff */
[----:B------:R-:W-:Y:S02]  /*2cd70*/  IMAD R87, R87, UR40, RZ ;  /* 0x0000002857577c24 */ /* 0x000fe4000f8e02ff */
[----:B------:R-:W-:Y:S01]  /*2cd80*/  STL [R1+0x8d0], R81 ;  /* 0x0008d05101007387 */ /* 0x000fe20000100800 */
[----:B------:R-:W-:-:S03]  /*2cd90*/  LEA.HI.X.SX32 R72, R34, R17, 0x1, P2 ;  /* 0x0000001122487211 */ /* 0x000fc600010f0eff */
        /* <DEDUP_REMOVED lines=16> */
[----:B------:R-:W-:-:S03]  /*2cea0*/  IADD3 R77, P6, PT, R86, R20, RZ ;  /* 0x00000014564d7210 */ /* 0x000fc60007fde0ff */
[----:B------:R-:W-:Y:S01]  /*2ceb0*/  STL [R1+0x8f0], R67 ;  /* 0x0008f04301007387 */ /* 0x000fe20000100800 */
[----:B------:R-:W-:Y:S01]  /*2cec0*/  LEA.HI.X.SX32 R92, R30, R17, 0x1, P1 ;  /* 0x000000111e5c7211 */ /* 0x000fe200008f0eff */
[----:B------:R-:W-:Y:S02]  /*2ced0*/  IMAD R25, R25, UR44, RZ ;  /* 0x0000002c19197c24 */ /* 0x000fe4000f8e02ff */
[----:B------:R-:W-:Y:S01]  /*2cee0*/  STL [R1+0x8cc], R82 ;  /* 0x0008cc5201007387 */ /* 0x000fe20000100800 */
[----:B------:R-:W-:-:S03]  /*2cef0*/  IADD3 R65, P1, PT, R27, R20, RZ ;  /* 0x000000141b417210 */ /* 0x000fc60007f3e0ff */
[----:B------:R-:W-:Y:S01]  /*2cf00*/  STL [R1+0x8f8], R89 ;  /* 0x0008f85901007387 */ /* 0x000fe20000100800 */
[----:B------:R-:W-:-:S03]  /*2cf10*/  LEA.HI.X.SX32 R80, R29, R17, 0x1, P2 ;  /* 0x000000111d507211 */ /* 0x000fc600010f0eff */
[----:B------:R-:W-:Y:S01]  /*2cf20*/  STL [R1+0x8d4], R70 ;  /* 0x0008d44601007387 */ /* 0x000fe20000100800 */
[----:B------:R-:W-:Y:S01]  /*2cf30*/  IADD3 R85, P2, PT, R26, R20, RZ ;  /* 0x000000141a557210 */ /* 0x000fe20007f5e0ff */
[----:B------:R-:W-:Y:S02]  /*2cf40*/  IMAD R24, R24, UR45, RZ ;  /* 0x0000002d18187c24 */ /* 0x000fe4000f8e02ff */
[----:B------:R-:W-:Y:S04]  /*2cf50*/  STL [R1+0x900], R77 ;  /* 0x0009004d01007387 */ /* 0x000fe80000100800 */
[----:B------:R-:W-:Y:S01]  /*2cf60*/  STL [R1+0x8dc], R92 ;  /* 0x0008dc5c01007387 */ /* 0x000fe20000100800 */
[----:B------:R-:W-:Y:S01]  /*2cf70*/  LEA.HI.X.SX32 R68, R28, R17, 0x1, P4 ;  /* 0x000000111c447211 */ /* 0x000fe200020f0eff */
[----:B------:R-:W-:-:S02]  /*2cf80*/  IMAD R23, R23, UR46, RZ ;  /* 0x0000002e17177c24 */ /* 0x000fc4000f8e02ff */
[----:B------:R-:W-:Y:S01]  /*2cf90*/  STL [R1+0x908], R65 ;  /* 0x0009084101007387 */ /* 0x000fe20000100800 */
[----:B------:R-:W-:-:S03]  /*2cfa0*/  IADD3 R75, P4, PT, R25, R20, RZ ;  /* 0x00000014194b7210 */ /* 0x000fc60007f9e0ff */
[----:B------:R-:W-:Y:S01]  /*2cfb0*/  STL [R1+0x8e4], R80 ;  /* 0x0008e45001007387 */ /* 0x000fe20000100800 */
[----:B------:R-:W-:-:S03]  /*2cfc0*/  LEA.HI.X.SX32 R90, R87, R17, 0x1, P5 ;  /* 0x00000011575a7211 */ /* 0x000fc600028f0eff */
[----:B------:R-:W-:Y:S01]  /*2cfd0*/  STL [R1+0x90c], R85 ;  /* 0x00090c5501007387 */ /* 0x000fe20000100800 */
[----:B------:R-:W-:-:S03]  /*2cfe0*/  IMAD R21, R21, UR47, RZ ;  /* 0x0000002f15157c24 */ /* 0x000fc6000f8e02ff */
[----:B------:R-:W2:Y:S01]  /*2cff0*/  LDL R87, [R1+0x860] ;  /* 0x0008600001577983 */ /* 0x000ea20000100800 */
[----:B------:R-:W-:-:S03]  /*2d000*/  IADD3 R63, P5, PT, R24, R20, RZ ;  /* 0x00000014183f7210 */ /* 0x000fc60007fbe0ff */
[----:B------:R-:W-:Y:S01]  /*2d010*/  STL [R1+0x8ec], R68 ;  /* 0x0008ec4401007387 */ /* 0x000fe20000100800 */
[----:B------:R-:W-:-:S03]  /*2d020*/  LEA.HI.X.SX32 R78, R86, R17, 0x1, P6 ;  /* 0x00000011564e7211 */ /* 0x000fc600030f0eff */
[----:B------:R-:W-:Y:S01]  /*2d030*/  STL [R1+0x910], R75 ;  /* 0x0009104b01007387 */ /* 0x000fe20000100800 */
[----:B------:R-:W-:-:S03]  /*2d040*/  IADD3 R83, P6, PT, R23, R20, RZ ;  /* 0x0000001417537210 */ /* 0x000fc60007fde0ff */
[----:B------:R-:W-:Y:S04]  /*2d050*/  STL [R1+0x8f4], R90 ;  /* 0x0008f45a01007387 */ /* 0x000fe80000100800 */
[----:B------:R-:W3:Y:S01]  /*2d060*/  LDL R86, [R1+0x85c] ;  /* 0x00085c0001567983 */ /* 0x000ee20000100800 */
[----:B------:R-:W-:-:S03]  /*2d070*/  LEA.HI.X.SX32 R66, R27, R17, 0x1, P1 ;  /* 0x000000111b427211 */ /* 0x000fc600008f0eff */
[----:B------:R-:W-:Y:S01]  /*2d080*/  STL [R1+0x914], R63 ;  /* 0x0009143f01007387 */ /* 0x000fe20000100800 */
[----:B------:R-:W-:-:S03]  /*2d090*/  IADD3 R73, P1, PT, R21, R20, RZ ;  /* 0x0000001415497210 */ /* 0x000fc60007f3e0ff */
[----:B------:R-:W-:Y:S01]  /*2d0a0*/  STL [R1+0x8fc], R78 ;  /* 0x0008fc4e01007387 */ /* 0x000fe20000100800 */
[----:B------:R-:W-:-:S03]  /*2d0b0*/  LEA.HI.X.SX32 R88, R26, R17, 0x1, P2 ;  /* 0x000000111a587211 */ /* 0x000fc600010f0eff */
[----:B------:R-:W-:Y:S04]  /*2d0c0*/  STL [R1+0x918], R83 ;  /* 0x0009185301007387 */ /* 0x000fe80000100800 */
[----:B------:R-:W4:Y:S01]  /*2d0d0*/  LDL R20, [R1+0x770] ;  /* 0x0007700001147983 */ /* 0x000f220000100800 */
[----:B------:R-:W-:-:S03]  /*2d0e0*/  LEA.HI.X.SX32 R76, R25, R17, 0x1, P4 ;  /* 0x00000011194c7211 */ /* 0x000fc600020f0eff */
[----:B------:R-:W-:Y:S04]  /*2d0f0*/  STL [R1+0x904], R66 ;  /* 0x0009044201007387 */ /* 0x000fe80000100800 */
[----:B------:R-:W-:Y:S04]  /*2d100*/  STL [R1+0x810], R73 ;  /* 0x0008104901007387 */ /* 0x000fe80000100800 */
[----:B------:R-:W-:Y:S01]  /*2d110*/  STL [R1+0x7fc], R88 ;  /* 0x0007fc5801007387 */ /* 0x000fe20000100800 */
[-C--:B------:R-:W-:Y:S02]  /*2d120*/  LEA.HI.X.SX32 R84, R23, R17.reuse, 0x1, P6 ;  /* 0x0000001117547211 */ /* 0x080fe400030f0eff */
[----:B------:R-:W-:Y:S01]  /*2d130*/  LEA.HI.X.SX32 R74, R21, R17, 0x1, P1 ;  /* 0x00000011154a7211 */ /* 0x000fe200008f0eff */
[----:B------:R-:W2:Y:S04]  /*2d140*/  LDL R23, [R1+0x858] ;  /* 0x0008580001177983 */ /* 0x000ea80000100800 */
[----:B------:R-:W-:Y:S04]  /*2d150*/  STL [R1+0x804], R76 ;  /* 0x0008044c01007387 */ /* 0x000fe80000100800 */
[----:B------:R-:W4:Y:S01]  /*2d160*/  LDL R21, [R1+0x76c] ;  /* 0x00076c0001157983 */ /* 0x000f220000100800 */
[----:B------:R-:W-:-:S02]  /*2d170*/  PRMT R56, RZ, 0x7610, R56 ;  /* 0x00007610ff387816 */ /* 0x000fc40000000038 */
[----:B------:R-:W-:Y:S01]  /*2d180*/  LEA.HI.X.SX32 R64, R24, R17, 0x1, P5 ;  /* 0x0000001118407211 */ /* 0x000fe200028f0eff */
[----:B------:R0:W-:Y:S04]  /*2d190*/  STS.U8 [R14+UR4+0x22680], R58 ;  /* 0x0226803a0e007988 */ /* 0x0001e80008000004 */
[----:B0-----:R-:W2:Y:S04]  /*2d1a0*/  LDL R58, [R1+0x854] ;  /* 0x00085400013a7983 */ /* 0x001ea80000100800 */
[----:B------:R0:W-:Y:S04]  /*2d1b0*/  STL [R1+0x80c], R84 ;  /* 0x00080c5401007387 */ /* 0x0001e80000100800 */
[----:B------:R0:W-:Y:S04]  /*2d1c0*/  STL [R1+0x808], R64 ;  /* 0x0008084001007387 */ /* 0x0001e80000100800 */
[----:B------:R0:W-:Y:S04]  /*2d1d0*/  STL [R1+0x800], R74 ;  /* 0x0008004a01007387 */ /* 0x0001e80000100800 */
[----:B----4-:R1:W4:Y:S04]  /*2d1e0*/  @P0 LDG.E.U8 R56, desc[UR14][R20.64] ;  /* 0x0000000e14380981 */ /* 0x010328000c1e1100 */
[----:B------:R-:W1:Y:S04]  /*2d1f0*/  LDL R20, [R1+0x774] ;  /* 0x0007740001147983 */ /* 0x000e680000100800 */
[----:B------:R-:W1:Y:S01]  /*2d200*/  LDL R21, [R1+0x778] ;  /* 0x0007780001157983 */ /* 0x000e620000100800 */
[----:B------:R-:W-:-:S02]  /*2d210*/  PRMT R55, RZ, 0x7610, R55 ;  /* 0x00007610ff377816 */ /* 0x000fc40000000037 */
[----:B-1----:R-:W-:-:S04]  /*2d220*/  @P0 LOP3.LUT R21, R21, R20, RZ, 0x3c, !PT ;  /* 0x0000001415150212 */ /* 0x002fc800078e3cff */
[----:B------:R-:W-:-:S04]  /*2d230*/  @P0 LOP3.LUT R20, R21, R20, RZ, 0x3c, !PT ;  /* 0x0000001415140212 */ /* 0x000fc800078e3cff */
[----:B------:R-:W-:-:S05]  /*2d240*/  @P0 LOP3.LUT R21, R21, R20, RZ, 0x3c, !PT ;  /* 0x0000001415150212 */ /* 0x000fca00078e3cff */
[----:B------:R1:W2:Y:S04]  /*2d250*/  @P0 LDG.E.U8 R55, desc[UR14][R20.64] ;  /* 0x0000000e14370981 */ /* 0x0002a8000c1e1100 */
[----:B------:R-:W1:Y:S04]  /*2d260*/  LDL R20, [R1+0x7ac] ;  /* 0x0007ac0001147983 */ /* 0x000e680000100800 */
[----:B------:R-:W1:Y:S01]  /*2d270*/  LDL R21, [R1+0x7b0] ;  /* 0x0007b00001157983 */ /* 0x000e620000100800 */
[----:B------:R-:W-:Y:S02]  /*2d280*/  PRMT R54, RZ, 0x7610, R54 ;  /* 0x00007610ff367816 */ /* 0x000fe40000000036 */
        /* <DEDUP_REMOVED lines=42> */
[----:B------:R-:W-:-:S02]  /*2d530*/  PRMT R47, RZ, 0x7610, R47 ;  /* 0x00007610ff2f7816 */ /* 0x000fc4000000002f */
[----:B------:R-:W-:Y:S02]  /*2d540*/  PRMT R46, RZ, 0x7610, R46 ;  /* 0x00007610ff2e7816 */ /* 0x000fe4000000002e */
[----:B------:R-:W-:Y:S02]  /*2d550*/  PRMT R45, RZ, 0x7610, R45 ;  /* 0x00007610ff2d7816 */ /* 0x000fe4000000002d */
[----:B------:R-:W-:Y:S02]  /*2d560*/  PRMT R44, RZ, 0x7610, R44 ;  /* 0x00007610ff2c7816 */ /* 0x000fe4000000002c */
[----:B------:R-:W-:Y:S02]  /*2d570*/  PRMT R43, RZ, 0x7610, R43 ;  /* 0x00007610ff2b7816 */ /* 0x000fe4000000002b */
        /* <DEDUP_REMOVED lines=15> */
[----:B-1----:R-:W-:-:S04]  /*2d670*/  @P0 LOP3.LUT R21, R21, R20, RZ, 0x3c, !PT ;  /* 0x0000001415150212 */ /* 0x002fc800078e3cff */
[----:B------:R-:W-:-:S04]  /*2d680*/  @P0 LOP3.LUT R20, R21, R20, RZ, 0x3c, !PT ;  /* 0x0000001415140212 */ /* 0x000fc800078e3cff */
[----:B------:R-:W-:-:S05]  /*2d690*/  @P0 LOP3.LUT R21, R21, R20, RZ, 0x3c, !PT ;  /* 0x0000001415150212 */ /* 0x000fca00078e3cff */
[----:B------:R2:W4:Y:S02]  /*2d6a0*/  @P0 LDG.E.U8 R48, desc[UR14][R20.64] ;  /* 0x0000000e14300981 */ /* 0x000524000c1e1100 */
[----:B--2---:R-:W-:Y:S02]  /*2d6b0*/  @P0 IMAD.MOV.U32 R20, RZ, RZ, R23 ;  /* 0x000000ffff140224 */ /* 0x004fe400078e0017 */
[----:B------:R-:W-:-:S05]  /*2d6c0*/  @P0 IMAD.MOV.U32 R21, RZ, RZ, R58 ;  /* 0x000000ffff150224 */ /* 0x000fca00078e003a */
[----:B------:R1:W2:Y:S02]  /*2d6d0*/  @P0 LDG.E.U8 R47, desc[UR14][R20.64] ;  /* 0x0000000e142f0981 */ /* 0x0002a4000c1e1100 */
[----:B-1----:R-:W-:Y:S02]  /*2d6e0*/  @P0 IMAD.MOV.U32 R20, RZ, RZ, R87 ;  /* 0x000000ffff140224 */ /* 0x002fe400078e0057 */
[----:B---3--:R-:W-:-:S05]  /*2d6f0*/  @P0 IMAD.MOV.U32 R21, RZ, RZ, R86 ;  /* 0x000000ffff150224 */ /* 0x008fca00078e0056 */
[----:B------:R1:W3:Y:S02]  /*2d700*/  @P0 LDG.E.U8 R46, desc[UR14][R20.64] ;  /* 0x0000000e142e0981 */ /* 0x0002e4000c1e1100 */
[----:B-1----:R-:W-:Y:S02]  /*2d710*/  @P0 IMAD.MOV.U32 R21, RZ, RZ, R62 ;  /* 0x000000ffff150224 */ /* 0x002fe400078e003e */
[----:B------:R-:W-:Y:S01]  /*2d720*/  @P0 IMAD.MOV.U32 R20, RZ, RZ, R60 ;  /* 0x000000ffff140224 */ /* 0x000fe200078e003c */
[----:B------:R-:W2:Y:S04]  /*2d730*/  LDL.LU R62, [R1+0x1d10] ;  /* 0x001d1000013e7983 */ /* 0x000ea80000300800 */
[----:B------:R-:W2:Y:S04]  /*2d740*/  LDL.LU R60, [R1+0x1d0c] ;  /* 0x001d0c00013c7983 */ /* 0x000ea80000300800 */
[----:B------:R1:W2:Y:S02]  /*2d750*/  @P0 LDG.E.U8 R45, desc[UR14][R20.64] ;  /* 0x0000000e142d0981 */ /* 0x0002a4000c1e1100 */
[----:B-1----:R-:W-:-:S02]  /*2d760*/  @P0 IMAD.MOV.U32 R20, RZ, RZ, R7 ;  /* 0x000000ffff140224 */ /* 0x002fc400078e0007 */
[----:B------:R-:W-:Y:S02]  /*2d770*/  @P0 IMAD.MOV.U32 R21, RZ, RZ, R9 ;  /* 0x000000ffff150224 */ /* 0x000fe400078e0009 */
[----:B------:R-:W-:Y:S02]  /*2d780*/  @P0 IMAD.MOV.U32 R23, RZ, RZ, R88 ;  /* 0x000000ffff170224 */ /* 0x000fe400078e0058 */
[----:B------:R-:W-:Y:S01]  /*2d790*/  @P0 IMAD.MOV.U32 R58, RZ, RZ, R77 ;  /* 0x000000ffff3a0224 */ /* 0x000fe200078e004d */
[----:B------:R-:W-:Y:S02]  /*2d7a0*/  PRMT R34, RZ, 0x7610, R34 ;  /* 0x00007610ff227816 */ /* 0x000fe40000000022 */
[----:B------:R-:W-:Y:S01]  /*2d7b0*/  PRMT R31, RZ, 0x7610, R31 ;  /* 0x00007610ff1f7816 */ /* 0x000fe2000000001f */
[----:B------:R1:W2:Y:S01]  /*2d7c0*/  @P0 LDG.E.U8 R44, desc[UR14][R20.64] ;  /* 0x0000000e142c0981 */ /* 0x0002a2000c1e1100 */
[----:B------:R-:W-:Y:S02]  /*2d7d0*/  PRMT R28, RZ, 0x7610, R28 ;  /* 0x00007610ff1c7816 */ /* 0x000fe4000000001c */
[----:B------:R-:W-:-:S02]  /*2d7e0*/  PRMT R25, RZ, 0x7610, R25 ;  /* 0x00007610ff197816 */ /* 0x000fc40000000019 */
[----:B------:R-:W-:Y:S01]  /*2d7f0*/  PRMT R17, RZ, 0x7610, R17 ;  /* 0x00007610ff117816 */ /* 0x000fe20000000011 */
[----:B------:R-:W5:Y:S04]  /*2d800*/  LDL.LU R9, [R1+0x1d08] ;  /* 0x001d080001097983 */ /* 0x000f680000300800 */
[----:B------:R-:W5:Y:S01]  /*2d810*/  LDL.LU R7, [R1+0x1d04] ;  /* 0x001d040001077983 */ /* 0x000f620000300800 */
[----:B-1----:R-:W-:Y:S02]  /*2d820*/  @P0 IMAD.MOV.U32 R20, RZ, RZ, R8 ;  /* 0x000000ffff140224 */ /* 0x002fe400078e0008 */
[----:B------:R-:W-:Y:S02]  /*2d830*/  @P0 IMAD.MOV.U32 R21, RZ, RZ, R5 ;  /* 0x000000ffff150224 */ /* 0x000fe400078e0005 */
[----:B------:R-:W5:Y:S04]  /*2d840*/  LDL.LU R5, [R1+0x1d00] ;  /* 0x001d000001057983 */ /* 0x000f680000300800 */
[----:B------:R1:W2:Y:S04]  /*2d850*/  @P0 LDG.E.U8 R43, desc[UR14][R20.64] ;  /* 0x0000000e142b0981 */ /* 0x0002a8000c1e1100 */
[----:B------:R-:W5:Y:S01]  /*2d860*/  LDL.LU R8, [R1+0x1cfc] ;  /* 0x001cfc0001087983 */ /* 0x000f620000300800 */
[----:B-1----:R-:W-:-:S02]  /*2d870*/  @P0 IMAD.MOV.U32 R20, RZ, RZ, R4 ;  /* 0x000000ffff140224 */ /* 0x002fc400078e0004 */
        /* <DEDUP_REMOVED lines=15> */
[----:B------:R-:W-:-:S05]  /*2d970*/  @P0 IMAD.MOV.U32 R21, RZ, RZ, R13 ;  /* 0x000000ffff150224 */ /* 0x000fca00078e000d */
[----:B------:R1:W3:Y:S02]  /*2d980*/  @P0 LDG.E.U8 R39, desc[UR14][R20.64] ;  /* 0x0000000e14270981 */ /* 0x0002e4000c1e1100 */
[----:B-1----:R-:W-:Y:S02]  /*2d990*/  @P0 IMAD.MOV.U32 R20, RZ, RZ, R10 ;  /* 0x000000ffff140224 */ /* 0x002fe400078e000a */
        /* <DEDUP_REMOVED lines=10> */
[----:B------:R1:W4:Y:S02]  /*2da40*/  @P0 LDG.E.U8 R35, desc[UR14][R20.64] ;  /* 0x0000000e14230981 */ /* 0x000324000c1e1100 */
[----:B-1----:R-:W-:Y:S02]  /*2da50*/  @P0 IMAD.MOV.U32 R20, RZ, RZ, R93 ;  /* 0x000000ffff140224 */ /* 0x002fe400078e005d */
[----:B------:R-:W-:-:S05]  /*2da60*/  @P0 IMAD.MOV.U32 R21, RZ, RZ, R61 ;  /* 0x000000ffff150224 */ /* 0x000fca00078e003d */
[----:B------:R1:W4:Y:S01]  /*2da70*/  @P0 LDG.E.U8 R33, desc[UR14][R20.64] ;  /* 0x0000000e14210981 */ /* 0x000322000c1e1100 */
[----:B------:R-:W-:-:S05]  /*2da80*/  @P0 IMAD.MOV.U32 R22, RZ, RZ, R85 ;  /* 0x000000ffff160224 */ /* 0x000fca00078e0055 */
[----:B------:R0:W4:Y:S01]  /*2da90*/  @P0 LDG.E.U8 R24, desc[UR14][R22.64] ;  /* 0x0000000e16180981 */ /* 0x000122000c1e1100 */
[----:B-1----:R-:W-:Y:S02]  /*2daa0*/  @P0 IMAD.MOV.U32 R20, RZ, RZ, R91 ;  /* 0x000000ffff140224 */ /* 0x002fe400078e005b */
[----:B------:R-:W-:-:S05]  /*2dab0*/  @P0 IMAD.MOV.U32 R21, RZ, RZ, R92 ;  /* 0x000000ffff150224 */ /* 0x000fca00078e005c */
[----:B------:R1:W4:Y:S01]  /*2dac0*/  @P0 LDG.E.U8 R30, desc[UR14][R20.64] ;  /* 0x0000000e141e0981 */ /* 0x000322000c1e1100 */
[----:B0-----:R-:W-:Y:S02]  /*2dad0*/  @P0 IMAD.MOV.U32 R22, RZ, RZ, R83 ;  /* 0x000000ffff160224 */ /* 0x001fe400078e0053 */
[----:B------:R-:W-:Y:S02]  /*2dae0*/  @P0 IMAD.MOV.U32 R23, RZ, RZ, R84 ;  /* 0x000000ffff170224 */ /* 0x000fe400078e0054 */
[----:B-1----:R-:W-:Y:S02]  /*2daf0*/  @P0 IMAD.MOV.U32 R20, RZ, RZ, R89 ;  /* 0x000000ffff140224 */ /* 0x002fe400078e0059 */
[----:B------:R-:W-:-:S05]  /*2db00*/  @P0 IMAD.MOV.U32 R21, RZ, RZ, R90 ;  /* 0x000000ffff150224 */ /* 0x000fca00078e005a */
[----:B------:R0:W4:Y:S02]  /*2db10*/  @P0 LDG.E.U8 R27, desc[UR14][R20.64] ;  /* 0x0000000e141b0981 */ /* 0x000124000c1e1100 */
[----:B0-----:R-:W-:-:S06]  /*2db20*/  PRMT R21, RZ, 0x7610, R21 ;  /* 0x00007610ff157816 */ /* 0x001fcc0000000015 */
[----:B------:R0:W4:Y:S01]  /*2db30*/  @P0 LDG.E.U8 R21, desc[UR14][R22.64] ;  /* 0x0000000e16150981 */ /* 0x000122000c1e1100 */
[----:B------:R-:W-:-:S05]  /*2db40*/  @P0 IMAD.MOV.U32 R59, RZ, RZ, R78 ;  /* 0x000000ffff3b0224 */ /* 0x000fca00078e004e */
[----:B------:R1:W4:Y:S01]  /*2db50*/  @P0 LDG.E.U8 R26, desc[UR14][R58.64] ;  /* 0x0000000e3a1a0981 */ /* 0x000322000c1e1100 */
[----:B0-----:R-:W-:Y:S02]  /*2db60*/  @P0 IMAD.MOV.U32 R22, RZ, RZ, R81 ;  /* 0x000000ffff160224 */ /* 0x001fe400078e0051 */
[----:B------:R-:W-:-:S05]  /*2db70*/  @P0 IMAD.MOV.U32 R23, RZ, RZ, R82 ;  /* 0x000000ffff170224 */ /* 0x000fca00078e0052 */
[----:B------:R0:W4:Y:S01]  /*2db80*/  @P0 LDG.E.U8 R32, desc[UR14][R22.64] ;  /* 0x0000000e16200981 */ /* 0x000122000c1e1100 */
[----:B-1----:R-:W-:Y:S02]  /*2db90*/  @P0 IMAD.MOV.U32 R58, RZ, RZ, R75 ;  /* 0x000000ffff3a0224 */ /* 0x002fe400078e004b */
[----:B------:R-:W-:Y:S02]  /*2dba0*/  @P0 IMAD.MOV.U32 R59, RZ, RZ, R76 ;  /* 0x000000ffff3b0224 */ /* 0x000fe400078e004c */
[----:B0-----:R-:W-:Y:S02]  /*2dbb0*/  @P0 IMAD.MOV.U32 R22, RZ, RZ, R79 ;  /* 0x000000ffff160224 */ /* 0x001fe400078e004f */
[----:B------:R-:W-:Y:S01]  /*2dbc0*/  @P0 IMAD.MOV.U32 R23, RZ, RZ, R80 ;  /* 0x000000ffff170224 */ /* 0x000fe200078e0050 */
[----:B------:R-:W-:Y:S01]  /*2dbd0*/  PRMT R20, RZ, 0x7610, R20 ;  /* 0x00007610ff147816 */ /* 0x000fe20000000014 */
[----:B------:R-:W0:Y:S03]  /*2dbe0*/  S2R R0, SR_TID.X ;  /* 0x0000000000007919 */ /* 0x000e260000002100 */
[----:B------:R1:W4:Y:S01]  /*2dbf0*/  @P0 LDG.E.U8 R29, desc[UR14][R22.64] ;  /* 0x0000000e161d0981 */ /* 0x000322000c1e1100 */
[----:B------:R-:W0:Y:S01]  /*2dc00*/  LDC R79, c[0x0][0x3a0] ;  /* 0x0000e800ff4f7b82 */ /* 0x000e220000000800 */
[----:B-1----:R-:W-:-:S06]  /*2dc10*/  PRMT R23, RZ, 0x7610, R23 ;  /* 0x00007610ff177816 */ /* 0x002fcc0000000017 */
[----:B------:R1:W4:Y:S02]  /*2dc20*/  @P0 LDG.E.U8 R23, desc[UR14][R58.64] ;  /* 0x0000000e3a170981 */ /* 0x000324000c1e1100 */
[----:B-1----:R-:W-:Y:S02]  /*2dc30*/  @P0 IMAD.MOV.U32 R58, RZ, RZ, R73 ;  /* 0x000000ffff3a0224 */ /* 0x002fe400078e0049 */
[----:B------:R-:W-:-:S05]  /*2dc40*/  @P0 IMAD.MOV.U32 R59, RZ, RZ, R74 ;  /* 0x000000ffff3b0224 */ /* 0x000fca00078e004a */
        /* <DEDUP_REMOVED lines=9> */
[----:B------:R1:W4:Y:S01]  /*2dce0*/  @P0 LDG.E.U8 R28, desc[UR14][R58.64] ;  /* 0x0000000e3a1c0981 */ /* 0x000322000c1e1100 */
[----:B------:R-:W-:Y:S01]  /*2dcf0*/  PRMT R22, RZ, 0x7610, R22 ;  /* 0x00007610ff167816 */ /* 0x000fe20000000016 */
[----:B-1----:R-:W-:Y:S02]  /*2dd00*/  @P0 IMAD.MOV.U32 R58, RZ, RZ, R65 ;  /* 0x000000ffff3a0224 */ /* 0x002fe400078e0041 */
[----:B------:R-:W-:-:S05]  /*2dd10*/  @P0 IMAD.MOV.U32 R59, RZ, RZ, R66 ;  /* 0x000000ffff3b0224 */ /* 0x000fca00078e0042 */
[----:B------:R1:W4:Y:S02]  /*2dd20*/  @P0 LDG.E.U8 R25, desc[UR14][R58.64] ;  /* 0x0000000e3a190981 */ /* 0x000324000c1e1100 */
[----:B-1----:R-:W-:Y:S02]  /*2dd30*/  @P0 IMAD.MOV.U32 R58, RZ, RZ, R63 ;  /* 0x000000ffff3a0224 */ /* 0x002fe400078e003f */
[----:B------:R-:W-:-:S05]  /*2dd40*/  @P0 IMAD.MOV.U32 R59, RZ, RZ, R64 ;  /* 0x000000ffff3b0224 */ /* 0x000fca00078e0040 */
[----:B------:R2:W4:Y:S02]  /*2dd50*/  @P0 LDG.E.U8 R22, desc[UR14][R58.64] ;  /* 0x0000000e3a160981 */ /* 0x000524000c1e1100 */
[----:B--2---:R-:W-:Y:S02]  /*2dd60*/  @P0 IMAD.MOV.U32 R58, RZ, RZ, R60 ;  /* 0x000000ffff3a0224 */ /* 0x004fe400078e003c */
[----:B------:R-:W-:-:S05]  /*2dd70*/  @P0 IMAD.MOV.U32 R59, RZ, RZ, R62 ;  /* 0x000000ffff3b0224 */ /* 0x000fca00078e003e */
[----:B------:R-:W2:Y:S01]  /*2dd80*/  @P0 LDG.E.U8 R17, desc[UR14][R58.64] ;  /* 0x0000000e3a110981 */ /* 0x000ea2000c1e1100 */
[----:B0-----:R-:W-:Y:S01]  /*2dd90*/  LOP3.LUT R0, R0, 0x7f, RZ, 0xc0, !PT ;  /* 0x0000007f00007812 */ /* 0x001fe200078ec0ff */
[----:B------:R-:W0:Y:S01]  /*2dda0*/  S2R R12, SR_TID.X ;  /* 0x00000000000c7919 */ /* 0x000e220000002100 */
[----:B------:R-:W1:Y:S02]  /*2ddb0*/  S2R R10, SR_TID.X ;  /* 0x00000000000a7919 */ /* 0x000e640000002100 */
[C---:B------:R-:W-:Y:S02]  /*2ddc0*/  LOP3.LUT R15, R0.reuse, 0x60, RZ, 0x3c, !PT ;  /* 0x00000060000f7812 */ /* 0x040fe400078e3cff */
[----:B------:R-:W-:Y:S01]  /*2ddd0*/  LOP3.LUT R16, R0, 0x70, RZ, 0x3c, !PT ;  /* 0x0000007000107812 */ /* 0x000fe200078e3cff */
[----:B------:R-:W-:Y:S01]  /*2dde0*/  VIADD R79, R79, 0x7f ;  /* 0x0000007f4f4f7836 */ /* 0x000fe20000000000 */
[----:B------:R-:W-:-:S04]  /*2ddf0*/  ISETP.NE.U32.AND P0, PT, RZ, UR11, PT ;  /* 0x0000000bff007c0c */ /* 0x000fc8000bf05070 */
[C---:B------:R-:W-:Y:S02]  /*2de00*/  ISETP.LT.OR P1, PT, R79.reuse, 0x80, P0 ;  /* 0x000000804f00780c */ /* 0x040fe40000721670 */
[----:B------:R-:W-:Y:S02]  /*2de10*/  ISETP.GE.AND P2, PT, R79, 0x100, PT ;  /* 0x000001004f00780c */ /* 0x000fe40003f46270 */
[----:B0-----:R-:W-:Y:S02]  /*2de20*/  LOP3.LUT R12, R12, 0x7f, RZ, 0xc0, !PT ;  /* 0x0000007f0c0c7812 */ /* 0x001fe400078ec0ff */
[----:B-1----:R-:W-:Y:S01]  /*2de30*/  LOP3.LUT R10, R10, 0x7f, RZ, 0xc0, !PT ;  /* 0x0000007f0a0a7812 */ /* 0x002fe200078ec0ff */
[----:B---3--:R0:W-:Y:S01]  /*2de40*/  STS.U8 [R14+UR4+0x22a80], R36 ;  /* 0x022a80240e007988 */ /* 0x0081e20008000004 */
[----:B------:R-:W-:Y:S02]  /*2de50*/  LOP3.LUT R13, R12, 0x40, RZ, 0x3c, !PT ;  /* 0x000000400c0d7812 */ /* 0x000fe400078e3cff */
[----:B------:R-:W-:Y:S01]  /*2de60*/  LOP3.LUT R11, R10, 0x20, RZ, 0x3c, !PT ;  /* 0x000000200a0b7812 */ /* 0x000fe200078e3cff */
[----:B----4-:R0:W-:Y:S04]  /*2de70*/  STS.U8 [R14+UR4+0x22e80], R33 ;  /* 0x022e80210e007988 */ /* 0x0101e80008000004 */
[----:B------:R0:W-:Y:S04]  /*2de80*/  STS.U8 [R14+UR4+0x23a80], R24 ;  /* 0x023a80180e007988 */ /* 0x0001e80008000004 */
        /* <DEDUP_REMOVED lines=34> */
[----:B--2---:R0:W-:Y:S01]  /*2e0b0*/  STS.U8 [R16+UR4+0x23f80], R17 ;  /* 0x023f801110007988 */ /* 0x0041e20008000004 */
[----:B------:R1:W-:Y:S06]  /*2e0c0*/  MEMBAR.ALL.CTA ;  /* 0x0000000000007992 */ /* 0x0003ec0000008000 */
[----:B-1----:R-:W1:Y:S01]  /*2e0d0*/  FENCE.VIEW.ASYNC.S ;  /* 0x00000000000073c6 */ /* 0x002e620000000000 */
[----:B------:R-:W-:-:S02]  /*2e0e0*/  LOP3.LUT R12, R12, 0x30, RZ, 0x3c, !PT ;  /* 0x000000300c0c7812 */ /* 0x000fc400078e3cff */
[----:B------:R-:W-:Y:S01]  /*2e0f0*/  LOP3.LUT R10, R10, 0x10, RZ, 0x3c, !PT ;  /* 0x000000100a0a7812 */ /* 0x000fe200078e3cff */
[----:B-1----:R-:W-:Y:S06]  /*2e100*/  BAR.SYNC.DEFER_BLOCKING 0x0 ;  /* 0x0000000000007b1d */ /* 0x002fec0000010000 */
[----:B------:R-:W-:Y:S05]  /*2e110*/  @P1 BRA `(.L_x_6) ;  /* 0x0000000400781947 */ /* 0x000fea0003800000 */
[----:B------:R-:W-:Y:S02]  /*2e120*/  USHF.R.U32.HI UR44, URZ, 0x4, UR4 ;  /* 0x00000004ff2c7899 */ /* 0x000fe40008011604 */
[----:B------:R-:W-:Y:S02]  /*2e130*/  UIADD3 UR9, UPT, UPT, UR4, 0x20000, URZ ;  /* 0x0002000004097890 */ /* 0x000fe4000fffe0ff */
[----:B------:R-:W-:Y:S02]  /*2e140*/  USGXT.U32 UR44, UR44, 0xe ;  /* 0x0000000e2c2c789a */ /* 0x000fe40008000000 */
[----:B------:R-:W-:Y:S02]  /*2e150*/  USHF.R.U32.HI UR9, URZ, 0x4, UR9 ;  /* 0x00000004ff097899 */ /* 0x000fe40008011609 */
[----:B------:R-:W-:Y:S02]  /*2e160*/  UIADD3 UR48, UP1, UPT, UR44, 0x100, URZ ;  /* 0x000001002c307890 */ /* 0x000fe4000ff3e0ff */
[----:B------:R-:W-:Y:S01]  /*2e170*/  USGXT.U32 UR50, UR9, 0xe ;  /* 0x0000000e0932789a */ /* 0x000fe20008000000 */
[----:B------:R-:W-:Y:S01]  /*2e180*/  UMOV UR8, URZ ;  /* 0x000000ff00087c82 */ /* 0x000fe20008000000 */
[----:B------:R-:W-:Y:S01]  /*2e190*/  UMOV UR45, URZ ;  /* 0x000000ff002d7c82 */ /* 0x000fe20008000000 */
[----:B------:R-:W-:-:S02]  /*2e1a0*/  UIADD3.X UR49, UPT, UPT, UR8, 0x40004040, URZ, UP1, !UPT ;  /* 0x4000404008317890 */ /* 0x000fc40008ffe4ff */
[----:B------:R-:W-:Y:S01]  /*2e1b0*/  UIADD3 UR52, UP1, UPT, UR50, 0x2, URZ ;  /* 0x0000000232347890 */ /* 0x000fe2000ff3e0ff */
[----:B------:R-:W-:Y:S01]  /*2e1c0*/  UMOV UR56, UR6 ;  /* 0x0000000600387c82 */ /* 0x000fe20008000000 */
[----:B------:R-:W-:Y:S02]  /*2e1d0*/  UMOV UR57, URZ ;  /* 0x000000ff00397c82 */ /* 0x000fe40008000000 */
[----:B------:R-:W-:Y:S01]  /*2e1e0*/  UIADD3.X UR53, UPT, UPT, UR45, 0x40004040, URZ, UP1, !UPT ;  /* 0x400040402d357890 */ /* 0x000fe20008ffe4ff */
[----:B------:R-:W-:Y:S01]  /*2e1f0*/  UMOV UR8, UR56 ;  /* 0x0000003800087c82 */ /* 0x000fe20008000000 */
[----:B------:R-:W-:Y:S02]  /*2e200*/  UIADD3.64 UR56, UPT, UPT, UR48, 0x100, URZ ;  /* 0x0000010030387897 */ /* 0x000fe4000fffe0ff */
[----:B------:R-:W-:Y:S02]  /*2e210*/  UIADD3.64 UR64, UPT, UPT, UR52, 0x2, URZ ;  /* 0x0000000234407897 */ /* 0x000fe4000fffe0ff */
[----:B------:R-:W-:-:S02]  /*2e220*/  UIADD3.64 UR58, UPT, UPT, UR48, 0x200, URZ ;  /* 0x00000200303a7897 */ /* 0x000fc4000fffe0ff */
[----:B------:R-:W-:Y:S01]  /*2e230*/  UIADD3.64 UR68, UPT, UPT, UR52, 0x4, URZ ;  /* 0x0000000434447897 */ /* 0x000fe2000fffe0ff */
[----:B------:R-:W-:Y:S01]  /*2e240*/  UMOV UR18, 0x0 ;  /* 0x0000000000127882 */ /* 0x000fe20000000000 */
[----:B------:R-:W-:Y:S01]  /*2e250*/  UMOV UR19, 0x8208010 ;  /* 0x0820801000137882 */ /* 0x000fe20000000000 */
[----:B------:R-:W-:Y:S02]  /*2e260*/  UIADD3 UR12, UPT, UPT, UR5, 0x80, URZ ;  /* 0x00000080050c7890 */ /* 0x000fe4000fffe0ff */
[----:B------:R-:W-:Y:S01]  /*2e270*/  UIADD3.64 UR60, UPT, UPT, UR48, 0x300, URZ ;  /* 0x00000300303c7897 */ /* 0x000fe2000fffe0ff */
[----:B------:R-:W-:Y:S01]  /*2e280*/  UMOV UR45, 0x40004040 ;  /* 0x40004040002d7882 */ /* 0x000fe20000000000 */
[----:B------:R-:W-:Y:S01]  /*2e290*/  UMOV UR51, 0x40004040 ;  /* 0x4000404000337882 */ /* 0x000fe20000000000 */
[----:B------:R-:W-:Y:S02]  /*2e2a0*/  UIADD3 UR76, UPT, UPT, UR5, 0x80, URZ ;  /* 0x00000080054c7890 */ /* 0x000fe4000fffe0ff */
[----:B------:R1:W-:Y:S01]  /*2e2b0*/  UTCQMMA gdesc[UR44], gdesc[UR50], tmem[UR5], tmem[UR18], idesc[UR19], !UPT ;  /* 0x00ff12322c0075ea */ /* 0x0003e2000f800305 */
[----:B------:R-:W-:Y:S01]  /*2e2c0*/  UIADD3.64 UR62, UPT, UPT, UR48, 0x400, URZ ;  /* 0x00000400303e7897 */ /* 0x000fe2000fffe0ff */
[----:B------:R-:W-:Y:S01]  /*2e2d0*/  UMOV UR26, 0x0 ;  /* 0x00000000001a7882 */ /* 0x000fe20000000000 */
[----:B------:R-:W-:Y:S01]  /*2e2e0*/  UMOV UR27, 0x8208010 ;  /* 0x08208010001b7882 */ /* 0x000fe20000000000 */
[----:B------:R-:W-:-:S02]  /*2e2f0*/  UIADD3 UR75, UPT, UPT, UR5, 0x80, URZ ;  /* 0x00000080054b7890 */ /* 0x000fc4000fffe0ff */
[----:B------:R2:W-:Y:S01]  /*2e300*/  UTCQMMA gdesc[UR48], gdesc[UR52], tmem[UR5], tmem[UR26], idesc[UR27], UPT ;  /* 0x00ff1a34300075ea */ /* 0x0005e2000b800305 */
[----:B------:R-:W-:Y:S01]  /*2e310*/  UIADD3.64 UR66, UPT, UPT, UR48, 0x500, URZ ;  /* 0x0000050030427897 */ /* 0x000fe2000fffe0ff */
[----:B------:R-:W-:Y:S01]  /*2e320*/  UMOV UR38, 0x0 ;  /* 0x0000000000267882 */ /* 0x000fe20000000000 */
[----:B------:R-:W-:Y:S01]  /*2e330*/  UMOV UR39, 0x8208010 ;  /* 0x0820801000277882 */ /* 0x000fe20000000000 */
[----:B------:R-:W-:Y:S02]  /*2e340*/  UIADD3 UR74, UPT, UPT, UR5, 0x80, URZ ;  /* 0x00000080054a7890 */ /* 0x000fe4000fffe0ff */
[----:B------:R3:W-:Y:S01]  /*2e350*/  UTCQMMA gdesc[UR56], gdesc[UR64], tmem[UR5], tmem[UR38], idesc[UR39], UPT ;  /* 0x00ff2640380075ea */ /* 0x0007e2000b800305 */
[----:B-1----:R-:W-:Y:S02]  /*2e360*/  UIADD3.64 UR44, UPT, UPT, UR48, 0x600, URZ ;  /* 0x00000600302c7897 */ /* 0x002fe4000fffe0ff */
[----:B------:R-:W-:Y:S02]  /*2e370*/  UIADD3 UR73, UPT, UPT, UR5, 0x100, URZ ;  /* 0x0000010005497890 */ /* 0x000fe4000fffe0ff */
[----:B------:R-:W-:Y:S01]  /*2e380*/  UIADD3.64 UR18, UPT, UPT, UR48, 0x700, URZ ;  /* 0x0000070030127897 */ /* 0x000fe2000fffe0ff */
[----:B------:R-:W-:Y:S01]  /*2e390*/  UMOV UR30, 0x0 ;  /* 0x00000000001e7882 */ /* 0x000fe20000000000 */
[----:B------:R-:W-:Y:S01]  /*2e3a0*/  UMOV UR31, 0x8208010 ;  /* 0x08208010001f7882 */ /* 0x000fe20000000000 */
[----:B------:R-:W-:-:S02]  /*2e3b0*/  UIADD3 UR72, UPT, UPT, UR5, 0x100, URZ ;  /* 0x0000010005487890 */ /* 0x000fc4000fffe0ff */
[----:B------:R1:W-:Y:S01]  /*2e3c0*/  UTCQMMA gdesc[UR58], gdesc[UR68], tmem[UR5], tmem[UR30], idesc[UR31], UPT ;  /* 0x00ff1e443a0075ea */ /* 0x0003e2000b800305 */
[----:B--2---:R-:W-:Y:S02]  /*2e3d0*/  UIADD3.64 UR26, UPT, UPT, UR48, 0x800, URZ ;  /* 0x00000800301a7897 */ /* 0x004fe4000fffe0ff */
[----:B------:R-:W-:Y:S02]  /*2e3e0*/  UIADD3 UR71, UPT, UPT, UR5, 0x100, URZ ;  /* 0x0000010005477890 */ /* 0x000fe4000fffe0ff */
[----:B---3--:R-:W-:Y:S01]  /*2e3f0*/  UIADD3.64 UR56, UPT, UPT, UR48, 0x900, URZ ;  /* 0x0000090030387897 */ /* 0x008fe2000fffe0ff */
[----:B------:R-:W-:Y:S01]  /*2e400*/  UMOV UR22, 0x0 ;  /* 0x0000000000167882 */ /* 0x000fe20000000000 */
[----:B------:R-:W-:Y:S01]  /*2e410*/  UMOV UR23, 0x8208010 ;  /* 0x0820801000177882 */ /* 0x000fe20000000000 */
[----:B------:R-:W-:Y:S01]  /*2e420*/  UIADD3 UR70, UPT, UPT, UR5, 0x100, URZ ;  /* 0x0000010005467890 */ /* 0x000fe2000fffe0ff */
[----:B------:R2:W-:Y:S01]  /*2e430*/  UTCQMMA gdesc[UR60], gdesc[UR50], tmem[UR12], tmem[UR22], idesc[UR23], !UPT ;  /* 0x00ff16323c0075ea */ /* 0x0005e2000f80030c */
[----:B------:R-:W-:Y:S01]  /*2e440*/  UIADD3.64 UR38, UPT, UPT, UR48, 0xa00, URZ ;  /* 0x00000a0030267897 */ /* 0x000fe2000fffe0ff */
[----:B------:R-:W-:Y:S01]  /*2e450*/  UMOV UR16, 0x0 ;  /* 0x0000000000107882 */ /* 0x000fe20000000000 */
[----:B------:R-:W-:Y:S01]  /*2e460*/  UMOV UR17, 0x8208010 ;  /* 0x0820801000117882 */ /* 0x000fe20000000000 */
[----:B------:R-:W-:Y:S01]  /*2e470*/  UIADD3 UR13, UPT, UPT, UR5, 0x180, URZ ;  /* 0x00000180050d7890 */ /* 0x000fe2000fffe0ff */
[----:B------:R3:W-:Y:S01]  /*2e480*/  UTCQMMA gdesc[UR62], gdesc[UR52], tmem[UR76], tmem[UR16], idesc[UR17], UPT ;  /* 0x00ff10343e0075ea */ /* 0x0007e2000b80034c */
[----:B-1----:R-:W-:Y:S01]  /*2e490*/  UIADD3.64 UR58, UPT, UPT, UR48, 0xb00, URZ ;  /* 0x00000b00303a7897 */ /* 0x002fe2000fffe0ff */
[----:B------:R-:W-:Y:S01]  /*2e4a0*/  UMOV UR34, 0x0 ;  /* 0x0000000000227882 */ /* 0x000fe20000000000 */
[----:B------:R-:W-:Y:S01]  /*2e4b0*/  UMOV UR35, 0x8208010 ;  /* 0x0820801000237882 */ /* 0x000fe20000000000 */
[----:B------:R-:W-:Y:S01]  /*2e4c0*/  UIADD3 UR11, UPT, UPT, UR5, 0x180, URZ ;  /* 0x00000180050b7890 */ /* 0x000fe2000fffe0ff */
[----:B------:R3:W-:Y:S01]  /*2e4d0*/  UTCQMMA gdesc[UR66], gdesc[UR64], tmem[UR75], tmem[UR34], idesc[UR35], UPT ;  /* 0x00ff2240420075ea */ /* 0x0007e2000b80034b */
[----:B------:R-:W-:Y:S01]  /*2e4e0*/  UIADD3.64 UR30, UPT, UPT, UR48, 0xc00, URZ ;  /* 0x00000c00301e7897 */ /* 0x000fe2000fffe0ff */
[----:B------:R-:W-:Y:S01]  /*2e4f0*/  UMOV UR24, 0x0 ;  /* 0x0000000000187882 */ /* 0x000fe20000000000 */
[----:B------:R-:W-:Y:S01]  /*2e500*/  UMOV UR25, 0x8208010 ;  /* 0x0820801000197882 */ /* 0x000fe20000000000 */
[----:B------:R-:W-:Y:S01]  /*2e510*/  UIADD3 UR10, UPT, UPT, UR5, 0x180, URZ ;  /* 0x00000180050a7890 */ /* 0x000fe2000fffe0ff */
[----:B------:R3:W-:Y:S01]  /*2e520*/  UTCQMMA gdesc[UR44], gdesc[UR68], tmem[UR74], tmem[UR24], idesc[UR25], UPT ;  /* 0x00ff18442c0075ea */ /* 0x0007e2000b80034a */
[----:B--2---:R-:W-:Y:S01]  /*2e530*/  UIADD3.64 UR22, UPT, UPT, UR48, 0xd00, URZ ;  /* 0x00000d0030167897 */ /* 0x004fe2000fffe0ff */
[----:B------:R-:W-:Y:S01]  /*2e540*/  UMOV UR20, 0x0 ;  /* 0x0000000000147882 */ /* 0x000fe20000000000 */
[----:B------:R-:W-:Y:S01]  /*2e550*/  UMOV UR21, 0x8208010 ;  /* 0x0820801000157882 */ /* 0x000fe20000000000 */
[----:B------:R-:W-:Y:S01]  /*2e560*/  UIADD3 UR9, UPT, UPT, UR5, 0x180, URZ ;  /* 0x0000018005097890 */ /* 0x000fe2000fffe0ff */
[----:B------:R3:W-:Y:S01]  /*2e570*/  UTCQMMA gdesc[UR18], gdesc[UR50], tmem[UR73], tmem[UR20], idesc[UR21], !UPT ;  /* 0x00ff1432120075ea */ /* 0x0007e2000f800349 */
[----:B------:R-:W-:Y:S01]  /*2e580*/  UIADD3.64 UR48, UPT, UPT, UR48, 0xe00, URZ ;  /* 0x00000e0030307897 */ /* 0x000fe2000fffe0ff */
[----:B------:R-:W-:Y:S01]  /*2e590*/  UMOV UR28, 0x0 ;  /* 0x00000000001c7882 */ /* 0x000fe20000000000 */
[----:B------:R-:W-:Y:S01]  /*2e5a0*/  UMOV UR29, 0x8208010 ;  /* 0x08208010001d7882 */ /* 0x000fe20000000000 */
[----:B------:R-:W-:Y:S01]  /*2e5b0*/  UMOV UR36, 0x0 ;  /* 0x0000000000247882 */ /* 0x000fe20000000000 */
[----:B------:R-:W-:Y:S01]  /*2e5c0*/  UMOV UR37, 0x8208010 ;  /* 0x0820801000257882 */ /* 0x000fe20000000000 */
[----:B------:R-:W-:Y:S01]  /*2e5d0*/  UMOV UR32, 0x0 ;  /* 0x0000000000207882 */ /* 0x000fe20000000000 */
[----:B------:R-:W-:Y:S01]  /*2e5e0*/  UMOV UR33, 0x8208010 ;  /* 0x0820801000217882 */ /* 0x000fe20000000000 */
[----:B------:R3:W-:Y:S01]  /*2e5f0*/  UTCQMMA gdesc[UR26], gdesc[UR52], tmem[UR72], tmem[UR28], idesc[UR29], UPT ;  /* 0x00ff1c341a0075ea */ /* 0x0007e2000b800348 */
        /* <DEDUP_REMOVED lines=8> */
[----:B------:R3:W-:Y:S01]  /*2e680*/  UTCQMMA gdesc[UR58], gdesc[UR50], tmem[UR13], tmem[UR40], idesc[UR41], !UPT ;  /* 0x00ff28323a0075ea */ /* 0x0007e2000f80030d */
[----:B------:R-:W-:Y:S01]  /*2e690*/  UMOV UR54, 0x0 ;  /* 0x0000000000367882 */ /* 0x000fe20000000000 */
[----:B------:R-:W-:Y:S01]  /*2e6a0*/  UMOV UR55, 0x8208010 ;  /* 0x0820801000377882 */ /* 0x000fe20000000000 */
[----:B------:R3:W-:Y:S01]  /*2e6b0*/  UTCQMMA gdesc[UR30], gdesc[UR52], tmem[UR11], tmem[UR42], idesc[UR43], UPT ;  /* 0x00ff2a341e0075ea */ /* 0x0007e2000b80030b */
[----:B------:R3:W-:Y:S01]  /*2e6c0*/  UTCQMMA gdesc[UR22], gdesc[UR64], tmem[UR10], tmem[UR46], idesc[UR47], UPT ;  /* 0x00ff2e40160075ea */ /* 0x0007e2000b80030a */
[----:B------:R3:W-:Y:S01]  /*2e6d0*/  UTCQMMA gdesc[UR48], gdesc[UR68], tmem[UR9], tmem[UR54], idesc[UR55], UPT ;  /* 0x00ff3644300075ea */ /* 0x0007e2000b800309 */
[----:B------:R3:W-:Y:S01]  /*2e6e0*/  UTCBAR [UR8], URZ ;  /* 0x000000ff080073e9 */ /* 0x0007e200080000ff */
[----:B------:R-:W-:Y:S01]  /*2e6f0*/  NOP ;  /* 0x0000000000007918 */ /* 0x000fe20000000000 */
.L_x_6:
[----:B---3--:R-:W-:Y:S01]  /*2e700*/  UMOV UR8, URZ ;  /* 0x000000ff00087c82 */ /* 0x008fe20008000000 */
[----:B------:R-:W-:Y:S05]  /*2e710*/  @!P2 BRA `(.L_x_7) ;  /* 0x000002980068a947 */ /* 0x000fea0003800000 */
[----:B0-----:R-:W-:Y:S01]  /*2e720*/  SHF.R.S32.HI R17, RZ, 0x1f, R79 ;  /* 0x0000001fff117819 */ /* 0x001fe2000001144f */
[----:B------:R-:W-:Y:S01]  /*2e730*/  UIADD3 UR10, UPT, UPT, UR4, 0x10000, URZ ;  /* 0x00010000040a7890 */ /* 0x000fe2000fffe0ff */
[----:B------:R-:W-:Y:S01]  /*2e740*/  IMAD.MOV.U32 R21, RZ, RZ, RZ ;  /* 0x000000ffff157224 */ /* 0x000fe200078e00ff */
[----:B------:R-:W-:Y:S01]  /*2e750*/  UIADD3 UR11, UPT, UPT, UR4, 0x24000, URZ ;  /* 0x00024000040b7890 */ /* 0x000fe2000fffe0ff */
[----:B------:R-:W-:Y:S01]  /*2e760*/  LEA.HI R17, R17, R79, RZ, 0x7 ;  /* 0x0000004f11117211 */ /* 0x000fe200078f38ff */
[----:B------:R-:W-:Y:S02]  /*2e770*/  USHF.R.U32.HI UR10, URZ, 0x4, UR10 ;  /* 0x00000004ff0a7899 */ /* 0x000fe4000801160a */
[----:B------:R-:W-:Y:S01]  /*2e780*/  USHF.R.U32.HI UR11, URZ, 0x4, UR11 ;  /* 0x00000004ff0b7899 */ /* 0x000fe2000801160b */
[----:B------:R-:W-:Y:S01]  /*2e790*/  SHF.R.S32.HI R20, RZ, 0x7, R17 ;  /* 0x00000007ff147819 */ /* 0x000fe20000011411 */
[----:B-----5:R-:W-:Y:S01]  /*2e7a0*/  IMAD.SHL.U32 R17, R18, 0x80, RZ ;  /* 0x0000008012117824 */ /* 0x020fe200078e00ff */
[----:B------:R-:W-:Y:S01]  /*2e7b0*/  USGXT.U32 UR10, UR10, 0xe ;  /* 0x0000000e0a0a789a */ /* 0x000fe20008000000 */
[----:B------:R-:W-:Y:S01]  /*2e7c0*/  IMAD.SHL.U32 R18, R19, 0x80, RZ ;  /* 0x0000008013127824 */ /* 0x000fe200078e00ff */
[----:B------:R-:W-:Y:S01]  /*2e7d0*/  VIMNMX R20, PT, PT, R20, 0x2, !PT ;  /* 0x0000000214147848 */ /* 0x000fe20007fe0100 */
[----:B------:R-:W-:-:S02]  /*2e7e0*/  USGXT.U32 UR12, UR11, 0xe ;  /* 0x0000000e0b0c789a */ /* 0x000fc40008000000 */
[----:B------:R-:W-:Y:S02]  /*2e7f0*/  UIADD3 UR16, UP1, UPT, UR10, 0x100, URZ ;  /* 0x000001000a107890 */ /* 0x000fe4000ff3e0ff */
[----:B------:R-:W-:Y:S01]  /*2e800*/  VIADD R19, R20, 0xfffffffe ;  /* 0xfffffffe14137836 */ /* 0x000fe20000000000 */
[----:B------:R-:W-:Y:S01]  /*2e810*/  UIADD3 UR18, UP2, UPT, UR12, 0x2, URZ ;  /* 0x000000020c127890 */ /* 0x000fe2000ff5e0ff */
[----:B------:R-:W-:Y:S01]  /*2e820*/  SHF.R.S32.HI R20, RZ, 0x1f, R18 ;  /* 0x0000001fff147819 */ /* 0x000fe20000011412 */
[----:B------:R-:W-:Y:S01]  /*2e830*/  UMOV UR8, URZ ;  /* 0x000000ff00087c82 */ /* 0x000fe20008000000 */
[----:B------:R-:W-:Y:S01]  /*2e840*/  UMOV UR9, URZ ;  /* 0x000000ff00097c82 */ /* 0x000fe20008000000 */
[----:B------:R0:W-:Y:S01]  /*2e850*/  STL [R1+0x1ae4], R19 ;  /* 0x001ae41301007387 */ /* 0x0001e20000100800 */
[----:B------:R-:W-:Y:S02]  /*2e860*/  UIADD3.X UR17, UPT, UPT, UR8, 0x40004040, URZ, UP1, !UPT ;  /* 0x4000404008117890 */ /* 0x000fe40008ffe4ff */
[----:B------:R-:W-:Y:S01]  /*2e870*/  UIADD3.X UR19, UPT, UPT, UR9, 0x40004040, URZ, UP2, !UPT ;  /* 0x4000404009137890 */ /* 0x000fe200097fe4ff */
[----:B------:R1:W-:Y:S01]  /*2e880*/  STL [R1+0x1adc], RZ ;  /* 0x001adcff01007387 */ /* 0x0003e20000100800 */
[----:B------:R-:W-:Y:S01]  /*2e890*/  UIADD3.64 UR20, UPT, UPT, UR16, 0x100, URZ ;  /* 0x0000010010147897 */ /* 0x000fe2000fffe0ff */
[----:B------:R-:W-:Y:S01]  /*2e8a0*/  UMOV UR9, 0x1 ;  /* 0x0000000100097882 */ /* 0x000fe20000000000 */
[----:B------:R-:W-:Y:S01]  /*2e8b0*/  UIADD3.64 UR22, UPT, UPT, UR18, 0x2, URZ ;  /* 0x0000000212167897 */ /* 0x000fe2000fffe0ff */
[----:B0-----:R-:W-:Y:S01]  /*2e8c0*/  SHF.R.S32.HI R19, RZ, 0x1f, R17 ;  /* 0x0000001fff137819 */ /* 0x001fe20000011411 */
[----:B------:R-:W-:-:S02]  /*2e8d0*/  UIADD3.64 UR24, UPT, UPT, UR16, 0x200, URZ ;  /* 0x0000020010187897 */ /* 0x000fc4000fffe0ff */
[----:B------:R-:W-:Y:S02]  /*2e8e0*/  UIADD3.64 UR26, UPT, UPT, UR18, 0x4, URZ ;  /* 0x00000004121a7897 */ /* 0x000fe4000fffe0ff */
[----:B------:R-:W-:Y:S02]  /*2e8f0*/  UIADD3.64 UR28, UPT, UPT, UR16, 0x300, URZ ;  /* 0x00000300101c7897 */ /* 0x000fe4000fffe0ff */
[----:B------:R-:W-:Y:S02]  /*2e900*/  UIADD3.64 UR30, UPT, UPT, UR16, 0x400, URZ ;  /* 0x00000400101e7897 */ /* 0x000fe4000fffe0ff */
[----:B------:R-:W-:Y:S02]  /*2e910*/  UIADD3.64 UR32, UPT, UPT, UR16, 0x500, URZ ;  /* 0x0000050010207897 */ /* 0x000fe4000fffe0ff */
[----:B------:R-:W-:Y:S02]  /*2e920*/  UIADD3.64 UR34, UPT, UPT, UR16, 0x600, URZ ;  /* 0x0000060010227897 */ /* 0x000fe4000fffe0ff */
[----:B------:R-:W-:-:S02]  /*2e930*/  UIADD3.64 UR36, UPT, UPT, UR16, 0x700, URZ ;  /* 0x0000070010247897 */ /* 0x000fc4000fffe0ff */
[----:B------:R-:W-:Y:S02]  /*2e940*/  UIADD3.64 UR38, UPT, UPT, UR16, 0x800, URZ ;  /* 0x0000080010267897 */ /* 0x000fe4000fffe0ff */
[----:B------:R-:W-:Y:S02]  /*2e950*/  UIADD3.64 UR40, UPT, UPT, UR16, 0x900, URZ ;  /* 0x0000090010287897 */ /* 0x000fe4000fffe0ff */
[----:B------:R-:W-:Y:S02]  /*2e960*/  UIADD3.64 UR42, UPT, UPT, UR16, 0xa00, URZ ;  /* 0x00000a00102a7897 */ /* 0x000fe4000fffe0ff */
[----:B------:R-:W-:Y:S02]  /*2e970*/  UIADD3.64 UR44, UPT, UPT, UR16, 0xb00, URZ ;  /* 0x00000b00102c7897 */ /* 0x000fe4000fffe0ff */
[----:B------:R-:W-:Y:S02]  /*2e980*/  UIADD3.64 UR46, UPT, UPT, UR16, 0xc00, URZ ;  /* 0x00000c00102e7897 */ /* 0x000fe4000fffe0ff */
[----:B------:R-:W-:-:S02]  /*2e990*/  UIADD3.64 UR48, UPT, UPT, UR16, 0xd00, URZ ;  /* 0x00000d0010307897 */ /* 0x000fc4000fffe0ff */
[----:B------:R-:W-:Y:S01]  /*2e9a0*/  UIADD3.64 UR50, UPT, UPT, UR16, 0xe00, URZ ;  /* 0x00000e0010327897 */ /* 0x000fe2000fffe0ff */
[----:B------:R-:W-:Y:S01]  /*2e9b0*/  UMOV UR11, URZ ;  /* 0x000000ff000b7c82 */ /* 0x000fe20008000000 */
[----:B-1----:R-:W-:-:S10]  /*2e9c0*/  UMOV UR13, 0x40004040 ;  /* 0x40004040000d7882 */ /* 0x002fd40000000000 */
.L_x_10:
[----:B------:R-:W2:Y:S04]  /*2e9d0*/  LDL.LU R25, [R1+0x920] ;  /* 0x0009200001197983 */ /* 0x000ea80000300800 */
[----:B------:R-:W3:Y:S04]  /*2e9e0*/  LDL.LU R24, [R1+0x810] ;  /* 0x0008100001187983 */ /* 0x000ee80000300800 */
[----:B------:R-:W4:Y:S04]  /*2e9f0*/  LDL.LU R23, [R1+0x918] ;  /* 0x0009180001177983 */ /* 0x000f280000300800 */
[----:B-1---5:R-:W5:Y:S04]  /*2ea00*/  LDL.LU R20, [R1+0xb38] ;  /* 0x000b380001147983 */ /* 0x022f680000300800 */
[----:B------:R-:W4:Y:S04]  /*2ea10*/  LDL.LU R48, [R1+0xb30] ;  /* 0x000b300001307983 */ /* 0x000f280000300800 */
[----:B------:R-:W4:Y:S01]  /*2ea20*/  LDL.LU R27, [R1+0x91c] ;  /* 0x00091c00011b7983 */ /* 0x000f220000300800 */
[----:B------:R-:W-:Y:S01]  /*2ea30*/  IMAD.U32 R21, R21, -0x80000000, RZ ;  /* 0x8000000015157824 */ /* 0x000fe200078e00ff */
[----:B--2---:R-:W-:-:S05]  /*2ea40*/  IADD3 R25, P2, PT, R18, R25, RZ ;  /* 0x0000001912197210 */ /* 0x004fca0007f5e0ff */
[----:B------:R0:W-:Y:S01]  /*2ea50*/  STL [R1+0x920], R25 ;  /* 0x0009201901007387 */ /* 0x0001e20000100800 */
[----:B---3--:R-:W-:-:S03]  /*2ea60*/  IADD3 R24, P4, PT, R18, R24, RZ ;  /* 0x0000001812187210 */ /* 0x008fc60007f9e0ff */
[----:B0-----:R-:W2:Y:S04]  /*2ea70*/  LDL.LU R25, [R1+0xb28] ;  /* 0x000b280001197983 */ /* 0x001ea80000300800 */
[----:B------:R-:W3:Y:S01]  /*2ea80*/  LDL.LU R26, [R1+0x800] ;  /* 0x00080000011a7983 */ /* 0x000ee20000300800 */
[----:B----4-:R-:W-:-:S03]  /*2ea90*/  IADD3 R23, P5, PT, R18, R23, RZ ;  /* 0x0000001712177210 */ /* 0x010fc60007fbe0ff */
[----:B------:R0:W-:Y:S04]  /*2eaa0*/  STL [R1+0x810], R24 ;  /* 0x0008101801007387 */ /* 0x0001e80000100800 */
[----:B0-----:R-:W4:Y:S01]  /*2eab0*/  LDL.LU R24, [R1+0xb20] ;  /* 0x000b200001187983 */ /* 0x001f220000300800 */
[----:B------:R-:W-:-:S03]  /*2eac0*/  SHF.R.S32.HI R46, RZ, 0x1f, R18 ;  /* 0x0000001fff2e7819 */ /* 0x000fc60000011412 */
[----:B------:R0:W-:Y:S04]  /*2ead0*/  STL [R1+0x918], R23 ;  /* 0x0009181701007387 */ /* 0x0001e80000100800 */
[----:B0-----:R-:W4:Y:S01]  /*2eae0*/  LDL.LU R23, [R1+0x80c] ;  /* 0x00080c0001177983 */ /* 0x001f220000300800 */
[----:B-----5:R-:W-:-:S03]  /*2eaf0*/  IADD3 R20, P6, PT, R18, R20, RZ ;  /* 0x0000001412147210 */ /* 0x020fc60007fde0ff */
[----:B------:R-:W5:Y:S04]  /*2eb00*/  LDL.LU R47, [R1+0xb18] ;  /* 0x000b1800012f7983 */ /* 0x000f680000300800 */
[----:B------:R-:W5:Y:S04]  /*2eb10*/  LDL.LU R45, [R1+0xb34] ;  /* 0x000b3400012d7983 */ /* 0x000f680000300800 */
[----:B------:R-:W5:Y:S04]  /*2eb20*/  LDL.LU R44, [R1+0x914] ;  /* 0x00091400012c7983 */ /* 0x000f680000300800 */
[----:B------:R0:W-:Y:S04]  /*2eb30*/  STL [R1+0xb38], R20 ;  /* 0x000b381401007387 */ /* 0x0001e80000100800 */
[----:B------:R-:W5:Y:S04]  /*2eb40*/  LDL.LU R43, [R1+0xb2c] ;  /* 0x000b2c00012b7983 */ /* 0x000f680000300800 */
        /* <DEDUP_REMOVED lines=11> */
[----:B------:R-:W5:Y:S01]  /*2ec00*/  LDL.LU R31, [R1+0x7fc] ;  /* 0x0007fc00011f7983 */ /* 0x000f620000300800 */
[----:B------:R-:W-:-:S03]  /*2ec10*/  IMAD.X R27, R46, 0x1, R27, P2 ;  /* 0x000000012e1b7824 */ /* 0x000fc600010e061b */
[----:B------:R-:W5:Y:S04]  /*2ec20*/  LDL.LU R30, [R1+0xaf0] ;  /* 0x000af000011e7983 */ /* 0x000f680000300800 */
[----:B------:R-:W5:Y:S04]  /*2ec30*/  LDL.LU R29, [R1+0xb0c] ;  /* 0x000b0c00011d7983 */ /* 0x000f680000300800 */
[----:B------:R-:W5:Y:S04]  /*2ec40*/  LDL.LU R28, [R1+0x908] ;  /* 0x00090800011c7983 */ /* 0x000f680000300800 */
[----:B0-----:R-:W5:Y:S01]  /*2ec50*/  LDL.LU R20, [R1+0xb04] ;  /* 0x000b040001147983 */ /* 0x001f620000300800 */
[----:B------:R-:W-:-:S03]  /*2ec60*/  IADD3 R48, P1, PT, R18, R48, RZ ;  /* 0x0000003012307210 */ /* 0x000fc60007f3e0ff */
[----:B------:R0:W-:Y:S04]  /*2ec70*/  STL [R1+0x91c], R27 ;  /* 0x00091c1b01007387 */ /* 0x0001e80000100800 */
[----:B0-----:R-:W5:Y:S04]  /*2ec80*/  LDL.LU R27, [R1+0x900] ;  /* 0x00090000011b7983 */ /* 0x001f680000300800 */
[----:B------:R-:W-:Y:S01]  /*2ec90*/  STL [R1+0xb30], R48 ;  /* 0x000b303001007387 */ /* 0x000fe20000100800 */
[----:B--2---:R-:W-:Y:S01]  /*2eca0*/  IADD3 R25, P2, PT, R18, R25, RZ ;  /* 0x0000001912197210 */ /* 0x004fe20007f5e0ff */
[----:B---3--:R-:W-:-:S04]  /*2ecb0*/  IMAD.X R26, R46, 0x1, R26, P4 ;  /* 0x000000012e1a7824 */ /* 0x008fc800020e061a */
[----:B------:R0:W-:Y:S04]  /*2ecc0*/  STL [R1+0xb28], R25 ;  /* 0x000b281901007387 */ /* 0x0001e80000100800 */
[----:B0-----:R-:W2:Y:S01]  /*2ecd0*/  LDL.LU R25, [R1+0xafc] ;  /* 0x000afc0001197983 */ /* 0x001ea20000300800 */
[----:B----4-:R-:W-:-:S03]  /*2ece0*/  IADD3 R24, P4, PT, R18, R24, RZ ;  /* 0x0000001812187210 */ /* 0x010fc60007f9e0ff */
[----:B------:R0:W-:Y:S04]  /*2ecf0*/  STL [R1+0x800], R26 ;  /* 0x0008001a01007387 */ /* 0x0001e80000100800 */
[----:B0-----:R-:W3:Y:S01]  /*2ed00*/  LDL.LU R26, [R1+0x8f8] ;  /* 0x0008f800011a7983 */ /* 0x001ee20000300800 */
[----:B------:R-:W-:-:S03]  /*2ed10*/  IMAD.X R23, R46, 0x1, R23, P5 ;  /* 0x000000012e177824 */ /* 0x000fc600028e0617 */
[----:B------:R0:W-:Y:S04]  /*2ed20*/  STL [R1+0xb20], R24 ;  /* 0x000b201801007387 */ /* 0x0001e80000100800 */
[----:B0-----:R-:W4:Y:S04]  /*2ed30*/  LDL.LU R24, [R1+0xaf4] ;  /* 0x000af40001187983 */ /* 0x001f280000300800 */
[----:B------:R0:W-:Y:S04]  /*2ed40*/  STL [R1+0x80c], R23 ;  /* 0x00080c1701007387 */ /* 0x0001e80000100800 */
[----:B0-----:R-:W4:Y:S01]  /*2ed50*/  LDL.LU R23, [R1+0xae8] ;  /* 0x000ae80001177983 */ /* 0x001f220000300800 */
[----:B-----5:R-:W-:Y:S01]  /*2ed60*/  IADD3 R47, P5, PT, R18, R47, RZ ;  /* 0x0000002f122f7210 */ /* 0x020fe20007fbe0ff */
[----:B------:R-:W-:Y:S01]  /*2ed70*/  IMAD.X R45, R46, 0x1, R45, P6 ;  /* 0x000000012e2d7824 */ /* 0x000fe200030e062d */
[----:B------:R-:W-:Y:S01]  /*2ed80*/  IADD3 R44, P6, PT, R18, R44, RZ ;  /* 0x0000002c122c7210 */ /* 0x000fe20007fde0ff */
        /* <DEDUP_REMOVED lines=31> */
[----:B------:R-:W-:Y:S04]  /*2ef80*/  STL [R1+0xaf8], R32 ;  /* 0x000af82001007387 */ /* 0x000fe80000100800 */
[----:B------:R-:W-:Y:S04]  /*2ef90*/  STL [R1+0x7fc], R31 ;  /* 0x0007fc1f01007387 */ /* 0x000fe80000100800 */
[----:B------:R-:W-:Y:S04]  /*2efa0*/  STL [R1+0xaf0], R30 ;  /* 0x000af01e01007387 */ /* 0x000fe80000100800 */
[----:B------:R-:W5:Y:S01]  /*2efb0*/  LDL.LU R48, [R1+0xaec] ;  /* 0x000aec0001307983 */ /* 0x000f620000300800 */
[----:B------:R-:W-:-:S03]  /*2efc0*/  IADD3 R27, P5, PT, R18, R27, RZ ;  /* 0x0000001b121b7210 */ /* 0x000fc60007fbe0ff */
[----:B------:R-:W-:Y:S04]  /*2efd0*/  STL [R1+0xb0c], R29 ;  /* 0x000b0c1d01007387 */ /* 0x000fe80000100800 */
[----:B------:R0:W-:Y:S04]  /*2efe0*/  STL [R1+0xb04], R20 ;  /* 0x000b041401007387 */ /* 0x0001e80000100800 */
[----:B------:R-:W-:Y:S04]  /*2eff0*/  STL [R1+0x908], R28 ;  /* 0x0009081c01007387 */ /* 0x000fe80000100800 */
[----:B0-----:R-:W5:Y:S04]  /*2f000*/  LDL.LU R20, [R1+0xae0] ;  /* 0x000ae00001147983 */ /* 0x001f680000300800 */
[----:B------:R0:W-:Y:S04]  /*2f010*/  STL [R1+0x900], R27 ;  /* 0x0009001b01007387 */ /* 0x0001e80000100800 */
[----:B0-----:R-:W5:Y:S01]  /*2f020*/  LDL.LU R27, [R1+0x904] ;  /* 0x00090400011b7983 */ /* 0x001f620000300800 */
[----:B--2---:R-:W-:-:S05]  /*2f030*/  IMAD.X R25, R46, 0x1, R25, P6 ;  /* 0x000000012e197824 */ /* 0x004fca00030e0619 */
[----:B------:R0:W-:Y:S01]  /*2f040*/  STL [R1+0xafc], R25 ;  /* 0x000afc1901007387 */ /* 0x0001e20000100800 */
[----:B---3--:R-:W-:-:S03]  /*2f050*/  IADD3 R26, P6, PT, R18, R26, RZ ;  /* 0x0000001a121a7210 */ /* 0x008fc60007fde0ff */
[----:B0-----:R-:W2:Y:S04]  /*2f060*/  LDL.LU R25, [R1+0xad8] ;  /* 0x000ad80001197983 */ /* 0x001ea80000300800 */
[----:B------:R0:W-:Y:S01]  /*2f070*/  STL [R1+0x8f8], R26 ;  /* 0x0008f81a01007387 */ /* 0x0001e20000100800 */
[----:B----4-:R-:W-:-:S03]  /*2f080*/  IMAD.X R24, R46, 0x1, R24, P1 ;  /* 0x000000012e187824 */ /* 0x010fc600008e0618 */
[----:B0-----:R-:W3:Y:S04]  /*2f090*/  LDL.LU R26, [R1+0x8fc] ;  /* 0x0008fc00011a7983 */ /* 0x001ee80000300800 */
[----:B------:R0:W-:Y:S01]  /*2f0a0*/  STL [R1+0xaf4], R24 ;  /* 0x000af41801007387 */ /* 0x0001e20000100800 */
[----:B------:R-:W-:-:S03]  /*2f0b0*/  IADD3 R23, P1, PT, R18, R23, RZ ;  /* 0x0000001712177210 */ /* 0x000fc60007f3e0ff */
[----:B0-----:R-:W4:Y:S04]  /*2f0c0*/  LDL.LU R24, [R1+0xad0] ;  /* 0x000ad00001187983 */ /* 0x001f280000300800 */
[----:B------:R-:W4:Y:S04]  /*2f0d0*/  LDL.LU R47, [R1+0x8f4] ;  /* 0x0008f400012f7983 */ /* 0x000f280000300800 */
[----:B------:R-:W4:Y:S04]  /*2f0e0*/  LDL.LU R45, [R1+0xac8] ;  /* 0x000ac800012d7983 */ /* 0x000f280000300800 */
[----:B------:R-:W4:Y:S04]  /*2f0f0*/  LDL.LU R44, [R1+0xae4] ;  /* 0x000ae400012c7983 */ /* 0x000f280000300800 */
[----:B------:R0:W-:Y:S04]  /*2f100*/  STL [R1+0xae8], R23 ;  /* 0x000ae81701007387 */ /* 0x0001e80000100800 */
        /* <DEDUP_REMOVED lines=16> */
[----:B0-----:R-:W4:Y:S01]  /*2f210*/  LDL.LU R23, [R1+0x8d8] ;  /* 0x0008d80001177983 */ /* 0x001f220000300800 */
[----:B-----5:R-:W-:Y:S01]  /*2f220*/  IMAD.X R48, R46, 0x1, R48, P2 ;  /* 0x000000012e307824 */ /* 0x020fe200010e0630 */
[----:B------:R-:W-:-:S05]  /*2f230*/  IADD3 R20, P2, PT, R18, R20, RZ ;  /* 0x0000001412147210 */ /* 0x000fca0007f5e0ff */
[----:B------:R0:W-:Y:S01]  /*2f240*/  STL [R1+0xae0], R20 ;  /* 0x000ae01401007387 */ /* 0x0001e20000100800 */
[----:B------:R-:W-:-:S03]  /*2f250*/  IMAD.X R27, R46, 0x1, R27, P4 ;  /* 0x000000012e1b7824 */ /* 0x000fc600020e061b */
[----:B0-----:R-:W5:Y:S04]  /*2f260*/  LDL.LU R20, [R1+0xab4] ;  /* 0x000ab40001147983 */ /* 0x001f680000300800 */
[----:B------:R-:W-:Y:S04]  /*2f270*/  STL [R1+0xaec], R48 ;  /* 0x000aec3001007387 */ /* 0x000fe80000100800 */
[----:B------:R0:W-:Y:S04]  /*2f280*/  STL [R1+0x904], R27 ;  /* 0x0009041b01007387 */ /* 0x0001e80000100800 */
[----:B0-----:R-:W5:Y:S01]  /*2f290*/  LDL.LU R27, [R1+0x8d0] ;  /* 0x0008d000011b7983 */ /* 0x001f620000300800 */
[----:B--2---:R-:W-:-:S05]  /*2f2a0*/  IADD3 R25, P4, PT, R18, R25, RZ ;  /* 0x0000001912197210 */ /* 0x004fca0007f9e0ff */
[----:B------:R0:W-:Y:S01]  /*2f2b0*/  STL [R1+0xad8], R25 ;  /* 0x000ad81901007387 */ /* 0x0001e20000100800 */
[----:B---3--:R-:W-:-:S03]  /*2f2c0*/  IMAD.X R26, R46, 0x1, R26, P5 ;  /* 0x000000012e1a7824 */ /* 0x008fc600028e061a */
[----:B0-----:R-:W2:Y:S04]  /*2f2d0*/  LDL.LU R25, [R1+0xaac] ;  /* 0x000aac0001197983 */ /* 0x001ea80000300800 */
[----:B------:R0:W-:Y:S01]  /*2f2e0*/  STL [R1+0x8fc], R26 ;  /* 0x0008fc1a01007387 */ /* 0x0001e20000100800 */
[----:B----4-:R-:W-:-:S03]  /*2f2f0*/  IADD3 R24, P5, PT, R18, R24, RZ ;  /* 0x0000001812187210 */ /* 0x010fc60007fbe0ff */
[----:B0-----:R-:W3:Y:S01]  /*2f300*/  LDL.LU R26, [R1+0x8c8] ;  /* 0x0008c800011a7983 */ /* 0x001ee20000300800 */
[----:B------:R-:W-:-:S03]  /*2f310*/  IMAD.X R47, R46, 0x1, R47, P6 ;  /* 0x000000012e2f7824 */ /* 0x000fc600030e062f */
[----:B------:R0:W-:Y:S01]  /*2f320*/  STL [R1+0xad0], R24 ;  /* 0x000ad01801007387 */ /* 0x0001e20000100800 */
[----:B------:R-:W-:Y:S01]  /*2f330*/  IADD3 R45, P6, PT, R18, R45, RZ ;  /* 0x0000002d122d7210 */ /* 0x000fe20007fde0ff */
[----:B------:R-:W-:Y:S02]  /*2f340*/  IMAD.X R44, R46, 0x1, R44, P1 ;  /* 0x000000012e2c7824 */ /* 0x000fe400008e062c */
[----:B0-----:R-:W4:Y:S04]  /*2f350*/  LDL.LU R24, [R1+0xaa4] ;  /* 0x000aa40001187983 */ /* 0x001f280000300800 */
        /* <DEDUP_REMOVED lines=34> */
[----:B------:R-:W4:Y:S04]  /*2f580*/  LDL.LU R48, [R1+0xa98] ;  /* 0x000a980001307983 */ /* 0x000f280000300800 */
[----:B------:R-:W-:Y:S04]  /*2f590*/  STL [R1+0xaa0], R29 ;  /* 0x000aa01d01007387 */ /* 0x000fe80000100800 */
[----:B------:R0:W-:Y:S04]  /*2f5a0*/  STL [R1+0x8d8], R23 ;  /* 0x0008d81701007387 */ /* 0x0001e80000100800 */
[----:B------:R-:W-:Y:S04]  /*2f5b0*/  STL [R1+0xabc], R28 ;  /* 0x000abc1c01007387 */ /* 0x000fe80000100800 */
[----:B0-----:R-:W4:Y:S01]  /*2f5c0*/  LDL.LU R23, [R1+0xa9c] ;  /* 0x000a9c0001177983 */ /* 0x001f220000300800 */
[----:B-----5:R-:W-:-:S05]  /*2f5d0*/  IMAD.X R20, R46, 0x1, R20, P6 ;  /* 0x000000012e147824 */ /* 0x020fca00030e0614 */
[----:B------:R0:W-:Y:S04]  /*2f5e0*/  STL [R1+0xab4], R20 ;  /* 0x000ab41401007387 */ /* 0x0001e80000100800 */
[----:B0-----:R-:W5:Y:S01]  /*2f5f0*/  LDL.LU R20, [R1+0xa90] ;  /* 0x000a900001147983 */ /* 0x001f620000300800 */
[----:B------:R-:W-:-:S05]  /*2f600*/  IADD3 R27, P6, PT, R18, R27, RZ ;  /* 0x0000001b121b7210 */ /* 0x000fca0007fde0ff */
        /* <DEDUP_REMOVED lines=30> */
[----:B------:R-:W-:Y:S01]  /*2f7f0*/  IADD3 R48, P2, PT, R18, R48, RZ ;  /* 0x0000003012307210 */ /* 0x000fe20007f5e0ff */
[----:B------:R-:W-:-:S05]  /*2f800*/  IMAD.X R23, R46, 0x1, R23, P4 ;  /* 0x000000012e177824 */ /* 0x000fca00020e0617 */
[----:B------:R0:W-:Y:S04]  /*2f810*/  STL [R1+0xa9c], R23 ;  /* 0x000a9c1701007387 */ /* 0x0001e80000100800 */
[----:B0-----:R-:W4:Y:S01]  /*2f820*/  LDL.LU R23, [R1+0x8a8] ;  /* 0x0008a80001177983 */ /* 0x001f220000300800 */
[----:B-----5:R-:W-:-:S03]  /*2f830*/  IADD3 R20, P4, PT, R18, R20, RZ ;  /* 0x0000001412147210 */ /* 0x020fc60007f9e0ff */
[----:B------:R-:W-:Y:S04]  /*2f840*/  STL [R1+0xa98], R48 ;  /* 0x000a983001007387 */ /* 0x000fe80000100800 */
[----:B------:R0:W-:Y:S04]  /*2f850*/  STL [R1+0xa90], R20 ;  /* 0x000a901401007387 */ /* 0x0001e80000100800 */
[----:B0-----:R-:W5:Y:S01]  /*2f860*/  LDL.LU R20, [R1+0xa64] ;  /* 0x000a640001147983 */ /* 0x001f620000300800 */
[----:B------:R-:W-:-:S05]  /*2f870*/  IMAD.X R27, R46, 0x1, R27, P5 ;  /* 0x000000012e1b7824 */ /* 0x000fca00028e061b */
[----:B------:R0:W-:Y:S04]  /*2f880*/  STL [R1+0x8d4], R27 ;  /* 0x0008d41b01007387 */ /* 0x0001e80000100800 */
[----:B0-----:R-:W5:Y:S01]  /*2f890*/  LDL.LU R27, [R1+0x8a0] ;  /* 0x0008a000011b7983 */ /* 0x001f620000300800 */
[----:B--2---:R-:W-:-:S05]  /*2f8a0*/  IADD3 R25, P5, PT, R18, R25, RZ ;  /* 0x0000001912197210 */ /* 0x004fca0007fbe0ff */
[----:B------:R0:W-:Y:S01]  /*2f8b0*/  STL [R1+0xa88], R25 ;  /* 0x000a881901007387 */ /* 0x0001e20000100800 */
[----:B---3--:R-:W-:-:S03]  /*2f8c0*/  IMAD.X R26, R46, 0x1, R26, P6 ;  /* 0x000000012e1a7824 */ /* 0x008fc600030e061a */
[----:B0-----:R-:W2:Y:S01]  /*2f8d0*/  LDL.LU R25, [R1+0xa5c] ;  /* 0x000a5c0001197983 */ /* 0x001ea20000300800 */
[----:B----4-:R-:W-:-:S03]  /*2f8e0*/  IADD3 R47, P6, PT, R18, R47, RZ ;  /* 0x0000002f122f7210 */ /* 0x010fc60007fde0ff */
[----:B------:R0:W-:Y:S01]  /*2f8f0*/  STL [R1+0x8cc], R26 ;  /* 0x0008cc1a01007387 */ /* 0x0001e20000100800 */
[----:B------:R-:W-:Y:S01]  /*2f900*/  IMAD.X R45, R46, 0x1, R45, P1 ;  /* 0x000000012e2d7824 */ /* 0x000fe200008e062d */
[----:B------:R-:W-:Y:S02]  /*2f910*/  IADD3 R44, P1, PT, R18, R44, RZ ;  /* 0x0000002c122c7210 */ /* 0x000fe40007f3e0ff */
[----:B0-----:R-:W3:Y:S04]  /*2f920*/  LDL.LU R26, [R1+0xa48] ;  /* 0x000a4800011a7983 */ /* 0x001ee80000300800 */
        /* <DEDUP_REMOVED lines=34> */
[----:B------:R-:W4:Y:S04]  /*2fb50*/  LDL.LU R48, [R1+0xa54] ;  /* 0x000a540001307983 */ /* 0x000f280000300800 */
[----:B------:R-:W-:Y:S04]  /*2fb60*/  STL [R1+0x8ac], R29 ;  /* 0x0008ac1d01007387 */ /* 0x000fe80000100800 */
[----:B------:R0:W-:Y:S04]  /*2fb70*/  STL [R1+0xa6c], R24 ;  /* 0x000a6c1801007387 */ /* 0x0001e80000100800 */
[----:B------:R-:W-:Y:S01]  /*2fb80*/  STL [R1+0xa50], R28 ;  /* 0x000a501c01007387 */ /* 0x000fe20000100800 */
[----:B------:R-:W-:-:S03]  /*2fb90*/  IADD3 R23, P6, PT, R18, R23, RZ ;  /* 0x0000001712177210 */ /* 0x000fc60007fde0ff */
[----:B0-----:R-:W4:Y:S04]  /*2fba0*/  LDL.LU R24, [R1+0xa40] ;  /* 0x000a400001187983 */ /* 0x001f280000300800 */
[----:B------:R0:W-:Y:S04]  /*2fbb0*/  STL [R1+0x8a8], R23 ;  /* 0x0008a81701007387 */ /* 0x0001e80000100800 */
        /* <DEDUP_REMOVED lines=11> */
[----:B------:R-:W3:Y:S04]  /*2fc70*/  LDL.LU R47, [R1+0x89c] ;  /* 0x00089c00012f7983 */ /* 0x000ee80000300800 */
[----:B------:R-:W3:Y:S04]  /*2fc80*/  LDL.LU R45, [R1+0xa28] ;  /* 0x000a2800012d7983 */ /* 0x000ee80000300800 */
[----:B------:R-:W3:Y:S04]  /*2fc90*/  LDL.LU R44, [R1+0xa44] ;  /* 0x000a4400012c7983 */ /* 0x000ee80000300800 */
[----:B------:R0:W-:Y:S04]  /*2fca0*/  STL [R1+0xa48], R26 ;  /* 0x000a481a01007387 */ /* 0x0001e80000100800 */
        /* <DEDUP_REMOVED lines=13> */
[----:B------:R-:W3:Y:S01]  /*2fd80*/  LDL.LU R30, [R1+0x88c] ;  /* 0x00088c00011e7983 */ /* 0x000ee20000300800 */
[----:B----4-:R-:W-:-:S03]  /*2fd90*/  IMAD.X R48, R46, 0x1, R48, P4 ;  /* 0x000000012e307824 */ /* 0x010fc600020e0630 */
[----:B------:R-:W4:Y:S04]  /*2fda0*/  LDL.LU R29, [R1+0x9f8] ;  /* 0x0009f800011d7983 */ /* 0x000f280000300800 */
[----:B------:R-:W4:Y:S04]  /*2fdb0*/  LDL.LU R28, [R1+0xa14] ;  /* 0x000a1400011c7983 */ /* 0x000f280000300800 */
[----:B0-----:R-:W4:Y:S01]  /*2fdc0*/  LDL.LU R26, [R1+0x9f0] ;  /* 0x0009f000011a7983 */ /* 0x001f220000300800 */
[----:B------:R-:W-:-:S05]  /*2fdd0*/  IADD3 R24, P4, PT, R18, R24, RZ ;  /* 0x0000001812187210 */ /* 0x000fca0007f9e0ff */
[----:B------:R0:W-:Y:S01]  /*2fde0*/  STL [R1+0xa40], R24 ;  /* 0x000a401801007387 */ /* 0x0001e20000100800 */
[----:B------:R-:W-:-:S03]  /*2fdf0*/  IMAD.X R23, R46, 0x1, R23, P5 ;  /* 0x000000012e177824 */ /* 0x000fc600028e0617 */
[----:B0-----:R-:W4:Y:S04]  /*2fe00*/  LDL.LU R24, [R1+0xa0c] ;  /* 0x000a0c0001187983 */ /* 0x001f280000300800 */
[----:B------:R-:W-:Y:S04]  /*2fe10*/  STL [R1+0xa54], R48 ;  /* 0x000a543001007387 */ /* 0x000fe80000100800 */
[----:B------:R0:W-:Y:S04]  /*2fe20*/  STL [R1+0xa4c], R23 ;  /* 0x000a4c1701007387 */ /* 0x0001e80000100800 */
[----:B0-----:R-:W4:Y:S01]  /*2fe30*/  LDL.LU R23, [R1+0x888] ;  /* 0x0008880001177983 */ /* 0x001f220000300800 */
[----:B-----5:R-:W-:-:S05]  /*2fe40*/  IADD3 R20, P5, PT, R18, R20, RZ ;  /* 0x0000001412147210 */ /* 0x020fca0007fbe0ff */
[----:B------:R0:W-:Y:S01]  /*2fe50*/  STL [R1+0xa38], R20 ;  /* 0x000a381401007387 */ /* 0x0001e20000100800 */
[----:B------:R-:W-:-:S03]  /*2fe60*/  IMAD.X R27, R46, 0x1, R27, P6 ;  /* 0x000000012e1b7824 */ /* 0x000fc600030e061b */
[----:B0-----:R-:W5:Y:S04]  /*2fe70*/  LDL.LU R20, [R1+0xa04] ;  /* 0x000a040001147983 */ /* 0x001f680000300800 */
[----:B------:R0:W-:Y:S04]  /*2fe80*/  STL [R1+0x8a4], R27 ;  /* 0x0008a41b01007387 */ /* 0x0001e80000100800 */
[----:B0-----:R-:W5:Y:S01]  /*2fe90*/  LDL.LU R27, [R1+0x880] ;  /* 0x00088000011b7983 */ /* 0x001f620000300800 */
[----:B--2---:R-:W-:Y:S01]  /*2fea0*/  IADD3 R25, P6, PT, R18, R25, RZ ;  /* 0x0000001912197210 */ /* 0x004fe20007fde0ff */
[----:B---3--:R-:W-:-:S04]  /*2feb0*/  IMAD.X R47, R46, 0x1, R47, P1 ;  /* 0x000000012e2f7824 */ /* 0x008fc800008e062f */
[----:B------:R0:W-:Y:S01]  /*2fec0*/  STL [R1+0xa30], R25 ;  /* 0x000a301901007387 */ /* 0x0001e20000100800 */
[----:B------:R-:W-:Y:S01]  /*2fed0*/  IADD3 R45, P1, PT, R18, R45, RZ ;  /* 0x0000002d122d7210 */ /* 0x000fe20007f3e0ff */
[----:B------:R-:W-:Y:S02]  /*2fee0*/  IMAD.X R44, R46, 0x1, R44, P2 ;  /* 0x000000012e2c7824 */ /* 0x000fe400010e062c */
[----:B0-----:R-:W2:Y:S04]  /*2fef0*/  LDL.LU R25, [R1+0x9fc] ;  /* 0x0009fc0001197983 */ /* 0x001ea80000300800 */
        /* <DEDUP_REMOVED lines=29> */
[----:B----4-:R-:W-:-:S03]  /*300d0*/  IADD3 R29, P5, PT, R18, R29, RZ ;  /* 0x0000001d121d7210 */ /* 0x010fc60007fbe0ff */
[----:B------:R-:W-:Y:S01]  /*300e0*/  STL [R1+0xa00], R31 ;  /* 0x000a001f01007387 */ /* 0x000fe20000100800 */
[----:B------:R-:W-:-:S03]  /*300f0*/  IMAD.X R28, R46, 0x1, R28, P6 ;  /* 0x000000012e1c7824 */ /* 0x000fc600030e061c */
[----:B------:R-:W-:Y:S01]  /*30100*/  STL [R1+0x88c], R30 ;  /* 0x00088c1e01007387 */ /* 0x000fe20000100800 */
[----:B------:R-:W-:-:S03]  /*30110*/  IADD3 R26, P6, PT, R18, R26, RZ ;  /* 0x0000001a121a7210 */ /* 0x000fc60007fde0ff */
[----:B------:R-:W3:Y:S04]  /*30120*/  LDL.LU R48, [R1+0x9e8] ;  /* 0x0009e80001307983 */ /* 0x000ee80000300800 */
[----:B------:R-:W-:Y:S04]  /*30130*/  STL [R1+0x9f8], R29 ;  /* 0x0009f81d01007387 */ /* 0x000fe80000100800 */
[----:B------:R0:W-:Y:S04]  /*30140*/  STL [R1+0x9f0], R26 ;  /* 0x0009f01a01007387 */ /* 0x0001e80000100800 */
[----:B------:R-:W-:Y:S01]  /*30150*/  STL [R1+0xa14], R28 ;  /* 0x000a141c01007387 */ /* 0x000fe20000100800 */
[----:B------:R-:W-:-:S03]  /*30160*/  IMAD.X R24, R46, 0x1, R24, P1 ;  /* 0x000000012e187824 */ /* 0x000fc600008e0618 */
[----:B0-----:R-:W4:Y:S04]  /*30170*/  LDL.LU R26, [R1+0x9f4] ;  /* 0x0009f400011a7983 */ /* 0x001f280000300800 */
[----:B------:R0:W-:Y:S04]  /*30180*/  STL [R1+0xa0c], R24 ;  /* 0x000a0c1801007387 */ /* 0x0001e80000100800 */
[----:B0-----:R-:W4:Y:S01]  /*30190*/  LDL.LU R24, [R1+0x9e0] ;  /* 0x0009e00001187983 */ /* 0x001f220000300800 */
[----:B------:R-:W-:-:S05]  /*301a0*/  IADD3 R23, P1, PT, R18, R23, RZ ;  /* 0x0000001712177210 */ /* 0x000fca0007f3e0ff */
[----:B------:R0:W-:Y:S04]  /*301b0*/  STL [R1+0x888], R23 ;  /* 0x0008881701007387 */ /* 0x0001e80000100800 */
[----:B0-----:R-:W4:Y:S01]  /*301c0*/  LDL.LU R23, [R1+0x9ec] ;  /* 0x0009ec0001177983 */ /* 0x001f220000300800 */
[----:B-----5:R-:W-:-:S05]  /*301d0*/  IMAD.X R20, R46, 0x1, R20, P2 ;  /* 0x000000012e147824 */ /* 0x020fca00010e0614 */
[----:B------:R0:W-:Y:S01]  /*301e0*/  STL [R1+0xa04], R20 ;  /* 0x000a041401007387 */ /* 0x0001e20000100800 */
[----:B------:R-:W-:-:S03]  /*301f0*/  IADD3 R27, P2, PT, R18, R27, RZ ;  /* 0x0000001b121b7210 */ /* 0x000fc60007f5e0ff */
[----:B0-----:R-:W5:Y:S04]  /*30200*/  LDL.LU R20, [R1+0x9d8] ;  /* 0x0009d80001147983 */ /* 0x001f680000300800 */
[----:B------:R0:W-:Y:S04]  /*30210*/  STL [R1+0x880], R27 ;  /* 0x0008801b01007387 */ /* 0x0001e80000100800 */
[----:B0-----:R-:W5:Y:S04]  /*30220*/  LDL.LU R27, [R1+0x884] ;  /* 0x00088400011b7983 */ /* 0x001f680000300800 */
[----:B------:R-:W5:Y:S04]  /*30230*/  LDL.LU R47, [R1+0x9d0] ;  /* 0x0009d000012f7983 */ /* 0x000f680000300800 */
[----:B------:R-:W5:Y:S04]  /*30240*/  LDL.LU R45, [R1+0x87c] ;  /* 0x00087c00012d7983 */ /* 0x000f680000300800 */
[----:B------:R-:W5:Y:S01]  /*30250*/  LDL.LU R44, [R1+0x9c8] ;  /* 0x0009c800012c7983 */ /* 0x000f620000300800 */
[----:B--2---:R-:W-:-:S05]  /*30260*/  IMAD.X R25, R46, 0x1, R25, P4 ;  /* 0x000000012e197824 */ /* 0x004fca00020e0619 */
[----:B------:R0:W-:Y:S04]  /*30270*/  STL [R1+0x9fc], R25 ;  /* 0x0009fc1901007387 */ /* 0x0001e80000100800 */
[----:B------:R-:W2:Y:S04]  /*30280*/  LDL.LU R43, [R1+0x9e4] ;  /* 0x0009e400012b7983 */ /* 0x000ea80000300800 */
        /* <DEDUP_REMOVED lines=15> */
[----:B0-----:R-:W2:Y:S01]  /*30380*/  LDL.LU R25, [R1+0x9b4] ;  /* 0x0009b40001197983 */ /* 0x001ea20000300800 */
[----:B---3--:R-:W-:Y:S01]  /*30390*/  IADD3 R48, P4, PT, R18, R48, RZ ;  /* 0x0000003012307210 */ /* 0x008fe20007f9e0ff */
[----:B----4-:R-:W-:-:S05]  /*303a0*/  IMAD.X R26, R46, 0x1, R26, P5 ;  /* 0x000000012e1a7824 */ /* 0x010fca00028e061a */
[----:B------:R0:W-:Y:S01]  /*303b0*/  STL [R1+0x9f4], R26 ;  /* 0x0009f41a01007387 */ /* 0x0001e20000100800 */
[----:B------:R-:W-:-:S03]  /*303c0*/  IADD3 R24, P5, PT, R18, R24, RZ ;  /* 0x0000001812187210 */ /* 0x000fc60007fbe0ff */
[----:B0-----:R-:W3:Y:S04]  /*303d0*/  LDL.LU R26, [R1+0x990] ;  /* 0x00099000011a7983 */ /* 0x001ee80000300800 */
[----:B------:R-:W-:Y:S04]  /*303e0*/  STL [R1+0x9e8], R48 ;  /* 0x0009e83001007387 */ /* 0x000fe80000100800 */
[----:B------:R0:W-:Y:S01]  /*303f0*/  STL [R1+0x9e0], R24 ;  /* 0x0009e01801007387 */ /* 0x0001e20000100800 */
[----:B------:R-:W-:-:S03]  /*30400*/  IMAD.X R23, R46, 0x1, R23, P6 ;  /* 0x000000012e177824 */ /* 0x000fc600030e0617 */
[----:B0-----:R-:W4:Y:S04]  /*30410*/  LDL.LU R24, [R1+0x9ac] ;  /* 0x0009ac0001187983 */ /* 0x001f280000300800 */
[----:B------:R0:W-:Y:S04]  /*30420*/  STL [R1+0x9ec], R23 ;  /* 0x0009ec1701007387 */ /* 0x0001e80000100800 */
[----:B0-----:R-:W4:Y:S01]  /*30430*/  LDL.LU R23, [R1+0x868] ;  /* 0x0008680001177983 */ /* 0x001f220000300800 */
[----:B-----5:R-:W-:-:S05]  /*30440*/  IADD3 R20, P6, PT, R18, R20, RZ ;  /* 0x0000001412147210 */ /* 0x020fca0007fde0ff */
[----:B------:R0:W-:Y:S01]  /*30450*/  STL [R1+0x9d8], R20 ;  /* 0x0009d81401007387 */ /* 0x0001e20000100800 */
[----:B------:R-:W-:-:S03]  /*30460*/  IMAD.X R27, R46, 0x1, R27, P1 ;  /* 0x000000012e1b7824 */ /* 0x000fc600008e061b */
[----:B0-----:R-:W5:Y:S01]  /*30470*/  LDL.LU R20, [R1+0x9a4] ;  /* 0x0009a40001147983 */ /* 0x001f620000300800 */
[----:B------:R-:W-:-:S03]  /*30480*/  IADD3 R47, P1, PT, R18, R47, RZ ;  /* 0x0000002f122f7210 */ /* 0x000fc60007f3e0ff */
[----:B------:R0:W-:Y:S01]  /*30490*/  STL [R1+0x884], R27 ;  /* 0x0008841b01007387 */ /* 0x0001e20000100800 */
[----:B------:R-:W-:Y:S01]  /*304a0*/  IMAD.X R45, R46, 0x1, R45, P2 ;  /* 0x000000012e2d7824 */ /* 0x000fe200010e062d */
[----:B------:R-:W-:Y:S02]  /*304b0*/  IADD3 R44, P2, PT, R18, R44, RZ ;  /* 0x0000002c122c7210 */ /* 0x000fe40007f5e0ff */
[----:B0-----:R-:W5:Y:S04]  /*304c0*/  LDL.LU R27, [R1+0x860] ;  /* 0x00086000011b7983 */ /* 0x001f680000300800 */
[----:B------:R-:W-:Y:S04]  /*304d0*/  STL [R1+0x9d0], R47 ;  /* 0x0009d02f01007387 */ /* 0x000fe80000100800 */
[----:B------:R-:W-:Y:S04]  /*304e0*/  STL [R1+0x87c], R45 ;  /* 0x00087c2d01007387 */ /* 0x000fe80000100800 */
[----:B------:R-:W-:Y:S01]  /*304f0*/  STL [R1+0x9c8], R44 ;  /* 0x0009c82c01007387 */ /* 0x000fe20000100800 */
[----:B--2---:R-:W-:Y:S01]  /*30500*/  IMAD.X R43, R46, 0x1, R43, P4 ;  /* 0x000000012e2b7824 */ /* 0x004fe200020e062b */
[----:B------:R-:W-:-:S04]  /*30510*/  IADD3 R42, P4, PT, R18, R42, RZ ;  /* 0x0000002a122a7210 */ /* 0x000fc80007f9e0ff */
        /* <DEDUP_REMOVED lines=28> */
[----:B------:R-:W2:Y:S01]  /*306e0*/  LDL.LU R48, [R1+0x99c] ;  /* 0x00099c0001307983 */ /* 0x000ea20000300800 */
[----:B------:R-:W-:-:S03]  /*306f0*/  IMAD.X R25, R46, 0x1, R25, P1 ;  /* 0x000000012e197824 */ /* 0x000fc600008e0619 */
[----:B------:R-:W-:Y:S04]  /*30700*/  STL [R1+0x86c], R29 ;  /* 0x00086c1d01007387 */ /* 0x000fe80000100800 */
[----:B------:R0:W-:Y:S04]  /*30710*/  STL [R1+0x9b4], R25 ;  /* 0x0009b41901007387 */ /* 0x0001e80000100800 */
[----:B------:R-:W-:Y:S04]  /*30720*/  STL [R1+0x998], R28 ;  /* 0x0009981c01007387 */ /* 0x000fe80000100800 */
[----:B0-----:R-:W2:Y:S01]  /*30730*/  LDL.LU R25, [R1+0x988] ;  /* 0x0009880001197983 */ /* 0x001ea20000300800 */
[----:B---3--:R-:W-:-:S05]  /*30740*/  IADD3 R26, P1, PT, R18, R26, RZ ;  /* 0x0000001a121a7210 */ /* 0x008fca0007f3e0ff */
[----:B------:R0:W-:Y:S04]  /*30750*/  STL [R1+0x990], R26 ;  /* 0x0009901a01007387 */ /* 0x0001e80000100800 */
[----:B0-----:R-:W3:Y:S01]  /*30760*/  LDL.LU R26, [R1+0x994] ;  /* 0x00099400011a7983 */ /* 0x001ee20000300800 */
[----:B----4-:R-:W-:-:S05]  /*30770*/  IMAD.X R24, R46, 0x1, R24, P2 ;  /* 0x000000012e187824 */ /* 0x010fca00010e0618 */
[----:B------:R0:W-:Y:S01]  /*30780*/  STL [R1+0x9ac], R24 ;  /* 0x0009ac1801007387 */ /* 0x0001e20000100800 */
[----:B------:R-:W-:-:S03]  /*30790*/  IADD3 R23, P2, PT, R18, R23, RZ ;  /* 0x0000001712177210 */ /* 0x000fc60007f5e0ff */
[----:B0-----:R-:W4:Y:S04]  /*307a0*/  LDL.LU R24, [R1+0x980] ;  /* 0x0009800001187983 */ /* 0x001f280000300800 */
[----:B------:R0:W-:Y:S04]  /*307b0*/  STL [R1+0x868], R23 ;  /* 0x0008681701007387 */ /* 0x0001e80000100800 */
[----:B0-----:R-:W4:Y:S01]  /*307c0*/  LDL.LU R23, [R1+0x98c] ;  /* 0x00098c0001177983 */ /* 0x001f220000300800 */
[----:B-----5:R-:W-:-:S05]  /*307d0*/  IMAD.X R20, R46, 0x1, R20, P4 ;  /* 0x000000012e147824 */ /* 0x020fca00020e0614 */
[----:B------:R0:W-:Y:S01]  /*307e0*/  STL [R1+0x9a4], R20 ;  /* 0x0009a41401007387 */ /* 0x0001e20000100800 */
[----:B------:R-:W-:-:S03]  /*307f0*/  IADD3 R27, P4, PT, R18, R27, RZ ;  /* 0x0000001b121b7210 */ /* 0x000fc60007f9e0ff */
[----:B0-----:R-:W5:Y:S04]  /*30800*/  LDL.LU R20, [R1+0x978] ;  /* 0x0009780001147983 */ /* 0x001f680000300800 */
        /* <DEDUP_REMOVED lines=20> */
[----:B0-----:R-:W5:Y:S01]  /*30950*/  LDL.LU R27, [R1+0x938] ;  /* 0x00093800011b7983 */ /* 0x001f620000300800 */
[----:B--2---:R-:W-:Y:S01]  /*30960*/  IMAD.X R48, R46, 0x1, R48, P5 ;  /* 0x000000012e307824 */ /* 0x004fe200028e0630 */
[----:B------:R-:W-:-:S05]  /*30970*/  IADD3 R25, P5, PT, R18, R25, RZ ;  /* 0x0000001912197210 */ /* 0x000fca0007fbe0ff */
[----:B------:R0:W-:Y:S04]  /*30980*/  STL [R1+0x988], R25 ;  /* 0x0009881901007387 */ /* 0x0001e80000100800 */
[----:B0-----:R-:W2:Y:S04]  /*30990*/  LDL.LU R25, [R1+0x954] ;  /* 0x0009540001197983 */ /* 0x001ea80000300800 */
[----:B------:R-:W-:Y:S01]  /*309a0*/  STL [R1+0x99c], R48 ;  /* 0x00099c3001007387 */ /* 0x000fe20000100800 */
[----:B---3--:R-:W-:-:S05]  /*309b0*/  IMAD.X R26, R46, 0x1, R26, P6 ;  /* 0x000000012e1a7824 */ /* 0x008fca00030e061a */
[----:B------:R0:W-:Y:S04]  /*309c0*/  STL [R1+0x994], R26 ;  /* 0x0009941a01007387 */ /* 0x0001e80000100800 */
[----:B0-----:R-:W3:Y:S01]  /*309d0*/  LDL.LU R26, [R1+0x930] ;  /* 0x00093000011a7983 */ /* 0x001ee20000300800 */
[----:B----4-:R-:W-:-:S05]  /*309e0*/  IADD3 R24, P6, PT, R18, R24, RZ ;  /* 0x0000001812187210 */ /* 0x010fca0007fde0ff */
[----:B------:R0:W-:Y:S01]  /*309f0*/  STL [R1+0x980], R24 ;  /* 0x0009801801007387 */ /* 0x0001e20000100800 */
[----:B------:R-:W-:-:S03]  /*30a00*/  IMAD.X R23, R46, 0x1, R23, P1 ;  /* 0x000000012e177824 */ /* 0x000fc600008e0617 */
[----:B0-----:R-:W4:Y:S04]  /*30a10*/  LDL.LU R24, [R1+0x94c] ;  /* 0x00094c0001187983 */ /* 0x001f280000300800 */
[----:B------:R0:W-:Y:S04]  /*30a20*/  STL [R1+0x98c], R23 ;  /* 0x00098c1701007387 */ /* 0x0001e80000100800 */
[----:B0-----:R-:W4:Y:S01]  /*30a30*/  LDL.LU R23, [R1+0x848] ;  /* 0x0008480001177983 */ /* 0x001f220000300800 */
[----:B-----5:R-:W-:Y:S01]  /*30a40*/  IADD3 R20, P1, PT, R18, R20, RZ ;  /* 0x0000001412147210 */ /* 0x020fe20007f3e0ff */
[----:B------:R-:W-:-:S04]  /*30a50*/  IMAD.X R47, R46, 0x1, R47, P2 ;  /* 0x000000012e2f7824 */ /* 0x000fc800010e062f */
[----:B------:R0:W-:Y:S01]  /*30a60*/  STL [R1+0x978], R20 ;  /* 0x0009781401007387 */ /* 0x0001e20000100800 */
[----:B------:R-:W-:Y:S01]  /*30a70*/  IADD3 R45, P2, PT, R18, R45, RZ ;  /* 0x0000002d122d7210 */ /* 0x000fe20007f5e0ff */
[----:B------:R-:W-:Y:S02]  /*30a80*/  IMAD.X R44, R46, 0x1, R44, P4 ;  /* 0x000000012e2c7824 */ /* 0x000fe400020e062c */
[----:B0-----:R-:W5:Y:S01]  /*30a90*/  LDL.LU R20, [R1+0x944] ;  /* 0x0009440001147983 */ /* 0x001f620000300800 */
        /* <DEDUP_REMOVED lines=33> */
[----:B------:R-:W-:Y:S04]  /*30cb0*/  STL [R1+0x854], R30 ;  /* 0x0008541e01007387 */ /* 0x000fe80000100800 */
[----:B------:R-:W5:Y:S04]  /*30cc0*/  LDL.LU R48, [R1+0x840] ;  /* 0x0008400001307983 */ /* 0x000f680000300800 */
[----:B------:R-:W-:Y:S04]  /*30cd0*/  STL [R1+0x940], R29 ;  /* 0x0009401d01007387 */ /* 0x000fe80000100800 */
[----:B------:R0:W-:Y:S04]  /*30ce0*/  STL [R1+0x938], R27 ;  /* 0x0009381b01007387 */ /* 0x0001e80000100800 */
[----:B------:R-:W-:Y:S04]  /*30cf0*/  STL [R1+0x84c], R28 ;  /* 0x00084c1c01007387 */ /* 0x000fe80000100800 */
[----:B0-----:R-:W5:Y:S01]  /*30d00*/  LDL.LU R27, [R1+0x93c] ;  /* 0x00093c00011b7983 */ /* 0x001f620000300800 */
[----:B--2---:R-:W-:-:S05]  /*30d10*/  IMAD.X R25, R46, 0x1, R25, P2 ;  /* 0x000000012e197824 */ /* 0x004fca00010e0619 */
[----:B------:R0:W-:Y:S04]  /*30d20*/  STL [R1+0x954], R25 ;  /* 0x0009541901007387 */ /* 0x0001e80000100800 */
        /* <DEDUP_REMOVED lines=10> */
[----:B-----5:R-:W-:-:S03]  /*30dd0*/  IMAD.X R20, R46, 0x1, R20, P5 ;  /* 0x000000012e147824 */ /* 0x020fc600028e0614 */
        /* <DEDUP_REMOVED lines=21> */
[----:B------:R-:W-:Y:S01]  /*30f30*/  IADD3 R48, P5, PT, R18, R48, RZ ;  /* 0x0000003012307210 */ /* 0x000fe20007fbe0ff */
[----:B------:R-:W-:-:S05]  /*30f40*/  IMAD.X R27, R46, 0x1, R27, P6 ;  /* 0x000000012e1b7824 */ /* 0x000fca00030e061b */
[----:B------:R0:W-:Y:S04]  /*30f50*/  STL [R1+0x93c], R27 ;  /* 0x00093c1b01007387 */ /* 0x0001e80000100800 */
[----:B0-----:R-:W5:Y:S04]  /*30f60*/  LDL.LU R27, [R1+0x7c8] ;  /* 0x0007c800011b7983 */ /* 0x001f680000300800 */
[----:B------:R-:W-:Y:S01]  /*30f70*/  STL [R1+0x840], R48 ;  /* 0x0008403001007387 */ /* 0x000fe20000100800 */
[----:B--2---:R-:W-:-:S05]  /*30f80*/  IADD3 R25, P6, PT, R18, R25, RZ ;  /* 0x0000001912197210 */ /* 0x004fca0007fde0ff */
[----:B------:R0:W-:Y:S04]  /*30f90*/  STL [R1+0x928], R25 ;  /* 0x0009281901007387 */ /* 0x0001e80000100800 */
[----:B0-----:R-:W2:Y:S01]  /*30fa0*/  LDL.LU R25, [R1+0x7e4] ;  /* 0x0007e40001197983 */ /* 0x001ea20000300800 */
        /* <DEDUP_REMOVED lines=10> */
[----:B------:R-:W-:Y:S01]  /*31050*/  IMAD.X R45, R46, 0x1, R45, P4 ;  /* 0x000000012e2d7824 */ /* 0x000fe200020e062d */
[----:B------:R-:W-:Y:S01]  /*31060*/  IADD3 R44, P4, PT, R18, R44, RZ ;  /* 0x0000002c122c7210 */ /* 0x000fe20007f9e0ff */
[----:B------:R-:W-:-:S02]  /*31070*/  IMAD.X R43, R46, 0x1, R43, P5 ;  /* 0x000000012e2b7824 */ /* 0x000fc400028e062b */
        /* <DEDUP_REMOVED lines=33> */
[----:B------:R-:W5:Y:S04]  /*31290*/  LDL.LU R48, [R1+0x7d4] ;  /* 0x0007d40001307983 */ /* 0x000f680000300800 */
[----:B------:R-:W-:Y:S04]  /*312a0*/  STL [R1+0x7f4], R29 ;  /* 0x0007f41d01007387 */ /* 0x000fe80000100800 */
[----:B------:R0:W-:Y:S04]  /*312b0*/  STL [R1+0x7ec], R20 ;  /* 0x0007ec1401007387 */ /* 0x0001e80000100800 */
[----:B------:R-:W-:Y:S04]  /*312c0*/  STL [R1+0x7d0], R28 ;  /* 0x0007d01c01007387 */ /* 0x000fe80000100800 */
[----:B0-----:R-:W5:Y:S01]  /*312d0*/  LDL.LU R20, [R1+0x7b0] ;  /* 0x0007b00001147983 */ /* 0x001f620000300800 */
[----:B------:R-:W-:-:S05]  /*312e0*/  IADD3 R27, P2, PT, R18, R27, RZ ;  /* 0x0000001b121b7210 */ /* 0x000fca0007f5e0ff */
[----:B------:R0:W-:Y:S04]  /*312f0*/  STL [R1+0x7c8], R27 ;  /* 0x0007c81b01007387 */ /* 0x0001e80000100800 */
        /* <DEDUP_REMOVED lines=34> */
[----:B------:R0:W-:Y:S04]  /*31520*/  STL [R1+0x7b0], R20 ;  /* 0x0007b01401007387 */ /* 0x0001e80000100800 */
[----:B0-----:R-:W5:Y:S01]  /*31530*/  LDL.LU R20, [R1+0x76c] ;  /* 0x00076c0001147983 */ /* 0x001f620000300800 */
[----:B------:R-:W-:-:S03]  /*31540*/  IMAD.X R27, R46, 0x1, R27, P1 ;  /* 0x000000012e1b7824 */ /* 0x000fc600008e061b */
[----:B------:R-:W-:Y:S04]  /*31550*/  STL [R1+0x7d4], R48 ;  /* 0x0007d43001007387 */ /* 0x000fe80000100800 */
[----:B------:R0:W-:Y:S04]  /*31560*/  STL [R1+0x7cc], R27 ;  /* 0x0007cc1b01007387 */ /* 0x0001e80000100800 */
[----:B0-----:R-:W5:Y:S01]  /*31570*/  LDL.LU R27, [R1+0x748] ;  /* 0x00074800011b7983 */ /* 0x001f620000300800 */
[----:B--2---:R-:W-:-:S05]  /*31580*/  IADD3 R25, P1, PT, R18, R25, RZ ;  /* 0x0000001912197210 */ /* 0x004fca0007f3e0ff */
[----:B------:R0:W-:Y:S04]  /*31590*/  STL [R1+0x7a8], R25 ;  /* 0x0007a81901007387 */ /* 0x0001e80000100800 */
[----:B0-----:R-:W2:Y:S01]  /*315a0*/  LDL.LU R25, [R1+0x764] ;  /* 0x0007640001197983 */ /* 0x001ea20000300800 */
[----:B---3--:R-:W-:-:S05]  /*315b0*/  IMAD.X R26, R46, 0x1, R26, P2 ;  /* 0x000000012e1a7824 */ /* 0x008fca00010e061a */
[----:B------:R0:W-:Y:S04]  /*315c0*/  STL [R1+0x7c4], R26 ;  /* 0x0007c41a01007387 */ /* 0x0001e80000100800 */
[----:B0-----:R-:W3:Y:S01]  /*315d0*/  LDL.LU R26, [R1+0x740] ;  /* 0x00074000011a7983 */ /* 0x001ee20000300800 */
[----:B----4-:R-:W-:Y:S01]  /*315e0*/  IADD3 R24, P2, PT, R18, R24, RZ ;  /* 0x0000001812187210 */ /* 0x010fe20007f5e0ff */
[----:B------:R-:W-:-:S04]  /*315f0*/  IMAD.X R47, R46, 0x1, R47, P4 ;  /* 0x000000012e2f7824 */ /* 0x000fc800020e062f */
[----:B------:R0:W-:Y:S01]  /*31600*/  STL [R1+0x7a0], R24 ;  /* 0x0007a01801007387 */ /* 0x0001e20000100800 */
[----:B------:R-:W-:Y:S01]  /*31610*/  IADD3 R45, P4, PT, R18, R45, RZ ;  /* 0x0000002d122d7210 */ /* 0x000fe20007f9e0ff */
[----:B------:R-:W-:Y:S02]  /*31620*/  IMAD.X R44, R46, 0x1, R44, P5 ;  /* 0x000000012e2c7824 */ /* 0x000fe400028e062c */
[----:B0-----:R-:W4:Y:S01]  /*31630*/  LDL.LU R24, [R1+0x75c] ;  /* 0x00075c0001187983 */ /* 0x001f220000300800 */
        /* <DEDUP_REMOVED lines=51> */
[----:B----4-:R-:W-:-:S03]  /*31970*/  IMAD.X R24, R46, 0x1, R24, P6 ;  /* 0x000000012e187824 */ /* 0x010fc600030e0618 */
        /* <DEDUP_REMOVED lines=21> */
[----:B------:R-:W-:-:S05]  /*31ad0*/  IMAD.X R23, R46, 0x1, R23, P1 ;  /* 0x000000012e177824 */ /* 0x000fca00008e0617 */
[----:B------:R0:W-:Y:S04]  /*31ae0*/  STL [R1+0x754], R23 ;  /* 0x0007541701007387 */ /* 0x0001e80000100800 */
[----:B0-----:R-:W4:Y:S01]  /*31af0*/  LDL.LU R23, [R1+0x18e4] ;  /* 0x0018e40001177983 */ /* 0x001f220000300800 */
[C---:B------:R-:W-:Y:S02]  /*31b00*/  IADD3 R48, P6, PT, R17.reuse, R48, RZ ;  /* 0x0000003011307210 */ /* 0x040fe40007fde0ff */
[----:B-----5:R-:W-:-:S03]  /*31b10*/  IADD3 R20, P1, PT, R17, R20, RZ ;  /* 0x0000001411147210 */ /* 0x020fc60007f3e0ff */
[----:B------:R-:W-:Y:S04]  /*31b20*/  STL [R1+0x194c], R48 ;  /* 0x00194c3001007387 */ /* 0x000fe80000100800 */
[----:B------:R0:W-:Y:S01]  /*31b30*/  STL [R1+0x1944], R20 ;  /* 0x0019441401007387 */ /* 0x0001e20000100800 */
[----:B------:R-:W-:-:S03]  /*31b40*/  IMAD.X R27, R46, 0x1, R27, P2 ;  /* 0x000000012e1b7824 */ /* 0x000fc600010e061b */
[----:B0-----:R-:W5:Y:S04]  /*31b50*/  LDL.LU R20, [R1+0x1900] ;  /* 0x0019000001147983 */ /* 0x001f680000300800 */
[----:B------:R0:W-:Y:S04]  /*31b60*/  STL [R1+0x74c], R27 ;  /* 0x00074c1b01007387 */ /* 0x0001e80000100800 */
[----:B0-----:R-:W5:Y:S01]  /*31b70*/  LDL.LU R27, [R1+0x18dc] ;  /* 0x0018dc00011b7983 */ /* 0x001f620000300800 */
[----:B--2---:R-:W-:-:S05]  /*31b80*/  IADD3 R25, P2, PT, R17, R25, RZ ;  /* 0x0000001911197210 */ /* 0x004fca0007f5e0ff */
[----:B------:R0:W-:Y:S04]  /*31b90*/  STL [R1+0x193c], R25 ;  /* 0x00193c1901007387 */ /* 0x0001e80000100800 */
[----:B0-----:R-:W2:Y:S01]  /*31ba0*/  LDL.LU R25, [R1+0x18f8] ;  /* 0x0018f80001197983 */ /* 0x001ea20000300800 */
[----:B---3--:R-:W-:Y:S01]  /*31bb0*/  IMAD.X R26, R46, 0x1, R26, P4 ;  /* 0x000000012e1a7824 */ /* 0x008fe200020e061a */
[----:B----4-:R-:W-:-:S04]  /*31bc0*/  IADD3 R47, P4, PT, R17, R47, RZ ;  /* 0x0000002f112f7210 */ /* 0x010fc80007f9e0ff */
[----:B------:R0:W-:Y:S01]  /*31bd0*/  STL [R1+0x744], R26 ;  /* 0x0007441a01007387 */ /* 0x0001e20000100800 */
[----:B------:R-:W-:Y:S01]  /*31be0*/  IMAD.X R45, R46, 0x1, R45, P5 ;  /* 0x000000012e2d7824 */ /* 0x000fe200028e062d */
[----:B------:R-:W-:Y:S02]  /*31bf0*/  IADD3 R44, P5, PT, R17, R44, RZ ;  /* 0x0000002c112c7210 */ /* 0x000fe40007fbe0ff */
[----:B0-----:R-:W3:Y:S01]  /*31c00*/  LDL.LU R26, [R1+0x18d4] ;  /* 0x0018d400011a7983 */ /* 0x001ee20000300800 */
[----:B------:R-:W-:-:S03]  /*31c10*/  IMAD.X R43, R19, 0x1, R43, P6 ;  /* 0x00000001132b7824 */ /* 0x000fc600030e062b */
[----:B------:R0:W-:Y:S01]  /*31c20*/  STL [R1+0x1934], R47 ;  /* 0x0019342f01007387 */ /* 0x0001e20000100800 */
        /* <DEDUP_REMOVED lines=32> */
[----:B0-----:R-:W4:Y:S04]  /*31e30*/  LDL.LU R47, [R1+0x18f0] ;  /* 0x0018f000012f7983 */ /* 0x001f280000300800 */
[----:B------:R-:W-:Y:S04]  /*31e40*/  STL [R1+0x1910], R29 ;  /* 0x0019101d01007387 */ /* 0x000fe80000100800 */
[----:B------:R0:W-:Y:S04]  /*31e50*/  STL [R1+0x1908], R24 ;  /* 0x0019081801007387 */ /* 0x0001e80000100800 */
[----:B------:R-:W-:Y:S04]  /*31e60*/  STL [R1+0x18ec], R28 ;  /* 0x0018ec1c01007387 */ /* 0x000fe80000100800 */
        /* <DEDUP_REMOVED lines=9> */
[----:B0-----:R-:W5:Y:S01]  /*31f00*/  LDL.LU R27, [R1+0x18e0] ;  /* 0x0018e000011b7983 */ /* 0x001f620000300800 */
[----:B--2---:R-:W-:-:S05]  /*31f10*/  IMAD.X R25, R19, 0x1, R25, P6 ;  /* 0x0000000113197824 */ /* 0x004fca00030e0619 */
[----:B------:R0:W-:Y:S04]  /*31f20*/  STL [R1+0x18f8], R25 ;  /* 0x0018f81901007387 */ /* 0x0001e80000100800 */
[----:B0-----:R-:W2:Y:S04]  /*31f30*/  LDL.LU R25, [R1+0x18bc] ;  /* 0x0018bc0001197983 */ /* 0x001ea80000300800 */
[----:B------:R-:W2:Y:S04]  /*31f40*/  LDL.LU R46, [R1+0x18d8] ;  /* 0x0018d800012e7983 */ /* 0x000ea80000300800 */
[----:B------:R-:W2:Y:S04]  /*31f50*/  LDL.LU R45, [R1+0x18b4] ;  /* 0x0018b400012d7983 */ /* 0x000ea80000300800 */
[----:B------:R-:W2:Y:S01]  /*31f60*/  LDL.LU R44, [R1+0x18d0] ;  /* 0x0018d000012c7983 */ /* 0x000ea20000300800 */
[----:B---3--:R-:W-:-:S05]  /*31f70*/  IADD3 R26, P6, PT, R17, R26, RZ ;  /* 0x0000001a111a7210 */ /* 0x008fca0007fde0ff */
        /* <DEDUP_REMOVED lines=17> */
[----:B0-----:R-:W3:Y:S01]  /*32090*/  LDL.LU R26, [R1+0x186c] ;  /* 0x00186c00011a7983 */ /* 0x001ee20000300800 */
[----:B----4-:R-:W-:Y:S01]  /*320a0*/  IMAD.X R47, R19, 0x1, R47, P1 ;  /* 0x00000001132f7824 */ /* 0x010fe200008e062f */
[----:B------:R-:W-:-:S05]  /*320b0*/  IADD3 R24, P1, PT, R17, R24, RZ ;  /* 0x0000001811187210 */ /* 0x000fca0007f3e0ff */
[----:B------:R0:W-:Y:S04]  /*320c0*/  STL [R1+0x18cc], R24 ;  /* 0x0018cc1801007387 */ /* 0x0001e80000100800 */
[----:B0-----:R-:W4:Y:S01]  /*320d0*/  LDL.LU R24, [R1+0x1888] ;  /* 0x0018880001187983 */ /* 0x001f220000300800 */
[----:B------:R-:W-:-:S03]  /*320e0*/  IMAD.X R23, R19, 0x1, R23, P2 ;  /* 0x0000000113177824 */ /* 0x000fc600010e0617 */
        /* <DEDUP_REMOVED lines=10> */
[----:B------:R-:W-:-:S04]  /*32190*/  IMAD.X R46, R19, 0x1, R46, P5 ;  /* 0x00000001132e7824 */ /* 0x000fc800028e062e */
[----:B------:R0:W-:Y:S01]  /*321a0*/  STL [R1+0x18bc], R25 ;  /* 0x0018bc1901007387 */ /* 0x0001e20000100800 */
[----:B------:R-:W-:Y:S01]  /*321b0*/  IADD3 R45, P5, PT, R17, R45, RZ ;  /* 0x0000002d112d7210 */ /* 0x000fe20007fbe0ff */
[----:B------:R-:W-:Y:S02]  /*321c0*/  IMAD.X R44, R19, 0x1, R44, P6 ;  /* 0x00000001132c7824 */ /* 0x000fe400030e062c */
[----:B0-----:R-:W2:Y:S04]  /*321d0*/  LDL.LU R25, [R1+0x1878] ;  /* 0x0018780001197983 */ /* 0x001ea80000300800 */
[----:B------:R-:W-:Y:S04]  /*321e0*/  STL [R1+0x18d8], R46 ;  /* 0x0018d82e01007387 */ /* 0x000fe80000100800 */
[----:B------:R-:W-:Y:S01]  /*321f0*/  STL [R1+0x18b4], R45 ;  /* 0x0018b42d01007387 */ /* 0x000fe20000100800 */
[----:B---3--:R-:W-:-:S03]  /*32200*/  IADD3 R43, P6, PT, R17, R43, RZ ;  /* 0x0000002b112b7210 */ /* 0x008fc60007fde0ff */
        /* <DEDUP_REMOVED lines=30> */
[----:B------:R-:W3:Y:S01]  /*323f0*/  LDL.LU R47, [R1+0x1854] ;  /* 0x00185400012f7983 */ /* 0x000ee20000300800 */
[----:B------:R-:W-:-:S03]  /*32400*/  IADD3 R26, P4, PT, R17, R26, RZ ;  /* 0x0000001a111a7210 */ /* 0x000fc60007f9e0ff */
[----:B------:R-:W-:Y:S04]  /*32410*/  STL [R1+0x1874], R29 ;  /* 0x0018741d01007387 */ /* 0x000fe80000100800 */
[----:B------:R0:W-:Y:S04]  /*32420*/  STL [R1+0x186c], R26 ;  /* 0x00186c1a01007387 */ /* 0x0001e80000100800 */
[----:B------:R-:W-:Y:S04]  /*32430*/  STL [R1+0x1890], R28 ;  /* 0x0018901c01007387 */ /* 0x000fe80000100800 */
[----:B0-----:R-:W3:Y:S01]  /*32440*/  LDL.LU R26, [R1+0x1870] ;  /* 0x00187000011a7983 */ /* 0x001ee20000300800 */
[----:B----4-:R-:W-:-:S05]  /*32450*/  IMAD.X R24, R19, 0x1, R24, P5 ;  /* 0x0000000113187824 */ /* 0x010fca00028e0618 */
        /* <DEDUP_REMOVED lines=34> */
[----:B------:R-:W-:-:S05]  /*32680*/  IMAD.X R26, R19, 0x1, R26, P2 ;  /* 0x00000001131a7824 */ /* 0x000fca00010e061a */
[----:B------:R0:W-:Y:S04]  /*32690*/  STL [R1+0x1870], R26 ;  /* 0x0018701a01007387 */ /* 0x0001e80000100800 */
[----:B0-----:R-:W3:Y:S04]  /*326a0*/  LDL.LU R26, [R1+0x17ec] ;  /* 0x0017ec00011a7983 */ /* 0x001ee80000300800 */
[----:B------:R-:W-:Y:S01]  /*326b0*/  STL [R1+0x1854], R47 ;  /* 0x0018542f01007387 */ /* 0x000fe20000100800 */
[----:B----4-:R-:W-:-:S05]  /*326c0*/  IADD3 R24, P2, PT, R17, R24, RZ ;  /* 0x0000001811187210 */ /* 0x010fca0007f5e0ff */
[----:B------:R0:W-:Y:S04]  /*326d0*/  STL [R1+0x184c], R24 ;  /* 0x00184c1801007387 */ /* 0x0001e80000100800 */
[----:B0-----:R-:W4:Y:S01]  /*326e0*/  LDL.LU R24, [R1+0x1808] ;  /* 0x0018080001187983 */ /* 0x001f220000300800 */
[----:B------:R-:W-:-:S05]  /*326f0*/  IMAD.X R23, R19, 0x1, R23, P4 ;  /* 0x0000000113177824 */ /* 0x000fca00020e0617 */
        /* <DEDUP_REMOVED lines=93> */
[----:B------:R0:W-:Y:S04]  /*32cd0*/  STL [R1+0x17cc], R24 ;  /* 0x0017cc1801007387 */ /* 0x0001e80000100800 */
[----:B0-----:R-:W4:Y:S01]  /*32ce0*/  LDL.LU R24, [R1+0x1788] ;  /* 0x0017880001187983 */ /* 0x001f220000300800 */
[----:B------:R-:W-:-:S05]  /*32cf0*/  IMAD.X R23, R19, 0x1, R23, P5 ;  /* 0x0000000113177824 */ /* 0x000fca00028e0617 */
        /* <DEDUP_REMOVED lines=58> */
[----:B0-----:R-:W4:Y:S04]  /*330a0*/  LDL.LU R23, [R1+0x1768] ;  /* 0x0017680001177983 */ /* 0x001f280000300800 */
[----:B------:R-:W4:Y:S01]  /*330b0*/  LDL.LU R46, [R1+0x1744] ;  /* 0x00174400012e7983 */ /* 0x000f220000300800 */
[----:B-----5:R-:W-:-:S03]  /*330c0*/  IMAD.X R20, R19, 0x1, R20, P2 ;  /* 0x0000000113147824 */ /* 0x020fc600010e0614 */
        /* <DEDUP_REMOVED lines=37> */
[----:B------:R-:W-:Y:S01]  /*33320*/  IADD3 R46, P6, PT, R17, R46, RZ ;  /* 0x0000002e112e7210 */ /* 0x000fe20007fde0ff */
[----:B-----5:R-:W-:Y:S01]  /*33330*/  IMAD.X R45, R19, 0x1, R45, P1 ;  /* 0x00000001132d7824 */ /* 0x020fe200008e062d */
[----:B------:R-:W-:Y:S01]  /*33340*/  IADD3 R44, P1, PT, R17, R44, RZ ;  /* 0x0000002c112c7210 */ /* 0x000fe20007f3e0ff */
[----:B------:R-:W-:Y:S02]  /*33350*/  IMAD.X R43, R19, 0x1, R43, P2 ;  /* 0x00000001132b7824 */ /* 0x000fe400010e062b */
        /* <DEDUP_REMOVED lines=50> */
[----:B------:R-:W-:-:S03]  /*33680*/  IADD3 R23, P2, PT, R17, R23, RZ ;  /* 0x0000001711177210 */ /* 0x000fc60007f5e0ff */
        /* <DEDUP_REMOVED lines=91> */
[----:B0-----:R-:W3:Y:S04]  /*33c40*/  LDL.LU R26, [R1+0x1670] ;  /* 0x00167000011a7983 */ /* 0x001ee80000300800 */
[----:B------:R-:W3:Y:S04]  /*33c50*/  LDL.LU R46, [R1+0x164c] ;  /* 0x00164c00012e7983 */ /* 0x000ee80000300800 */
[----:B------:R-:W3:Y:S04]  /*33c60*/  LDL.LU R45, [R1+0x1668] ;  /* 0x00166800012d7983 */ /* 0x000ee80000300800 */
[----:B------:R-:W3:Y:S01]  /*33c70*/  LDL.LU R44, [R1+0x1644] ;  /* 0x00164400012c7983 */ /* 0x000ee20000300800 */
[----:B----4-:R-:W-:-:S05]  /*33c80*/  IMAD.X R24, R19, 0x1, R24, P4 ;  /* 0x0000000113187824 */ /* 0x010fca00020e0618 */
        /* <DEDUP_REMOVED lines=30> */
[----:B------:R0:W-:Y:S04]  /*33e70*/  STL [R1+0x1654], R25 ;  /* 0x0016541901007387 */ /* 0x0001e80000100800 */
[----:B0-----:R-:W2:Y:S01]  /*33e80*/  LDL.LU R25, [R1+0x1610] ;  /* 0x0016100001197983 */ /* 0x001ea20000300800 */
[----:B---3--:R-:W-:Y:S01]  /*33e90*/  IMAD.X R26, R19, 0x1, R26, P1 ;  /* 0x00000001131a7824 */ /* 0x008fe200008e061a */
[----:B------:R-:W-:-:S04]  /*33ea0*/  IADD3 R46, P1, PT, R17, R46, RZ ;  /* 0x0000002e112e7210 */ /* 0x000fc80007f3e0ff */
[----:B------:R0:W-:Y:S01]  /*33eb0*/  STL [R1+0x1670], R26 ;  /* 0x0016701a01007387 */ /* 0x0001e20000100800 */
[----:B------:R-:W-:Y:S01]  /*33ec0*/  IMAD.X R45, R19, 0x1, R45, P2 ;  /* 0x00000001132d7824 */ /* 0x000fe200010e062d */
[----:B------:R-:W-:Y:S02]  /*33ed0*/  IADD3 R44, P2, PT, R17, R44, RZ ;  /* 0x0000002c112c7210 */ /* 0x000fe40007f5e0ff */
[----:B0-----:R-:W3:Y:S04]  /*33ee0*/  LDL.LU R26, [R1+0x15ec] ;  /* 0x0015ec00011a7983 */ /* 0x001ee80000300800 */
[----:B------:R-:W-:Y:S04]  /*33ef0*/  STL [R1+0x164c], R46 ;  /* 0x00164c2e01007387 */ /* 0x000fe80000100800 */
[----:B------:R-:W-:Y:S01]  /*33f00*/  STL [R1+0x1668], R45 ;  /* 0x0016682d01007387 */ /* 0x000fe20000100800 */
[----:B----4-:R-:W-:-:S03]  /*33f10*/  IMAD.X R43, R19, 0x1, R43, P4 ;  /* 0x00000001132b7824 */ /* 0x010fc600020e062b */
        /* <DEDUP_REMOVED lines=30> */
[----:B------:R-:W4:Y:S01]  /*34100*/  LDL.LU R47, [R1+0x1608] ;  /* 0x00160800012f7983 */ /* 0x000f220000300800 */
[----:B------:R-:W-:-:S03]  /*34110*/  IMAD.X R24, R19, 0x1, R24, P1 ;  /* 0x0000000113187824 */ /* 0x000fc600008e0618 */
        /* <DEDUP_REMOVED lines=41> */
[----:B0-----:R-:W4:Y:S04]  /*343b0*/  LDL.LU R24, [R1+0x15a0] ;  /* 0x0015a00001187983 */ /* 0x001f280000300800 */
[----:B------:R-:W-:Y:S01]  /*343c0*/  STL [R1+0x1608], R47 ;  /* 0x0016082f01007387 */ /* 0x000fe20000100800 */
[----:B------:R-:W-:-:S05]  /*343d0*/  IMAD.X R23, R19, 0x1, R23, P6 ;  /* 0x0000000113177824 */ /* 0x000fca00030e0617 */
[----:B------:R0:W-:Y:S04]  /*343e0*/  STL [R1+0x1600], R23 ;  /* 0x0016001701007387 */ /* 0x0001e80000100800 */
[----:B0-----:R-:W4:Y:S01]  /*343f0*/  LDL.LU R23, [R1+0x157c] ;  /* 0x00157c0001177983 */ /* 0x001f220000300800 */
[----:B-----5:R-:W-:-:S05]  /*34400*/  IADD3 R20, P6, PT, R17, R20, RZ ;  /* 0x0000001411147210 */ /* 0x020fca0007fde0ff */
[----:B------:R0:W-:Y:S04]  /*34410*/  STL [R1+0x15dc], R20 ;  /* 0x0015dc1401007387 */ /* 0x0001e80000100800 */
[----:B0-----:R-:W5:Y:S01]  /*34420*/  LDL.LU R20, [R1+0x1598] ;  /* 0x0015980001147983 */ /* 0x001f620000300800 */
[----:B------:R-:W-:-:S05]  /*34430*/  IMAD.X R27, R19, 0x1, R27, P1 ;  /* 0x00000001131b7824 */ /* 0x000fca00008e061b */
        /* <DEDUP_REMOVED lines=93> */
[----:B------:R0:W-:Y:S04]  /*34a10*/  STL [R1+0x155c], R20 ;  /* 0x00155c1401007387 */ /* 0x0001e80000100800 */
[----:B0-----:R-:W5:Y:S01]  /*34a20*/  LDL.LU R20, [R1+0x1518] ;  /* 0x0015180001147983 */ /* 0x001f620000300800 */
[----:B------:R-:W-:Y:S01]  /*34a30*/  IMAD.X R27, R19, 0x1, R27, P2 ;  /* 0x00000001131b7824 */ /* 0x000fe200010e061b */
[----:B------:R-:W-:-:S04]  /*34a40*/  IADD3 R46, P2, PT, R17, R46, RZ ;  /* 0x0000002e112e7210 */ /* 0x000fc80007f5e0ff */
        /* <DEDUP_REMOVED lines=55> */
[----:B------:R-:W-:-:S03]  /*34dc0*/  IADD3 R27, P5, PT, R17, R27, RZ ;  /* 0x0000001b111b7210 */ /* 0x000fc60007fbe0ff */
        /* <DEDUP_REMOVED lines=113> */
[----:B------:R-:W-:-:S03]  /*354e0*/  IADD3 R47, P6, PT, R17, R47, RZ ;  /* 0x0000002f112f7210 */ /* 0x000fc60007fde0ff */
[----:B0-----:R-:W5:Y:S01]  /*354f0*/  LDL.LU R20, [R1+0x1430] ;  /* 0x0014300001147983 */ /* 0x001f620000300800 */
        /* <DEDUP_REMOVED lines=69> */
[----:B0-----:R-:W4:Y:S04]  /*35950*/  LDL.LU R24, [R1+0x13e4] ;  /* 0x0013e40001187983 */ /* 0x001f280000300800 */
[----:B------:R-:W4:Y:S04]  /*35960*/  LDL.LU R46, [R1+0x1400] ;  /* 0x00140000012e7983 */ /* 0x000f280000300800 */
[----:B------:R-:W4:Y:S04]  /*35970*/  LDL.LU R45, [R1+0x13dc] ;  /* 0x0013dc00012d7983 */ /* 0x000f280000300800 */
[----:B------:R-:W4:Y:S01]  /*35980*/  LDL.LU R44, [R1+0x13f8] ;  /* 0x0013f800012c7983 */ /* 0x000f220000300800 */
[----:B------:R-:W-:-:S05]  /*35990*/  IADD3 R23, P6, PT, R17, R23, RZ ;  /* 0x0000001711177210 */ /* 0x000fca0007fde0ff */
        /* <DEDUP_REMOVED lines=37> */
[----:B0-----:R-:W4:Y:S04]  /*35bf0*/  LDL.LU R24, [R1+0x13a0] ;  /* 0x0013a00001187983 */ /* 0x001f280000300800 */
[----:B------:R-:W-:Y:S04]  /*35c00*/  STL [R1+0x1400], R46 ;  /* 0x0014002e01007387 */ /* 0x000fe80000100800 */
        /* <DEDUP_REMOVED lines=32> */
[----:B------:R-:W4:Y:S01]  /*35e10*/  LDL.LU R47, [R1+0x137c] ;  /* 0x00137c00012f7983 */ /* 0x000f220000300800 */
[----:B------:R-:W-:-:S03]  /*35e20*/  IADD3 R23, P4, PT, R17, R23, RZ ;  /* 0x0000001711177210 */ /* 0x000fc60007f9e0ff */
        /* <DEDUP_REMOVED lines=41> */
[----:B------:R-:W-:-:S05]  /*360c0*/  IADD3 R47, P1, PT, R17, R47, RZ ;  /* 0x0000002f112f7210 */ /* 0x000fca0007f3e0ff */
[----:B------:R-:W-:Y:S01]  /*360d0*/  STL [R1+0x137c], R47 ;  /* 0x00137c2f01007387 */ /* 0x000fe20000100800 */
[----:B-----5:R-:W-:-:S05]  /*360e0*/  IADD3 R20, P2, PT, R17, R20, RZ ;  /* 0x0000001411147210 */ /* 0x020fca0007f5e0ff */
        /* <DEDUP_REMOVED lines=250> */
[----:B0-----:R-:W5:Y:S04]  /*37090*/  LDL.LU R20, [R1+0x11f4] ;  /* 0x0011f40001147983 */ /* 0x001f680000300800 */
[----:B------:R-:W5:Y:S01]  /*370a0*/  LDL.LU R46, [R1+0x1210] ;  /* 0x00121000012e7983 */ /* 0x000f620000300800 */
[----:B------:R-:W-:-:S03]  /*370b0*/  IADD3 R27, P2, PT, R17, R27, RZ ;  /* 0x0000001b111b7210 */ /* 0x000fc60007f5e0ff */
        /* <DEDUP_REMOVED lines=91> */
[----:B------:R-:W4:Y:S04]  /*37670*/  LDL.LU R46, [R1+0x1174] ;  /* 0x00117400012e7983 */ /* 0x000f280000300800 */
[----:B------:R-:W4:Y:S04]  /*37680*/  LDL.LU R45, [R1+0x1190] ;  /* 0x00119000012d7983 */ /* 0x000f280000300800 */
[----:B------:R-:W4:Y:S01]  /*37690*/  LDL.LU R44, [R1+0x116c] ;  /* 0x00116c00012c7983 */ /* 0x000f220000300800 */
[----:B-----5:R-:W-:-:S05]  /*376a0*/  IMAD.X R20, R19, 0x1, R20, P4 ;  /* 0x0000000113147824 */ /* 0x020fca00020e0614 */
        /* <DEDUP_REMOVED lines=36> */
[----:B------:R-:W-:Y:S01]  /*378f0*/  IMAD.X R45, R19, 0x1, R45, P2 ;  /* 0x00000001132d7824 */ /* 0x000fe200010e062d */
[----:B------:R-:W-:-:S03]  /*37900*/  IADD3 R44, P2, PT, R17, R44, RZ ;  /* 0x0000002c112c7210 */ /* 0x000fc60007f5e0ff */
[----:B------:R-:W-:Y:S04]  /*37910*/  STL [R1+0x1174], R46 ;  /* 0x0011742e01007387 */ /* 0x000fe80000100800 */
[----:B------:R-:W-:Y:S01]  /*37920*/  STL [R1+0x1190], R45 ;  /* 0x0011902d01007387 */ /* 0x000fe20000100800 */
[----:B-----5:R-:W-:-:S03]  /*37930*/  IMAD.X R43, R19, 0x1, R43, P4 ;  /* 0x00000001132b7824 */ /* 0x020fc600020e062b */
        /* <DEDUP_REMOVED lines=30> */
[----:B------:R-:W5:Y:S01]  /*37b20*/  LDL.LU R47, [R1+0x1130] ;  /* 0x00113000012f7983 */ /* 0x000f620000300800 */
[----:B------:R-:W-:-:S03]  /*37b30*/  IMAD.X R20, R19, 0x1, R20, P1 ;  /* 0x0000000113147824 */ /* 0x000fc600008e0614 */
        /* <DEDUP_REMOVED lines=41> */
[----:B0-----:R-:W5:Y:S04]  /*37dd0*/  LDL.LU R20, [R1+0x10c8] ;  /* 0x0010c80001147983 */ /* 0x001f680000300800 */
[----:B------:R-:W-:Y:S01]  /*37de0*/  STL [R1+0x1130], R47 ;  /* 0x0011302f01007387 */ /* 0x000fe20000100800 */
[----:B------:R-:W-:-:S05]  /*37df0*/  IMAD.X R27, R19, 0x1, R27, P6 ;  /* 0x00000001131b7824 */ /* 0x000fca00030e061b */
        /* <DEDUP_REMOVED lines=344> */
[----:B------:R-:W5:Y:S04]  /*39380*/  LDL.LU R46, [R1+0xf84] ;  /* 0x000f8400012e7983 */ /* 0x000f680000300800 */
[----:B------:R-:W5:Y:S04]  /*39390*/  LDL.LU R45, [R1+0xf60] ;  /* 0x000f6000012d7983 */ /* 0x000f680000300800 */
[----:B------:R-:W5:Y:S01]  /*393a0*/  LDL.LU R44, [R1+0xf7c] ;  /* 0x000f7c00012c7983 */ /* 0x000f620000300800 */
[----:B------:R-:W-:-:S05]  /*393b0*/  IADD3 R27, P6, PT, R17, R27, RZ ;  /* 0x0000001b111b7210 */ /* 0x000fca0007fde0ff */
        /* <DEDUP_REMOVED lines=37> */
[----:B0-----:R-:W5:Y:S04]  /*39610*/  LDL.LU R20, [R1+0xf24] ;  /* 0x000f240001147983 */ /* 0x001f680000300800 */
        /* <DEDUP_REMOVED lines=33> */
[----:B------:R-:W5:Y:S01]  /*39830*/  LDL.LU R47, [R1+0x19c0] ;  /* 0x0019c000012f7983 */ /* 0x000f620000300800 */
[----:B------:R-:W-:-:S03]  /*39840*/  IADD3 R27, P4, PT, R17, R27, RZ ;  /* 0x0000001b111b7210 */ /* 0x000fc60007f9e0ff */
        /* <DEDUP_REMOVED lines=408> */
[----:B------:R-:W2:Y:S01]  /*3b1d0*/  LDL.LU R28, [R1+0x1ab0] ;  /* 0x001ab000011c7983 */ /* 0x000ea20000300800 */
[----:B---3--:R-:W-:-:S03]  /*3b1e0*/  IADD3 R47, P4, PT, R17, R47, RZ ;  /* 0x0000002f112f7210 */ /* 0x008fc60007f9e0ff */
[----:B0-----:R-:W3:Y:S01]  /*3b1f0*/  LDL.LU R25, [R1+0x1a90] ;  /* 0x001a900001197983 */ /* 0x001ee20000300800 */
        /* <DEDUP_REMOVED lines=53> */
[----:B---3--:R-:W-:-:S03]  /*3b550*/  IMAD.X R25, R19, 0x1, R25, P1 ;  /* 0x0000000113197824 */ /* 0x008fc600008e0619 */
[----:B------:R-:W-:Y:S04]  /*3b560*/  STL [R1+0x1a94], R29 ;  /* 0x001a941d01007387 */ /* 0x000fe80000100800 */
[----:B------:R0:W-:Y:S04]  /*3b570*/  STL [R1+0x1a90], R25 ;  /* 0x001a901901007387 */ /* 0x0001e80000100800 */
[----:B------:R-:W-:Y:S04]  /*3b580*/  STL [R1+0x1ab0], R28 ;  /* 0x001ab01c01007387 */ /* 0x000fe80000100800 */
[----:B0-----:R-:W3:Y:S01]  /*3b590*/  LDL.LU R25, [R1+0xdb0] ;  /* 0x000db00001197983 */ /* 0x001ee20000300800 */
[----:B------:R-:W-:-:S05]  /*3b5a0*/  IADD3 R26, P1, PT, R17, R26, RZ ;  /* 0x0000001a111a7210 */ /* 0x000fca0007f3e0ff */
        /* <DEDUP_REMOVED lines=34> */
[----:B---3--:R-:W-:-:S05]  /*3b7d0*/  IADD3 R25, P5, PT, R17, R25, RZ ;  /* 0x0000001911197210 */ /* 0x008fca0007fbe0ff */
[----:B------:R0:W-:Y:S04]  /*3b7e0*/  STL [R1+0xdb0], R25 ;  /* 0x000db01901007387 */ /* 0x0001e80000100800 */
[----:B0-----:R-:W2:Y:S04]  /*3b7f0*/  LDL.LU R25, [R1+0xd6c] ;  /* 0x000d6c0001197983 */ /* 0x001ea80000300800 */
[----:B------:R-:W-:Y:S01]  /*3b800*/  STL [R1+0x1ab4], R47 ;  /* 0x001ab42f01007387 */ /* 0x000fe20000100800 */
[----:B------:R-:W-:-:S05]  /*3b810*/  IMAD.X R26, R19, 0x1, R26, P6 ;  /* 0x00000001131a7824 */ /* 0x000fca00030e061a */
        /* <DEDUP_REMOVED lines=435> */
[----:B------:R-:W5:Y:S01]  /*3d350*/  LDL.LU R45, [R1+0xb4c] ;  /* 0x000b4c00012d7983 */ /* 0x000f620000300800 */
[----:B------:R-:W-:-:S05]  /*3d360*/  IADD3 R27, P6, PT, R17, R27, RZ ;  /* 0x0000001b111b7210 */ /* 0x000fca0007fde0ff */
[----:B------:R-:W-:Y:S04]  /*3d370*/  STL [R1+0xb50], R27 ;  /* 0x000b501b01007387 */ /* 0x000fe80000100800 */
        /* <DEDUP_REMOVED lines=17> */
[----:B0-----:R-:W2:Y:S04]  /*3d490*/  LDL R25, [R1+0x1adc] ;  /* 0x001adc0001197983 */ /* 0x001ea80000100800 */
[----:B------:R-:W2:Y:S04]  /*3d4a0*/  LDL.LU R29, [R1+0x6fc] ;  /* 0x0006fc00011d7983 */ /* 0x000ea80000300800 */
[----:B------:R-:W2:Y:S01]  /*3d4b0*/  LDL.LU R28, [R1+0x6d0] ;  /* 0x0006d000011c7983 */ /* 0x000ea20000300800 */
[----:B---3--:R-:W-:-:S03]  /*3d4c0*/  IADD3 R47, P1, PT, R17, R47, RZ ;  /* 0x0000002f112f7210 */ /* 0x008fc60007f3e0ff */
[----:B------:R-:W3:Y:S01]  /*3d4d0*/  LDL.LU R27, [R1+0x6f4] ;  /* 0x0006f400011b7983 */ /* 0x000ee20000300800 */
        /* <DEDUP_REMOVED lines=13> */
[----:B------:R-:W1:Y:S01]  /*3d5b0*/  SYNCS.PHASECHK.TRANS64.TRYWAIT P5, [UR6], R21 ;  /* 0x00000015ff0075a7 */ /* 0x000e6200080a1106 */
[----:B------:R-:W-:Y:S02]  /*3d5c0*/  IMAD.X R45, R19, 0x1, R45, P6 ;  /* 0x00000001132d7824 */ /* 0x000fe400030e062d */
[----:B------:R1:W-:Y:S04]  /*3d5d0*/  STL [R1+0xb54], R46 ;  /* 0x000b542e01007387 */ /* 0x0003e80000100800 */
[----:B------:R1:W-:Y:S01]  /*3d5e0*/  STL [R1+0xb4c], R45 ;  /* 0x000b4c2d01007387 */ /* 0x0003e20000100800 */
[----:B------:R-:W-:Y:S01]  /*3d5f0*/  PRMT R22, RZ, 0x7610, R22 ;  /* 0x00007610ff167816 */ /* 0x000fe20000000016 */
[----:B0-----:R-:W0:Y:S01]  /*3d600*/  LDC R20, c[0x0][0x3a0] ;  /* 0x0000e800ff147b82 */ /* 0x001e220000000800 */
[----:B------:R-:W-:Y:S01]  /*3d610*/  IADD3 R44, P6, PT, R17, R44, RZ ;  /* 0x0000002c112c7210 */ /* 0x000fe20007fde0ff */
[----:B------:R-:W-:-:S04]  /*3d620*/  IMAD.X R43, R19, 0x1, R43, P1 ;  /* 0x00000001132b7824 */ /* 0x000fc800008e062b */
[----:B------:R0:W-:Y:S04]  /*3d630*/  STL [R1+0x730], R44 ;  /* 0x0007302c01007387 */ /* 0x0001e80000100800 */
[----:B------:R0:W-:Y:S01]  /*3d640*/  STL [R1+0xb44], R43 ;  /* 0x000b442b01007387 */ /* 0x0001e20000100800 */
[----:B--2---:R-:W-:Y:S01]  /*3d650*/  IADD3 R42, P1, PT, R17, R42, RZ ;  /* 0x0000002a112a7210 */ /* 0x004fe20007f3e0ff */
[----:B------:R-:W-:-:S04]  /*3d660*/  IMAD.X R41, R19, 0x1, R41, P2 ;  /* 0x0000000113297824 */ /* 0x000fc800010e0629 */
[----:B------:R2:W-:Y:S01]  /*3d670*/  STL [R1+0x728], R42 ;  /* 0x0007282a01007387 */ /* 0x0005e20000100800 */
[----:B------:R-:W-:-:S03]  /*3d680*/  IADD3 R40, P2, PT, R17, R40, RZ ;  /* 0x0000002811287210 */ /* 0x000fc60007f5e0ff */
[----:B------:R2:W-:Y:S01]  /*3d690*/  STL [R1+0xb3c], R41 ;  /* 0x000b3c2901007387 */ /* 0x0005e20000100800 */
[----:B------:R-:W-:-:S03]  /*3d6a0*/  IMAD.X R39, R19, 0x1, R39, P4 ;  /* 0x0000000113277824 */ /* 0x000fc600020e0627 */
        /* <DEDUP_REMOVED lines=19> */
[----:B------:R-:W-:Y:S02]  /*3d7e0*/  VIADD R25, R25, 0x1 ;  /* 0x0000000119197836 */ /* 0x000fe40000000000 */
[----:B------:R-:W-:Y:S01]  /*3d7f0*/  IMAD.X R29, R19, 0x1, R29, P6 ;  /* 0x00000001131d7824 */ /* 0x000fe200030e061d */
[----:B------:R2:W-:Y:S01]  /*3d800*/  STL [R1+0x6e8], R30 ;  /* 0x0006e81e01007387 */ /* 0x0005e20000100800 */
[----:B------:R-:W-:-:S03]  /*3d810*/  IADD3 R28, P6, PT, R17, R28, RZ ;  /* 0x0000001c111c7210 */ /* 0x000fc60007fde0ff */
[----:B------:R2:W-:Y:S01]  /*3d820*/  STL [R1+0x1ae0], R25 ;  /* 0x001ae01901007387 */ /* 0x0005e20000100800 */
[----:B---3--:R-:W-:-:S03]  /*3d830*/  IMAD.X R27, R19, 0x1, R27, P1 ;  /* 0x00000001131b7824 */ /* 0x008fc600008e061b */
[----:B------:R2:W-:Y:S04]  /*3d840*/  STL [R1+0x6fc], R29 ;  /* 0x0006fc1d01007387 */ /* 0x0005e80000100800 */
[----:B------:R2:W-:Y:S04]  /*3d850*/  STL [R1+0x6d0], R28 ;  /* 0x0006d01c01007387 */ /* 0x0005e80000100800 */
[----:B------:R2:W-:Y:S01]  /*3d860*/  STL [R1+0x6f4], R27 ;  /* 0x0006f41b01007387 */ /* 0x0005e20000100800 */
[----:B------:R-:W-:Y:S01]  /*3d870*/  IADD3 R8, P1, PT, R17, R8, RZ ;  /* 0x0000000811087210 */ /* 0x000fe20007f3e0ff */
[----:B------:R-:W-:-:S05]  /*3d880*/  IMAD.X R26, R19, 0x1, R26, P2 ;  /* 0x00000001131a7824 */ /* 0x000fca00010e061a */
[----:B------:R2:W-:Y:S01]  /*3d890*/  STL [R1+0x6ec], R26 ;  /* 0x0006ec1a01007387 */ /* 0x0005e20000100800 */
[----:B------:R-:W-:Y:S01]  /*3d8a0*/  IMAD.X R9, R19, 0x1, R9, P1 ;  /* 0x0000000113097824 */ /* 0x000fe200008e0609 */
[----:B------:R-:W-:Y:S01]  /*3d8b0*/  IADD3 R6, P2, PT, R17, R6, RZ ;  /* 0x0000000611067210 */ /* 0x000fe20007f5e0ff */
[----:B0-----:R-:W-:Y:S01]  /*3d8c0*/  IMAD R20, R25, -0x80, R20 ;  /* 0xffffff8019147824 */ /* 0x001fe200078e0214 */
[----:B------:R-:W-:Y:S01]  /*3d8d0*/  IADD3 R2, P1, PT, R17, R2, RZ ;  /* 0x0000000211027210 */ /* 0x000fe20007f3e0ff */
[----:B----4-:R-:W-:-:S05]  /*3d8e0*/  IMAD.X R24, R19, 0x1, R24, P4 ;  /* 0x0000000113187824 */ /* 0x010fca00020e0618 */
[----:B------:R2:W-:Y:S01]  /*3d8f0*/  STL [R1+0x6d4], R24 ;  /* 0x0006d41801007387 */ /* 0x0005e20000100800 */
[----:B------:R-:W-:Y:S01]  /*3d900*/  IADD3 R4, P4, PT, R17, R4, RZ ;  /* 0x0000000411047210 */ /* 0x000fe20007f9e0ff */
[C---:B------:R-:W-:Y:S02]  /*3d910*/  IMAD.X R7, R19.reuse, 0x1, R7, P2 ;  /* 0x0000000113077824 */ /* 0x040fe400010e0607 */
[----:B------:R-:W-:-:S05]  /*3d920*/  IMAD.X R23, R19, 0x1, R23, P6 ;  /* 0x0000000113177824 */ /* 0x000fca00030e0617 */
[----:B------:R2:W-:Y:S04]  /*3d930*/  STL [R1+0x6cc], R23 ;  /* 0x0006cc1701007387 */ /* 0x0005e80000100800 */
[----:B------:R2:W-:Y:S01]  /*3d940*/  STL.S16 [R1+0x6a8], R22 ;  /* 0x0006a81601007387 */ /* 0x0005e20000100600 */
[----:B------:R-:W-:Y:S01]  /*3d950*/  ISETP.GT.AND P6, PT, R20, RZ, PT ;  /* 0x000000ff1400720c */ /* 0x000fe20003fc4270 */
[C---:B------:R-:W-:Y:S02]  /*3d960*/  IMAD.X R5, R19.reuse, 0x1, R5, P4 ;  /* 0x0000000113057824 */ /* 0x040fe400020e0605 */
[----:B------:R-:W-:Y:S01]  /*3d970*/  IMAD.X R3, R19, 0x1, R3, P1 ;  /* 0x0000000113037824 */ /* 0x000fe200008e0603 */
[----:B-1----:R-:W-:Y:S09]  /*3d980*/  @!P5 BRA `(.L_x_8) ;  /* 0x000002f400a0d947 */ /* 0x002ff20003800000 */
.L_x_16:
[----:B--2---:R-:W2:Y:S01]  /*3d990*/  LDL R23, [R1+0x6a8] ;  /* 0x0006a80001177983 */ /* 0x004ea20000100800 */
[----:B------:R-:W-:Y:S02]  /*3d9a0*/  PRMT R22, RZ, 0x7610, R22 ;  /* 0x00007610ff167816 */ /* 0x000fe40000000016 */
[----:B------:R-:W-:Y:S01]  /*3d9b0*/  ISETP.GT.AND P1, PT, R20, 0x1, PT ;  /* 0x000000011400780c */ /* 0x000fe20003f24270 */
        /* <DEDUP_REMOVED lines=70> */
[----:B0-----:R-:W-:-:S03]  /*3de20*/  PRMT R9, RZ, 0x7610, R9 ;  /* 0x00007610ff097816 */ /* 0x001fc60000000009 */
[----:B------:R-:W-:Y:S04]  /*3de30*/  STL [R1+0x21c4], R46 ;  /* 0x0021c42e01007387 */ /* 0x000fe80000100800 */
[----:B------:R-:W-:Y:S04]  /*3de40*/  STL [R1+0x21cc], R46 ;  /* 0x0021cc2e01007387 */ /* 0x000fe80000100800 */
[----:B------:R-:W-:Y:S04]  /*3de50*/  STL [R1+0x21d4], R46 ;  /* 0x0021d42e01007387 */ /* 0x000fe80000100800 */
[----:B------:R-:W-:Y:S04]  /*3de60*/  STL [R1+0x21dc], R46 ;  /* 0x0021dc2e01007387 */ /* 0x000fe80000100800 */
[----:B--2---:R-:W2:Y:S04]  /*3de70*/  @P6 LDG.E.U8 R23, desc[UR14][R2.64] ;  /* 0x0000000e02176981 */ /* 0x004ea8000c1e1100 */
[----:B------:R-:W3:Y:S04]  /*3de80*/  @P6 LDG.E.U8 R22, desc[UR14][R4.64] ;  /* 0x0000000e04166981 */ /* 0x000ee8000c1e1100 */
[----:B------:R-:W-:Y:S04]  /*3de90*/  STL [R1+0x21e4], R46 ;  /* 0x0021e42e01007387 */ /* 0x000fe80000100800 */
[----:B------:R-:W-:Y:S04]  /*3dea0*/  STL [R1+0x21ec], R46 ;  /* 0x0021ec2e01007387 */ /* 0x000fe80000100800 */
[----:B------:R-:W-:Y:S04]  /*3deb0*/  STL [R1+0x21f4], R46 ;  /* 0x0021f42e01007387 */ /* 0x000fe80000100800 */
[----:B------:R-:W-:Y:S04]  /*3dec0*/  STL [R1+0x21fc], R46 ;  /* 0x0021fc2e01007387 */ /* 0x000fe80000100800 */
[----:B------:R-:W-:Y:S04]  /*3ded0*/  STL [R1+0x2204], R46 ;  /* 0x0022042e01007387 */ /* 0x000fe80000100800 */
[----:B------:R-:W-:Y:S04]  /*3dee0*/  STL [R1+0x220c], R46 ;  /* 0x00220c2e01007387 */ /* 0x000fe80000100800 */
[----:B------:R-:W4:Y:S04]  /*3def0*/  @P6 LDG.E.U8 R9, desc[UR14][R6.64] ;  /* 0x0000000e06096981 */ /* 0x000f28000c1e1100 */
        /* <DEDUP_REMOVED lines=291> */
[----:B--2---:R0:W-:Y:S04]  /*3f130*/  @P6 STL [R1+0x6a8], R23 ;  /* 0x0006a81701006387 */ /* 0x0041e80000100800 */
[----:B0-----:R-:W2:Y:S04]  /*3f140*/  LDL R23, [R1+0x6cc] ;  /* 0x0006cc0001177983 */ /* 0x001ea80000100800 */
[----:B---3--:R0:W-:Y:S04]  /*3f150*/  STL [R1+0x6a0], R22 ;  /* 0x0006a01601007387 */ /* 0x0081e80000100800 */
[----:B0-----:R-:W2:Y:S04]  /*3f160*/  LDL R22, [R1+0x6d0] ;  /* 0x0006d00001167983 */ /* 0x001ea80000100800 */
[----:B------:R-:W-:Y:S04]  /*3f170*/  STL [R1+0x1cfc], R4 ;  /* 0x001cfc0401007387 */ /* 0x000fe80000100800 */
[----:B------:R-:W-:Y:S04]  /*3f180*/  STL [R1+0x1d94], R4 ;  /* 0x001d940401007387 */ /* 0x000fe80000100800 */
[----:B------:R-:W-:Y:S04]  /*3f190*/  STL [R1+0x1cf8], R5 ;  /* 0x001cf80501007387 */ /* 0x000fe80000100800 */
[----:B------:R-:W-:Y:S04]  /*3f1a0*/  STL [R1+0x1d98], R5 ;  /* 0x001d980501007387 */ /* 0x000fe80000100800 */
[----:B----4-:R0:W-:Y:S04]  /*3f1b0*/  STL [R1+0x698], R9 ;  /* 0x0006980901007387 */ /* 0x0101e80000100800 */
[----:B0-----:R-:W3:Y:S01]  /*3f1c0*/  LDL.LU R9, [R1+0x2404] ;  /* 0x0024040001097983 */ /* 0x001ee20000300800 */
[----:B------:R-:W-:-:S02]  /*3f1d0*/  PRMT R27, RZ, 0x7610, R27 ;  /* 0x00007610ff1b7816 */ /* 0x000fc4000000001b */
[----:B------:R-:W-:-:S06]  /*3f1e0*/  PRMT R46, RZ, 0x7610, R46 ;  /* 0x00007610ff2e7816 */ /* 0x000fcc000000002e */
[----:B--2---:R-:W2:Y:S04]  /*3f1f0*/  @P1 LDG.E.U8 R46, desc[UR14][R22.64] ;  /* 0x0000000e162e1981 */ /* 0x004ea8000c1e1100 */
[----:B---3--:R-:W3:Y:S04]  /*3f200*/  @P6 LDG.E.U8 R27, desc[UR14][R8.64] ;  /* 0x0000000e081b6981 */ /* 0x008ee8000c1e1100 */
[----:B------:R-:W-:Y:S04]  /*3f210*/  STL [R1+0x1d04], R6 ;  /* 0x001d040601007387 */ /* 0x000fe80000100800 */
[----:B------:R-:W-:Y:S04]  /*3f220*/  STL [R1+0x1d9c], R6 ;  /* 0x001d9c0601007387 */ /* 0x000fe80000100800 */
[----:B------:R-:W-:Y:S04]  /*3f230*/  STL [R1+0x1d00], R7 ;  /* 0x001d000701007387 */ /* 0x000fe80000100800 */
[----:B------:R-:W-:Y:S04]  /*3f240*/  STL [R1+0x1da0], R7 ;  /* 0x001da00701007387 */ /* 0x000fe80000100800 */
[----:B---3--:R0:W-:Y:S04]  /*3f250*/  STL [R1+0x690], R27 ;  /* 0x0006901b01007387 */ /* 0x0081e80000100800 */
[----:B0-----:R-:W3:Y:S04]  /*3f260*/  LDL.LU R27, [R1+0x2400] ;  /* 0x00240000011b7983 */ /* 0x001ee80000300800 */
[----:B------:R-:W-:Y:S04]  /*3f270*/  STL [R1+0x1d0c], R8 ;  /* 0x001d0c0801007387 */ /* 0x000fe80000100800 */
[----:B------:R-:W-:Y:S04]  /*3f280*/  STL [R1+0x1d08], R9 ;  /* 0x001d080901007387 */ /* 0x000fe80000100800 */
[----:B------:R-:W-:Y:S04]  /*3f290*/  STL [R1+0x1da4], R9 ;  /* 0x001da40901007387 */ /* 0x000fe80000100800 */
[----:B--2---:R0:W-:Y:S04]  /*3f2a0*/  STL [R1+0x688], R46 ;  /* 0x0006882e01007387 */ /* 0x0041e80000100800 */
[----:B0-----:R-:W2:Y:S04]  /*3f2b0*/  LDL.LU R46, [R1+0x23fc] ;  /* 0x0023fc00012e7983 */ /* 0x001ea80000300800 */
[----:B------:R-:W4:Y:S04]  /*3f2c0*/  LDL R22, [R1+0x6d4] ;  /* 0x0006d40001167983 */ /* 0x000f280000100800 */
[----:B------:R-:W4:Y:S01]  /*3f2d0*/  LDL R23, [R1+0x6e8] ;  /* 0x0006e80001177983 */ /* 0x000f220000100800 */
[----:B---3--:R-:W-:-:S02]  /*3f2e0*/  PRMT R27, RZ, 0x7610, R27 ;  /* 0x00007610ff1b7816 */ /* 0x008fc4000000001b */
[----:B----4-:R-:W-:-:S04]  /*3f2f0*/  @P1 LOP3.LUT R23, R23, R22, RZ, 0x3c, !PT ;  /* 0x0000001617171212 */ /* 0x010fc800078e3cff */
[----:B------:R-:W-:-:S04]  /*3f300*/  @P1 LOP3.LUT R22, R23, R22, RZ, 0x3c, !PT ;  /* 0x0000001617161212 */ /* 0x000fc800078e3cff */
[----:B------:R-:W-:-:S05]  /*3f310*/  @P1 LOP3.LUT R23, R23, R22, RZ, 0x3c, !PT ;  /* 0x0000001617171212 */ /* 0x000fca00078e3cff */
[----:B------:R-:W3:Y:S04]  /*3f320*/  @P1 LDG.E.U8 R27, desc[UR14][R22.64] ;  /* 0x0000000e161b1981 */ /* 0x000ee8000c1e1100 */
[----:B---3--:R0:W-:Y:S04]  /*3f330*/  STL [R1+0x680], R27 ;  /* 0x0006801b01007387 */ /* 0x0081e80000100800 */
[----:B0-----:R-:W3:Y:S04]  /*3f340*/  LDL.LU R27, [R1+0x23f8] ;  /* 0x0023f800011b7983 */ /* 0x001ee80000300800 */
[----:B------:R-:W4:Y:S04]  /*3f350*/  LDL R22, [R1+0x6ec] ;  /* 0x0006ec0001167983 */ /* 0x000f280000100800 */
[----:B------:R-:W4:Y:S01]  /*3f360*/  LDL R23, [R1+0x6f0] ;  /* 0x0006f00001177983 */ /* 0x000f220000100800 */
[----:B--2---:R-:W-:-:S02]  /*3f370*/  PRMT R46, RZ, 0x7610, R46 ;  /* 0x00007610ff2e7816 */ /* 0x004fc4000000002e */
[----:B----4-:R-:W-:-:S04]  /*3f380*/  @P1 LOP3.LUT R23, R23, R22, RZ, 0x3c, !PT ;  /* 0x0000001617171212 */ /* 0x010fc800078e3cff */
[----:B------:R-:W-:-:S04]  /*3f390*/  @P1 LOP3.LUT R22, R23, R22, RZ, 0x3c, !PT ;  /* 0x0000001617161212 */ /* 0x000fc800078e3cff */
[----:B------:R-:W-:-:S05]  /*3f3a0*/  @P1 LOP3.LUT R23, R23, R22, RZ, 0x3c, !PT ;  /* 0x0000001617171212 */ /* 0x000fca00078e3cff */
[----:B------:R-:W2:Y:S04]  /*3f3b0*/  @P1 LDG.E.U8 R46, desc[UR14][R22.64] ;  /* 0x0000000e162e1981 */ /* 0x000ea8000c1e1100 */
        /* <DEDUP_REMOVED lines=8> */
[----:B------:R-:W3:Y:S01]  /*3f440*/  @P1 LDG.E.U8 R27, desc[UR14][R22.64] ;  /* 0x0000000e161b1981 */ /* 0x000ee2000c1e1100 */
[----:B------:R-:W-:-:S03]  /*3f450*/  ISETP.GT.AND P2, PT, R20, 0x2, PT ;  /* 0x000000021400780c */ /* 0x000fc60003f44270 */
        /* <DEDUP_REMOVED lines=475> */
[----:B------:R-:W-:-:S02]  /*41210*/  PRMT R9, RZ, 0x7610, R9 ;  /* 0x00007610ff097816 */ /* 0x000fc40000000009 */
[----:B----4-:R-:W-:-:S04]  /*41220*/  @P2 LOP3.LUT R23, R23, R22, RZ, 0x3c, !PT ;  /* 0x0000001617172212 */ /* 0x010fc800078e3cff */
[----:B------:R-:W-:-:S04]  /*41230*/  @P2 LOP3.LUT R22, R23, R22, RZ, 0x3c, !PT ;  /* 0x0000001617162212 */ /* 0x000fc800078e3cff */
[----:B------:R-:W-:-:S05]  /*41240*/  @P2 LOP3.LUT R23, R23, R22, RZ, 0x3c, !PT ;  /* 0x0000001617172212 */ /* 0x000fca00078e3cff */
[----:B------:R0:W4:Y:S04]  /*41250*/  @P2 LDG.E.U8 R9, desc[UR14][R22.64] ;  /* 0x0000000e16092981 */ /* 0x000128000c1e1100 */
[----:B------:R-:W0:Y:S04]  /*41260*/  LDL R22, [R1+0xcac] ;  /* 0x000cac0001167983 */ /* 0x000e280000100800 */
[----:B------:R-:W0:Y:S01]  /*41270*/  LDL R23, [R1+0xcb0] ;  /* 0x000cb00001177983 */ /* 0x000e220000100800 */
[----:B------:R-:W-:Y:S02]  /*41280*/  ISETP.GT.AND P1, PT, R20, 0xf, PT ;  /* 0x0000000f1400780c */ /* 0x000fe40003f24270 */
[----:B---3--:R-:W-:-:S11]  /*41290*/  PRMT R27, RZ, 0x7610, R27 ;  /* 0x00007610ff1b7816 */ /* 0x008fd6000000001b */
[----:B0-----:R-:W-:-:S04]  /*412a0*/  @P1 LOP3.LUT R23, R23, R22, RZ, 0x3c, !PT ;  /* 0x0000001617171212 */ /* 0x001fc800078e3cff */
[----:B------:R-:W-:-:S04]  /*412b0*/  @P1 LOP3.LUT R22, R23, R22, RZ, 0x3c, !PT ;  /* 0x0000001617161212 */ /* 0x000fc800078e3cff */
[----:B------:R-:W-:-:S05]  /*412c0*/  @P1 LOP3.LUT R23, R23, R22, RZ, 0x3c, !PT ;  /* 0x0000001617171212 */ /* 0x000fca00078e3cff */
[----:B------:R-:W3:Y:S04]  /*412d0*/  @P1 LDG.E.U8 R27, desc[UR14][R22.64] ;  /* 0x0000000e161b1981 */ /* 0x000ee8000c1e1100 */
[----:B----4-:R-:W-:Y:S04]  /*412e0*/  STL [R1+0x1da8], R9 ;  /* 0x001da80901007387 */ /* 0x010fe80000100800 */
        /* <DEDUP_REMOVED lines=26> */
[----:B------:R-:W2:Y:S01]  /*41490*/  @P1 LDG.E.U8 R46, desc[UR14][R22.64] ;  /* 0x0000000e162e1981 */ /* 0x000ea2000c1e1100 */
[----:B------:R-:W-:-:S03]  /*414a0*/  ISETP.GT.AND P2, PT, R20, 0x10, PT ;  /* 0x000000101400780c */ /* 0x000fc60003f44270 */
        /* <DEDUP_REMOVED lines=230> */
[----:B------:R-:W4:Y:S04]  /*42310*/  @P2 LDG.E.U8 R7, desc[UR14][R22.64] ;  /* 0x0000000e16072981 */ /* 0x000f28000c1e1100 */
[----:B------:R-:W2:Y:S04]  /*42320*/  LDL R22, [R1+0xd94] ;  /* 0x000d940001167983 */ /* 0x000ea80000100800 */
[----:B------:R-:W2:Y:S01]  /*42330*/  LDL R23, [R1+0xd98] ;  /* 0x000d980001177983 */ /* 0x000ea20000100800 */
[----:B------:R-:W-:-:S03]  /*42340*/  PRMT R6, RZ, 0x7610, R6 ;  /* 0x00007610ff067816 */ /* 0x000fc60000000006 */
[----:B----4-:R-:W-:Y:S01]  /*42350*/  STL [R1+0x1dac], R7 ;  /* 0x001dac0701007387 */ /* 0x010fe20000100800 */
[----:B--2---:R-:W-:-:S04]  /*42360*/  @P2 LOP3.LUT R23, R23, R22, RZ, 0x3c, !PT ;  /* 0x0000001617172212 */ /* 0x004fc800078e3cff */
[----:B------:R-:W-:-:S04]  /*42370*/  @P2 LOP3.LUT R22, R23, R22, RZ, 0x3c, !PT ;  /* 0x0000001617162212 */ /* 0x000fc800078e3cff */
[----:B------:R-:W-:-:S05]  /*42380*/  @P2 LOP3.LUT R23, R23, R22, RZ, 0x3c, !PT ;  /* 0x0000001617172212 */ /* 0x000fca00078e3cff */
[----:B------:R-:W2:Y:S04]  /*42390*/  @P2 LDG.E.U8 R6, desc[UR14][R22.64] ;  /* 0x0000000e16062981 */ /* 0x000ea8000c1e1100 */
[----:B------:R-:W4:Y:S04]  /*423a0*/  LDL R22, [R1+0xd9c] ;  /* 0x000d9c0001167983 */ /* 0x000f280000100800 */
[----:B------:R-:W4:Y:S01]  /*423b0*/  LDL R23, [R1+0xda0] ;  /* 0x000da00001177983 */ /* 0x000f220000100800 */
[----:B------:R-:W-:-:S03]  /*423c0*/  PRMT R5, RZ, 0x7610, R5 ;  /* 0x00007610ff057816 */ /* 0x000fc60000000005 */
[----:B--2---:R-:W-:Y:S01]  /*423d0*/  STL [R1+0x1db0], R6 ;  /* 0x001db00601007387 */ /* 0x004fe20000100800 */
[----:B----4-:R-:W-:-:S04]  /*423e0*/  @P2 LOP3.LUT R23, R23, R22, RZ, 0x3c, !PT ;  /* 0x0000001617172212 */ /* 0x010fc800078e3cff */
        /* <DEDUP_REMOVED lines=10> */
[----:B------:R0:W2:Y:S04]  /*42490*/  @P2 LDG.E.U8 R4, desc[UR14][R22.64] ;  /* 0x0000000e16042981 */ /* 0x0000a8000c1e1100 */
        /* <DEDUP_REMOVED lines=8> */
[----:B--2---:R-:W-:Y:S04]  /*42520*/  STL [R1+0x1db8], R4 ;  /* 0x001db80401007387 */ /* 0x004fe80000100800 */
[----:B---3--:R0:W-:Y:S04]  /*42530*/  STL [R1+0x6c8], R27 ;  /* 0x0006c81b01007387 */ /* 0x0081e80000100800 */
[----:B0-----:R-:W2:Y:S04]  /*42540*/  LDL.LU R27, [R1+0x22b0] ;  /* 0x0022b000011b7983 */ /* 0x001ea80000300800 */
[----:B------:R-:W3:Y:S04]  /*42550*/  LDL R22, [R1+0xdb4] ;  /* 0x000db40001167983 */ /* 0x000ee80000100800 */
[----:B------:R-:W3:Y:S01]  /*42560*/  LDL R23, [R1+0xdb8] ;  /* 0x000db80001177983 */ /* 0x000ee20000100800 */
[----:B------:R-:W-:-:S02]  /*42570*/  PRMT R46, RZ, 0x7610, R46 ;  /* 0x00007610ff2e7816 */ /* 0x000fc4000000002e */
[----:B---3--:R-:W-:-:S04]  /*42580*/  @P1 LOP3.LUT R23, R23, R22, RZ, 0x3c, !PT ;  /* 0x0000001617171212 */ /* 0x008fc800078e3cff */
        /* <DEDUP_REMOVED lines=280> */
[----:B------:R-:W-:-:S11]  /*43710*/  PRMT R27, RZ, 0x7610, R27 ;  /* 0x00007610ff1b7816 */ /* 0x000fd6000000001b */
[----:B0-----:R-:W-:-:S04]  /*43720*/  @P1 LOP3.LUT R23, R23, R22, RZ, 0x3c, !PT ;  /* 0x0000001617171212 */ /* 0x001fc800078e3cff */
[----:B------:R-:W-:-:S04]  /*43730*/  @P1 LOP3.LUT R22, R23, R22, RZ, 0x3c, !PT ;  /* 0x0000001617161212 */ /* 0x000fc800078e3cff */
[----:B------:R-:W-:-:S05]  /*43740*/  @P1 LOP3.LUT R23, R23, R22, RZ, 0x3c, !PT ;  /* 0x0000001617171212 */ /* 0x000fca00078e3cff */
[----:B------:R-:W4:Y:S04]  /*43750*/  @P1 LDG.E.U8 R27, desc[UR14][R22.64] ;  /* 0x0000000e161b1981 */ /* 0x000f28000c1e1100 */
[----:B--2---:R-:W-:Y:S04]  /*43760*/  STL [R1+0x1dc8], R18 ;  /* 0x001dc81201007387 */ /* 0x004fe80000100800 */
[----:B----4-:R0:W-:Y:S04]  /*43770*/  STL [R1+0x6b8], R27 ;  /* 0x0006b81b01007387 */ /* 0x0101e80000100800 */
        /* <DEDUP_REMOVED lines=260> */
[----:B--2---:R-:W-:Y:S02]  /*447c0*/  PRMT R27, RZ, 0x7610, R27 ;  /* 0x00007610ff1b7816 */ /* 0x004fe4000000001b */
[----:B0-----:R-:W-:-:S04]  /*447d0*/  @P2 LOP3.LUT R23, R23, R22, RZ, 0x3c, !PT ;  /* 0x0000001617172212 */ /* 0x001fc800078e3cff */
[----:B------:R-:W-:-:S04]  /*447e0*/  @P2 LOP3.LUT R22, R23, R22, RZ, 0x3c, !PT ;  /* 0x0000001617162212 */ /* 0x000fc800078e3cff */
[----:B------:R-:W-:-:S05]  /*447f0*/  @P2 LOP3.LUT R23, R23, R22, RZ, 0x3c, !PT ;  /* 0x0000001617172212 */ /* 0x000fca00078e3cff */
[----:B------:R-:W2:Y:S04]  /*44800*/  @P2 LDG.E.U8 R27, desc[UR14][R22.64] ;  /* 0x0000000e161b2981 */ /* 0x000ea8000c1e1100 */
[----:B----4-:R-:W-:Y:S04]  /*44810*/  STL [R1+0x1dcc], R19 ;  /* 0x001dcc1301007387 */ /* 0x010fe80000100800 */
        /* <DEDUP_REMOVED lines=1323> */
[----:B----4-:R0:W-:Y:S04]  /*49ad0*/  STL [R1+0x1a4], R13 ;  /* 0x0001a40d01007387 */ /* 0x0101e80000100800 */
[----:B0-----:R-:W4:Y:S04]  /*49ae0*/  LDL.LU R13, [R1+0x1f94] ;  /* 0x001f9400010d7983 */ /* 0x001f280000300800 */
[----:B------:R-:W2:Y:S04]  /*49af0*/  LDL R22, [R1+0x1298] ;  /* 0x0012980001167983 */ /* 0x000ea80000100800 */
[----:B------:R-:W2:Y:S01]  /*49b00*/  LDL R23, [R1+0x129c] ;  /* 0x00129c0001177983 */ /* 0x000ea20000100800 */
[----:B------:R-:W-:-:S02]  /*49b10*/  PRMT R43, RZ, 0x7610, R43 ;  /* 0x00007610ff2b7816 */ /* 0x000fc4000000002b */
[----:B--2---:R-:W-:-:S04]  /*49b20*/  @P2 LOP3.LUT R23, R23, R22, RZ, 0x3c, !PT ;  /* 0x0000001617172212 */ /* 0x004fc800078e3cff */
[----:B------:R-:W-:-:S04]  /*49b30*/  @P2 LOP3.LUT R22, R23, R22, RZ, 0x3c, !PT ;  /* 0x0000001617162212 */ /* 0x000fc800078e3cff */
[----:B------:R-:W-:-:S05]  /*49b40*/  @P2 LOP3.LUT R23, R23, R22, RZ, 0x3c, !PT ;  /* 0x0000001617172212 */ /* 0x000fca00078e3cff */
[----:B------:R-:W2:Y:S04]  /*49b50*/  @P2 LDG.E.U8 R43, desc[UR14][R22.64] ;  /* 0x0000000e162b2981 */ /* 0x000ea8000c1e1100 */
[----:B--2---:R0:W-:Y:S04]  /*49b60*/  STL [R1+0x1a0], R43 ;  /* 0x0001a02b01007387 */ /* 0x0041e80000100800 */
[----:B0-----:R-:W2:Y:S04]  /*49b70*/  LDL.LU R43, [R1+0x1f90] ;  /* 0x001f9000012b7983 */ /* 0x001ea80000300800 */
        /* <DEDUP_REMOVED lines=15> */
[----:B------:R-:W2:Y:S01]  /*49c70*/  @P2 LDG.E.U8 R42, desc[UR14][R22.64] ;  /* 0x0000000e162a2981 */ /* 0x000ea2000c1e1100 */
[----:B------:R-:W-:-:S03]  /*49c80*/  ISETP.GT.AND P1, PT, R20, 0x4b, PT ;  /* 0x0000004b1400780c */ /* 0x000fc60003f24270 */
        /* <DEDUP_REMOVED lines=398> */
[----:B------:R-:W-:Y:S02]  /*4b570*/  PRMT R18, RZ, 0x7610, R18 ;  /* 0x00007610ff127816 */ /* 0x000fe40000000012 */
[----:B0-----:R-:W-:-:S04]  /*4b580*/  @P1 LOP3.LUT R23, R23, R22, RZ, 0x3c, !PT ;  /* 0x0000001617171212 */ /* 0x001fc800078e3cff */
[----:B------:R-:W-:-:S04]  /*4b590*/  @P1 LOP3.LUT R22, R23, R22, RZ, 0x3c, !PT ;  /* 0x0000001617161212 */ /* 0x000fc800078e3cff */
[----:B------:R-:W-:Y:S01]  /*4b5a0*/  @P1 LOP3.LUT R23, R23, R22, RZ, 0x3c, !PT ;  /* 0x0000001617171212 */ /* 0x000fe200078e3cff */
[----:B--2---:R-:W-:Y:S04]  /*4b5b0*/  STL [R1+0x1dd0], R19 ;  /* 0x001dd01301007387 */ /* 0x004fe80000100800 */
[----:B------:R0:W2:Y:S04]  /*4b5c0*/  @P1 LDG.E.U8 R18, desc[UR14][R22.64] ;  /* 0x0000000e16121981 */ /* 0x0000a8000c1e1100 */
[----:B------:R-:W0:Y:S04]  /*4b5d0*/  LDL R22, [R1+0x1410] ;  /* 0x0014100001167983 */ /* 0x000e280000100800 */
[----:B------:R-:W0:Y:S01]  /*4b5e0*/  LDL R23, [R1+0x1414] ;  /* 0x0014140001177983 */ /* 0x000e220000100800 */
[----:B------:R-:W-:-:S02]  /*4b5f0*/  ISETP.GT.AND P2, PT, R20, 0x56, PT ;  /* 0x000000561400780c */ /* 0x000fc40003f44270 */
        /* <DEDUP_REMOVED lines=14> */
[----:B------:R0:W3:Y:S04]  /*4b6e0*/  @P2 LDG.E.U8 R46, desc[UR14][R22.64] ;  /* 0x0000000e162e2981 */ /* 0x0000e8000c1e1100 */
[----:B------:R-:W0:Y:S04]  /*4b6f0*/  LDL R22, [R1+0x1420] ;  /* 0x0014200001167983 */ /* 0x000e280000100800 */
[----:B------:R-:W0:Y:S01]  /*4b700*/  LDL R23, [R1+0x1424] ;  /* 0x0014240001177983 */ /* 0x000e220000100800 */
[----:B------:R-:W-:Y:S02]  /*4b710*/  PRMT R25, RZ, 0x7610, R25 ;  /* 0x00007610ff197816 */ /* 0x000fe40000000019 */
[----:B0-----:R-:W-:-:S04]  /*4b720*/  @P2 LOP3.LUT R23, R23, R22, RZ, 0x3c, !PT ;  /* 0x0000001617172212 */ /* 0x001fc800078e3cff */
[----:B------:R-:W-:-:S04]  /*4b730*/  @P2 LOP3.LUT R22, R23, R22, RZ, 0x3c, !PT ;  /* 0x0000001617162212 */ /* 0x000fc800078e3cff */
[----:B------:R-:W-:-:S05]  /*4b740*/  @P2 LOP3.LUT R23, R23, R22, RZ, 0x3c, !PT ;  /* 0x0000001617172212 */ /* 0x000fca00078e3cff */
[----:B------:R-:W2:Y:S04]  /*4b750*/  @P2 LDG.E.U8 R25, desc[UR14][R22.64] ;  /* 0x0000000e16192981 */ /* 0x000ea8000c1e1100 */
[----:B---3--:R0:W-:Y:S04]  /*4b760*/  STL [R1+0x360], R46 ;  /* 0x0003602e01007387 */ /* 0x0081e80000100800 */
[----:B0-----:R-:W3:Y:S04]  /*4b770*/  LDL R46, [R1+0x144c] ;  /* 0x00144c00012e7983 */ /* 0x001ee80000100800 */
        /* <DEDUP_REMOVED lines=37> */
[----:B------:R-:W-:-:S03]  /*4b9d0*/  PRMT R28, RZ, 0x7610, R28 ;  /* 0x00007610ff1c7816 */ /* 0x000fc6000000001c */
[----:B--2---:R0:W-:Y:S04]  /*4b9e0*/  STL [R1+0x33c], R29 ;  /* 0x00033c1d01007387 */ /* 0x0041e80000100800 */
[----:B0-----:R-:W2:Y:S04]  /*4b9f0*/  LDL.LU R29, [R1+0x1ecc] ;  /* 0x001ecc00011d7983 */ /* 0x001ea80000300800 */
[----:B------:R-:W2:Y:S01]  /*4ba00*/  LDL R23, [R1+0x1448] ;  /* 0x0014480001177983 */ /* 0x000ea20000100800 */
[----:B---3--:R-:W-:-:S03]  /*4ba10*/  @P1 IMAD.MOV.U32 R22, RZ, RZ, R46 ;  /* 0x000000ffff161224 */ /* 0x008fc600078e002e */
[----:B------:R-:W3:Y:S04]  /*4ba20*/  LDL R46, [R1+0x1474] ;  /* 0x00147400012e7983 */ /* 0x000ee80000100800 */
[----:B--2---:R-:W2:Y:S01]  /*4ba30*/  @P1 LDG.E.U8 R28, desc[UR14][R22.64] ;  /* 0x0000000e161c1981 */ /* 0x004ea2000c1e1100 */
        /* <DEDUP_REMOVED lines=37> */
[----:B------:R-:W-:Y:S02]  /*4bc90*/  ISETP.GT.AND P1, PT, R20, 0x59, PT ;  /* 0x000000591400780c */ /* 0x000fe40003f24270 */
[----:B------:R-:W-:Y:S01]  /*4bca0*/  PRMT R27, RZ, 0x7610, R27 ;  /* 0x00007610ff1b7816 */ /* 0x000fe2000000001b */
[----:B--2---:R0:W-:Y:S04]  /*4bcb0*/  STL [R1+0xd8], R56 ;  /* 0x0000d83801007387 */ /* 0x0041e80000100800 */
[----:B0-----:R-:W2:Y:S04]  /*4bcc0*/  LDL.LU R56, [R1+0x1eb8] ;  /* 0x001eb80001387983 */ /* 0x001ea80000300800 */
[----:B------:R-:W2:Y:S02]  /*4bcd0*/  LDL R23, [R1+0x1470] ;  /* 0x0014700001177983 */ /* 0x000ea40000100800 */
[----:B---3--:R-:W-:Y:S01]  /*4bce0*/  @P1 IMAD.MOV.U32 R22, RZ, RZ, R46 ;  /* 0x000000ffff161224 */ /* 0x008fe200078e002e */
[----:B------:R-:W-:Y:S01]  /*4bcf0*/  PRMT R54, RZ, 0x7610, R54 ;  /* 0x00007610ff367816 */ /* 0x000fe20000000036 */
[----:B------:R-:W3:Y:S04]  /*4bd00*/  LDL R46, [R1+0x14a0] ;  /* 0x0014a000012e7983 */ /* 0x000ee80000100800 */
[----:B--2---:R0:W2:Y:S04]  /*4bd10*/  @P1 LDG.E.U8 R27, desc[UR14][R22.64] ;  /* 0x0000000e161b1981 */ /* 0x0040a8000c1e1100 */
[----:B------:R-:W0:Y:S04]  /*4bd20*/  LDL R22, [R1+0x1478] ;  /* 0x0014780001167983 */ /* 0x000e280000100800 */
[----:B------:R-:W0:Y:S02]  /*4bd30*/  LDL R23, [R1+0x147c] ;  /* 0x00147c0001177983 */ /* 0x000e240000100800 */
[----:B0-----:R-:W-:-:S04]  /*4bd40*/  @P1 LOP3.LUT R23, R23, R22, RZ, 0x3c, !PT ;  /* 0x0000001617171212 */ /* 0x001fc800078e3cff */
[----:B------:R-:W-:-:S04]  /*4bd50*/  @P1 LOP3.LUT R22, R23, R22, RZ, 0x3c, !PT ;  /* 0x0000001617161212 */ /* 0x000fc800078e3cff */
[----:B------:R-:W-:-:S05]  /*4bd60*/  @P1 LOP3.LUT R23, R23, R22, RZ, 0x3c, !PT ;  /* 0x0000001617171212 */ /* 0x000fca00078e3cff */
[----:B------:R-:W3:Y:S04]  /*4bd70*/  @P1 LDG.E.U8 R54, desc[UR14][R22.64] ;  /* 0x0000000e16361981 */ /* 0x000ee8000c1e1100 */
[----:B--2---:R0:W-:Y:S04]  /*4bd80*/  STL [R1+0xd0], R27 ;  /* 0x0000d01b01007387 */ /* 0x0041e80000100800 */
[----:B0-----:R-:W2:Y:S04]  /*4bd90*/  LDL R27, [R1+0x14a4] ;  /* 0x0014a400011b7983 */ /* 0x001ea80000100800 */
        /* <DEDUP_REMOVED lines=33> */
[----:B------:R-:W-:Y:S02]  /*4bfb0*/  PRMT R49, RZ, 0x7610, R49 ;  /* 0x00007610ff317816 */ /* 0x000fe40000000031 */
[----:B--2---:R-:W-:-:S04]  /*4bfc0*/  @P2 LOP3.LUT R23, R23, R22, RZ, 0x3c, !PT ;  /* 0x0000001617172212 */ /* 0x004fc800078e3cff */
[----:B------:R-:W-:-:S04]  /*4bfd0*/  @P2 LOP3.LUT R22, R23, R22, RZ, 0x3c, !PT ;  /* 0x0000001617162212 */ /* 0x000fc800078e3cff */
[----:B------:R-:W-:-:S05]  /*4bfe0*/  @P2 LOP3.LUT R23, R23, R22, RZ, 0x3c, !PT ;  /* 0x0000001617172212 */ /* 0x000fca00078e3cff */
[----:B------:R0:W2:Y:S02]  /*4bff0*/  @P2 LDG.E.U8 R21, desc[UR14][R22.64] ;  /* 0x0000000e16152981 */ /* 0x0000a4000c1e1100 */
[----:B0-----:R-:W-:Y:S02]  /*4c000*/  @P2 IMAD.MOV.U32 R22, RZ, RZ, R27 ;  /* 0x000000ffff162224 */ /* 0x001fe400078e001b */
[----:B------:R-:W-:-:S05]  /*4c010*/  @P2 IMAD.MOV.U32 R23, RZ, RZ, R46 ;  /* 0x000000ffff172224 */ /* 0x000fca00078e002e */
[----:B------:R-:W3:Y:S04]  /*4c020*/  @P2 LDG.E.U8 R49, desc[UR14][R22.64] ;  /* 0x0000000e16312981 */ /* 0x000ee8000c1e1100 */
[----:B--2---:R0:W-:Y:S04]  /*4c030*/  STL [R1+0xb4], R21 ;  /* 0x0000b41501007387 */ /* 0x0041e80000100800 */
[----:B0-----:R-:W2:Y:S04]  /*4c040*/  LDL.LU R21, [R1+0x1ea4] ;  /* 0x001ea40001157983 */ /* 0x001ea80000300800 */
[----:B------:R-:W2:Y:S04]  /*4c050*/  LDL R46, [R1+0x14c8] ;  /* 0x0014c800012e7983 */ /* 0x000ea80000100800 */
[----:B------:R-:W2:Y:S04]  /*4c060*/  LDL R27, [R1+0x14cc] ;  /* 0x0014cc00011b7983 */ /* 0x000ea80000100800 */
        /* <DEDUP_REMOVED lines=32> */
[----:B----4-:R-:W-:-:S02]  /*4c270*/  PRMT R13, RZ, 0x7610, R13 ;  /* 0x00007610ff0d7816 */ /* 0x010fc4000000000d */
[----:B--2---:R-:W-:-:S04]  /*4c280*/  @P1 LOP3.LUT R23, R23, R22, RZ, 0x3c, !PT ;  /* 0x0000001617171212 */ /* 0x004fc800078e3cff */
[----:B------:R-:W-:-:S04]  /*4c290*/  @P1 LOP3.LUT R22, R23, R22, RZ, 0x3c, !PT ;  /* 0x0000001617161212 */ /* 0x000fc800078e3cff */
[----:B------:R-:W-:-:S05]  /*4c2a0*/  @P1 LOP3.LUT R23, R23, R22, RZ, 0x3c, !PT ;  /* 0x0000001617171212 */ /* 0x000fca00078e3cff */
[----:B------:R0:W2:Y:S01]  /*4c2b0*/  @P1 LDG.E.U8 R13, desc[UR14][R22.64] ;  /* 0x0000000e160d1981 */ /* 0x0000a2000c1e1100 */
[----:B------:R-:W-:Y:S01]  /*4c2c0*/  PRMT R19, RZ, 0x7610, R19 ;  /* 0x00007610ff137816 */ /* 0x000fe20000000013 */
[----:B0-----:R-:W-:Y:S02]  /*4c2d0*/  @P1 IMAD.MOV.U32 R22, RZ, RZ, R27 ;  /* 0x000000ffff161224 */ /* 0x001fe400078e001b */
[----:B------:R-:W-:-:S05]  /*4c2e0*/  @P1 IMAD.MOV.U32 R23, RZ, RZ, R46 ;  /* 0x000000ffff171224 */ /* 0x000fca00078e002e */
[----:B------:R0:W4:Y:S04]  /*4c2f0*/  @P1 LDG.E.U8 R19, desc[UR14][R22.64] ;  /* 0x0000000e16131981 */ /* 0x000128000c1e1100 */
[----:B--2---:R-:W-:Y:S04]  /*4c300*/  STL [R1+0x1e2c], R13 ;  /* 0x001e2c0d01007387 */ /* 0x004fe80000100800 */
[----:B------:R-:W0:Y:S04]  /*4c310*/  LDL R22, [R1+0x14d0] ;  /* 0x0014d00001167983 */ /* 0x000e280000100800 */
[----:B------:R-:W0:Y:S01]  /*4c320*/  LDL R23, [R1+0x14d4] ;  /* 0x0014d40001177983 */ /* 0x000e220000100800 */
[----:B------:R-:W-:-:S02]  /*4c330*/  ISETP.GT.AND P2, PT, R20, 0x5c, PT ;  /* 0x0000005c1400780c */ /* 0x000fc40003f44270 */
[----:B------:R-:W-:Y:S01]  /*4c340*/  PRMT R57, RZ, 0x7610, R57 ;  /* 0x00007610ff397816 */ /* 0x000fe20000000039 */
[----:B------:R-:W2:Y:S04]  /*4c350*/  LDL R46, [R1+0x14f0] ;  /* 0x0014f000012e7983 */ /* 0x000ea80000100800 */
[----:B------:R-:W2:Y:S06]  /*4c360*/  LDL R27, [R1+0x14f4] ;  /* 0x0014f400011b7983 */ /* 0x000eac0000100800 */
        /* <DEDUP_REMOVED lines=28> */
[----:B------:R-:W-:Y:S02]  /*4c530*/  ISETP.GT.AND P1, PT, R20, 0x5d, PT ;  /* 0x0000005d1400780c */ /* 0x000fe40003f24270 */
[----:B--2---:R-:W-:-:S04]  /*4c540*/  @P2 LOP3.LUT R23, R23, R22, RZ, 0x3c, !PT ;  /* 0x0000001617172212 */ /* 0x004fc800078e3cff */
[----:B------:R-:W-:-:S04]  /*4c550*/  @P2 LOP3.LUT R22, R23, R22, RZ, 0x3c, !PT ;  /* 0x0000001617162212 */ /* 0x000fc800078e3cff */
[----:B------:R-:W-:-:S05]  /*4c560*/  @P2 LOP3.LUT R23, R23, R22, RZ, 0x3c, !PT ;  /* 0x0000001617172212 */ /* 0x000fca00078e3cff */
[----:B------:R0:W2:Y:S01]  /*4c570*/  @P2 LDG.E.U8 R63, desc[UR14][R22.64] ;  /* 0x0000000e163f2981 */ /* 0x0000a2000c1e1100 */
[----:B------:R-:W-:Y:S01]  /*4c580*/  PRMT R17, RZ, 0x7610, R17 ;  /* 0x00007610ff117816 */ /* 0x000fe20000000011 */
[----:B0-----:R-:W-:Y:S02]  /*4c590*/  @P1 IMAD.MOV.U32 R22, RZ, RZ, R27 ;  /* 0x000000ffff161224 */ /* 0x001fe400078e001b */
[----:B------:R-:W-:-:S05]  /*4c5a0*/  @P1 IMAD.MOV.U32 R23, RZ, RZ, R46 ;  /* 0x000000ffff171224 */ /* 0x000fca00078e002e */
[----:B------:R-:W3:Y:S04]  /*4c5b0*/  @P1 LDG.E.U8 R17, desc[UR14][R22.64] ;  /* 0x0000000e16111981 */ /* 0x000ee8000c1e1100 */
[----:B--2---:R0:W-:Y:S04]  /*4c5c0*/  STL [R1+0x78], R63 ;  /* 0x0000783f01007387 */ /* 0x0041e80000100800 */
[----:B0-----:R-:W2:Y:S04]  /*4c5d0*/  LDL.LU R63, [R1+0x1e84] ;  /* 0x001e8400013f7983 */ /* 0x001ea80000300800 */
[----:B------:R-:W2:Y:S04]  /*4c5e0*/  LDL R22, [R1+0x14f8] ;  /* 0x0014f80001167983 */ /* 0x000ea80000100800 */
[----:B------:R-:W2:Y:S01]  /*4c5f0*/  LDL R23, [R1+0x14fc] ;  /* 0x0014fc0001177983 */ /* 0x000ea20000100800 */
[----:B------:R-:W-:-:S03]  /*4c600*/  PRMT R2, RZ, 0x7610, R2 ;  /* 0x00007610ff027816 */ /* 0x000fc60000000002 */
[----:B------:R-:W4:Y:S04]  /*4c610*/  LDL R46, [R1+0x1518] ;  /* 0x00151800012e7983 */ /* 0x000f280000100800 */
[----:B------:R-:W4:Y:S04]  /*4c620*/  LDL R27, [R1+0x151c] ;  /* 0x00151c00011b7983 */ /* 0x000f280000100800 */
[----:B---3--:R-:W-:Y:S01]  /*4c630*/  STL [R1+0x1ddc], R17 ;  /* 0x001ddc1101007387 */ /* 0x008fe20000100800 */
        /* <DEDUP_REMOVED lines=14> */
[----:B------:R-:W-:-:S02]  /*4c720*/  PRMT R4, RZ, 0x7610, R4 ;  /* 0x00007610ff047816 */ /* 0x000fc40000000004 */
        /* <DEDUP_REMOVED lines=8> */
[----:B------:R-:W-:Y:S02]  /*4c7b0*/  PRMT R65, RZ, 0x7610, R65 ;  /* 0x00007610ff417816 */ /* 0x000fe40000000041 */
[----:B------:R-:W-:-:S09]  /*4c7c0*/  PRMT R67, RZ, 0x7610, R67 ;  /* 0x00007610ff437816 */ /* 0x000fd20000000043 */
[----:B0-----:R-:W-:-:S04]  /*4c7d0*/  @P2 LOP3.LUT R23, R23, R22, RZ, 0x3c, !PT ;  /* 0x0000001617172212 */ /* 0x001fc800078e3cff */
[----:B------:R-:W-:-:S04]  /*4c7e0*/  @P2 LOP3.LUT R22, R23, R22, RZ, 0x3c, !PT ;  /* 0x0000001617162212 */ /* 0x000fc800078e3cff */
[----:B------:R-:W-:-:S05]  /*4c7f0*/  @P2 LOP3.LUT R23, R23, R22, RZ, 0x3c, !PT ;  /* 0x0000001617172212 */ /* 0x000fca00078e3cff */
[----:B------:R4:W3:Y:S02]  /*4c800*/  @P2 LDG.E.U8 R65, desc[UR14][R22.64] ;  /* 0x0000000e16412981 */ /* 0x0008e4000c1e1100 */
[----:B----4-:R-:W-:Y:S02]  /*4c810*/  @P2 IMAD.MOV.U32 R22, RZ, RZ, R27 ;  /* 0x000000ffff162224 */ /* 0x010fe400078e001b */
[----:B------:R-:W-:-:S05]  /*4c820*/  @P2 IMAD.MOV.U32 R23, RZ, RZ, R46 ;  /* 0x000000ffff172224 */ /* 0x000fca00078e002e */
[----:B------:R-:W4:Y:S04]  /*4c830*/  @P2 LDG.E.U8 R67, desc[UR14][R22.64] ;  /* 0x0000000e16432981 */ /* 0x000f28000c1e1100 */
[----:B--2---:R-:W-:Y:S04]  /*4c840*/  STL [R1+0x1de8], R4 ;  /* 0x001de80401007387 */ /* 0x004fe80000100800 */
[----:B---3--:R0:W-:Y:S04]  /*4c850*/  STL [R1+0x2e8], R65 ;  /* 0x0002e84101007387 */ /* 0x0081e80000100800 */
[----:B0-----:R-:W2:Y:S04]  /*4c860*/  LDL.LU R65, [R1+0x1e80] ;  /* 0x001e800001417983 */ /* 0x001ea80000300800 */
[----:B------:R-:W3:Y:S04]  /*4c870*/  LDL R46, [R1+0x1540] ;  /* 0x00154000012e7983 */ /* 0x000ee80000100800 */
[----:B------:R-:W2:Y:S04]  /*4c880*/  LDL R27, [R1+0x1544] ;  /* 0x00154400011b7983 */ /* 0x000ea80000100800 */
        /* <DEDUP_REMOVED lines=33> */
[----:B------:R-:W-:-:S05]  /*4caa0*/  @P1 LOP3.LUT R23, R23, R22, RZ, 0x3c, !PT ;  /* 0x0000001617171212 */ /* 0x000fca00078e3cff */
[----:B------:R0:W4:Y:S01]  /*4cab0*/  @P1 LDG.E.U8 R73, desc[UR14][R22.64] ;  /* 0x0000000e16491981 */ /* 0x000122000c1e1100 */
[----:B------:R-:W-:-:S03]  /*4cac0*/  PRMT R26, RZ, 0x7610, R26 ;  /* 0x00007610ff1a7816 */ /* 0x000fc6000000001a */
[----:B--2---:R1:W-:Y:S01]  /*4cad0*/  STL [R1+0x2c8], R43 ;  /* 0x0002c82b01007387 */ /* 0x0043e20000100800 */
[----:B0-----:R-:W-:Y:S02]  /*4cae0*/  @P1 IMAD.MOV.U32 R22, RZ, RZ, R27 ;  /* 0x000000ffff161224 */ /* 0x001fe400078e001b */
[----:B---3--:R-:W-:Y:S01]  /*4caf0*/  @P1 IMAD.MOV.U32 R23, RZ, RZ, R46 ;  /* 0x000000ffff171224 */ /* 0x008fe200078e002e */
[----:B-1----:R-:W2:Y:S04]  /*4cb00*/  LDL R43, [R1+0x155c] ;  /* 0x00155c00012b7983 */ /* 0x002ea80000100800 */
[----:B------:R0:W3:Y:S04]  /*4cb10*/  @P1 LDG.E.U8 R26, desc[UR14][R22.64] ;  /* 0x0000000e161a1981 */ /* 0x0000e8000c1e1100 */
[----:B----4-:R1:W-:Y:S04]  /*4cb20*/  STL [R1+0x2c0], R73 ;  /* 0x0002c04901007387 */ /* 0x0103e80000100800 */
[----:B-1----:R-:W4:Y:S04]  /*4cb30*/  LDL.LU R73, [R1+0x1e70] ;  /* 0x001e700001497983 */ /* 0x002f280000300800 */
[----:B------:R-:W0:Y:S04]  /*4cb40*/  LDL R22, [R1+0x1548] ;  /* 0x0015480001167983 */ /* 0x000e280000100800 */
[----:B------:R-:W0:Y:S01]  /*4cb50*/  LDL R23, [R1+0x154c] ;  /* 0x00154c0001177983 */ /* 0x000e220000100800 */
[----:B------:R-:W-:-:S03]  /*4cb60*/  PRMT R75, RZ, 0x7610, R75 ;  /* 0x00007610ff4b7816 */ /* 0x000fc6000000004b */
[----:B------:R-:W2:Y:S04]  /*4cb70*/  LDL R46, [R1+0x1564] ;  /* 0x00156400012e7983 */ /* 0x000ea80000100800 */
[----:B------:R-:W2:Y:S01]  /*4cb80*/  LDL R27, [R1+0x1568] ;  /* 0x00156800011b7983 */ /* 0x000ea20000100800 */
        /* <DEDUP_REMOVED lines=10> */
[----:B------:R-:W-:-:S02]  /*4cc30*/  ISETP.GT.AND P2, PT, R20, 0x60, PT ;  /* 0x000000601400780c */ /* 0x000fc40003f44270 */
[----:B------:R-:W-:-:S11]  /*4cc40*/  PRMT R77, RZ, 0x7610, R77 ;  /* 0x00007610ff4d7816 */ /* 0x000fd6000000004d */
        /* <DEDUP_REMOVED lines=8> */
[----:B------:R-:W-:Y:S01]  /*4ccd0*/  @P2 IMAD.MOV.U32 R22, RZ, RZ, R43 ;  /* 0x000000ffff162224 */ /* 0x000fe200078e002b */
[----:B------:R-:W-:-:S02]  /*4cce0*/  PRMT R44, RZ, 0x7610, R44 ;  /* 0x00007610ff2c7816 */ /* 0x000fc4000000002c */
[----:B------:R-:W-:Y:S01]  /*4ccf0*/  PRMT R10, RZ, 0x7610, R10 ;  /* 0x00007610ff0a7816 */ /* 0x000fe2000000000a */
[----:B------:R-:W3:Y:S04]  /*4cd00*/  LDL R43, [R1+0x1578] ;  /* 0x00157800012b7983 */ /* 0x000ee80000100800 */
[----:B--2---:R0:W2:Y:S04]  /*4cd10*/  @P2 LDG.E.U8 R42, desc[UR14][R22.64] ;  /* 0x0000000e162a2981 */ /* 0x0040a8000c1e1100 */
[----:B------:R-:W2:Y:S01]  /*4cd20*/  LDL R23, [R1+0x1560] ;  /* 0x0015600001177983 */ /* 0x000ea20000100800 */
[----:B0-----:R-:W-:-:S05]  /*4cd30*/  @P2 IMAD.MOV.U32 R22, RZ, RZ, R46 ;  /* 0x000000ffff162224 */ /* 0x001fca00078e002e */
[----:B--2---:R3:W2:Y:S04]  /*4cd40*/  @P2 LDG.E.U8 R44, desc[UR14][R22.64] ;  /* 0x0000000e162c2981 */ /* 0x0046a8000c1e1100 */
[----:B------:R0:W-:Y:S04]  /*4cd50*/  STL [R1+0x5c], R42 ;  /* 0x00005c2a01007387 */ /* 0x0001e80000100800 */
[----:B------:R-:W4:Y:S01]  /*4cd60*/  LDL R46, [R1+0x1588] ;  /* 0x00158800012e7983 */ /* 0x000f220000100800 */
[----:B---3--:R-:W-:Y:S02]  /*4cd70*/  @P2 IMAD.MOV.U32 R22, RZ, RZ, R26 ;  /* 0x000000ffff162224 */ /* 0x008fe400078e001a */
[----:B------:R-:W-:Y:S01]  /*4cd80*/  @P2 IMAD.MOV.U32 R23, RZ, RZ, R27 ;  /* 0x000000ffff172224 */ /* 0x000fe200078e001b */
[----:B0-----:R-:W3:Y:S04]  /*4cd90*/  LDL R42, [R1+0x157c] ;  /* 0x00157c00012a7983 */ /* 0x001ee80000100800 */
[----:B------:R-:W3:Y:S04]  /*4cda0*/  LDL R27, [R1+0x1580] ;  /* 0x00158000011b7983 */ /* 0x000ee80000100800 */
[----:B------:R-:W3:Y:S04]  /*4cdb0*/  LDL R26, [R1+0x1584] ;  /* 0x00158400011a7983 */ /* 0x000ee80000100800 */
[----:B------:R0:W3:Y:S04]  /*4cdc0*/  @P2 LDG.E.U8 R10, desc[UR14][R22.64] ;  /* 0x0000000e160a2981 */ /* 0x0000e8000c1e1100 */
[----:B--2---:R1:W-:Y:S04]  /*4cdd0*/  STL [R1+0x58], R44 ;  /* 0x0000582c01007387 */ /* 0x0043e80000100800 */
[----:B------:R-:W0:Y:S04]  /*4cde0*/  LDL R22, [R1+0x1570] ;  /* 0x0015700001167983 */ /* 0x000e280000100800 */
[----:B------:R-:W0:Y:S01]  /*4cdf0*/  LDL R23, [R1+0x1574] ;  /* 0x0015740001177983 */ /* 0x000e220000100800 */
[----:B------:R-:W-:-:S02]  /*4ce00*/  ISETP.GT.AND P1, PT, R20, 0x61, PT ;  /* 0x000000611400780c */ /* 0x000fc40003f24270 */
[----:B------:R-:W-:Y:S02]  /*4ce10*/  PRMT R19, RZ, 0x7610, R19 ;  /* 0x00007610ff137816 */ /* 0x000fe40000000013 */
[----:B------:R-:W-:Y:S02]  /*4ce20*/  PRMT R13, RZ, 0x7610, R13 ;  /* 0x00007610ff0d7816 */ /* 0x000fe4000000000d */
[----:B------:R-:W-:Y:S01]  /*4ce30*/  PRMT R47, RZ, 0x7610, R47 ;  /* 0x00007610ff2f7816 */ /* 0x000fe2000000002f */
[----:B-1----:R-:W2:Y:S06]  /*4ce40*/  LDL R44, [R1+0x158c] ;  /* 0x00158c00012c7983 */ /* 0x002eac0000100800 */
[----:B0-----:R-:W-:-:S04]  /*4ce50*/  @P1 LOP3.LUT R23, R23, R22, RZ, 0x3c, !PT ;  /* 0x0000001617171212 */ /* 0x001fc800078e3cff */
[----:B------:R-:W-:-:S04]  /*4ce60*/  @P1 LOP3.LUT R22, R23, R22, RZ, 0x3c, !PT ;  /* 0x0000001617161212 */ /* 0x000fc800078e3cff */
[----:B------:R-:W-:-:S05]  /*4ce70*/  @P1 LOP3.LUT R23, R23, R22, RZ, 0x3c, !PT ;  /* 0x0000001617171212 */ /* 0x000fca00078e3cff */
[----:B------:R3:W2:Y:S02]  /*4ce80*/  @P1 LDG.E.U8 R19, desc[UR14][R22.64] ;  /* 0x0000000e16131981 */ /* 0x0006a4000c1e1100 */
[----:B---3--:R-:W-:Y:S02]  /*4ce90*/  @P1 IMAD.MOV.U32 R22, RZ, RZ, R42 ;  /* 0x000000ffff161224 */ /* 0x008fe400078e002a */
[----:B------:R-:W-:-:S05]  /*4cea0*/  @P1 IMAD.MOV.U32 R23, RZ, RZ, R43 ;  /* 0x000000ffff171224 */ /* 0x000fca00078e002b */
[----:B------:R0:W3:Y:S02]  /*4ceb0*/  @P1 LDG.E.U8 R13, desc[UR14][R22.64] ;  /* 0x0000000e160d1981 */ /* 0x0000e4000c1e1100 */
[----:B0-----:R-:W-:Y:S02]  /*4cec0*/  @P1 IMAD.MOV.U32 R22, RZ, RZ, R26 ;  /* 0x000000ffff161224 */ /* 0x001fe400078e001a */
[----:B------:R-:W-:-:S05]  /*4ced0*/  @P1 IMAD.MOV.U32 R23, RZ, RZ, R27 ;  /* 0x000000ffff171224 */ /* 0x000fca00078e001b */
[----:B------:R4:W3:Y:S04]  /*4cee0*/  @P1 LDG.E.U8 R47, desc[UR14][R22.64] ;  /* 0x0000000e162f1981 */ /* 0x0008e8000c1e1100 */
[----:B------:R-:W-:Y:S01]  /*4cef0*/  STL [R1+0x1e58], R10 ;  /* 0x001e580a01007387 */ /* 0x000fe20000100800 */
[----:B------:R-:W-:Y:S01]  /*4cf00*/  PRMT R11, RZ, 0x7610, R11 ;  /* 0x00007610ff0b7816 */ /* 0x000fe2000000000b */
[----:B----4-:R-:W-:Y:S02]  /*4cf10*/  @P1 IMAD.MOV.U32 R23, RZ, RZ, R46 ;  /* 0x000000ffff171224 */ /* 0x010fe400078e002e */
[----:B--2---:R-:W-:-:S05]  /*4cf20*/  @P1 IMAD.MOV.U32 R22, RZ, RZ, R44 ;  /* 0x000000ffff161224 */ /* 0x004fca00078e002c */
[----:B------:R-:W2:Y:S04]  /*4cf30*/  @P1 LDG.E.U8 R11, desc[UR14][R22.64] ;  /* 0x0000000e160b1981 */ /* 0x000ea8000c1e1100 */
[----:B------:R-:W-:Y:S04]  /*4cf40*/  STL [R1+0x1e50], R19 ;  /* 0x001e501301007387 */ /* 0x000fe80000100800 */
[----:B------:R-:W4:Y:S04]  /*4cf50*/  LDL R43, [R1+0x1590] ;  /* 0x00159000012b7983 */ /* 0x000f280000100800 */
[----:B------:R-:W4:Y:S04]  /*4cf60*/  LDL R42, [R1+0x1594] ;  /* 0x00159400012a7983 */ /* 0x000f280000100800 */
[----:B---3--:R0:W-:Y:S04]  /*4cf70*/  STL [R1+0x1e54], R13 ;  /* 0x001e540d01007387 */ /* 0x0081e80000100800 */
[----:B------:R-:W3:Y:S04]  /*4cf80*/  LDL R27, [R1+0x1598] ;  /* 0x00159800011b7983 */ /* 0x000ee80000100800 */
[----:B------:R-:W3:Y:S04]  /*4cf90*/  LDL R26, [R1+0x159c] ;  /* 0x00159c00011a7983 */ /* 0x000ee80000100800 */
[----:B------:R1:W-:Y:S04]  /*4cfa0*/  STL [R1+0x48], R47 ;  /* 0x0000482f01007387 */ /* 0x0003e80000100800 */
[----:B------:R-:W3:Y:S04]  /*4cfb0*/  LDL R46, [R1+0x15a4] ;  /* 0x0015a400012e7983 */ /* 0x000ee80000100800 */
[----:B------:R-:W3:Y:S04]  /*4cfc0*/  LDL R44, [R1+0x15a8] ;  /* 0x0015a800012c7983 */ /* 0x000ee80000100800 */
[----:B0-----:R-:W3:Y:S04]  /*4cfd0*/  LDL R13, [R1+0x15ac] ;  /* 0x0015ac00010d7983 */ /* 0x001ee80000100800 */
[----:B-1----:R-:W3:Y:S01]  /*4cfe0*/  LDL R47, [R1+0x15a0] ;  /* 0x0015a000012f7983 */ /* 0x002ee20000100800 */
[----:B------:R-:W-:-:S02]  /*4cff0*/  ISETP.GT.AND P2, PT, R20, 0x62, PT ;  /* 0x000000621400780c */ /* 0x000fc40003f44270 */
[----:B------:R-:W-:Y:S02]  /*4d000*/  PRMT R16, RZ, 0x7610, R16 ;  /* 0x00007610ff107816 */ /* 0x000fe40000000010 */
[----:B------:R-:W-:Y:S02]  /*4d010*/  PRMT R0, RZ, 0x7610, R0 ;  /* 0x00007610ff007816 */ /* 0x000fe40000000000 */
[----:B------:R-:W-:Y:S02]  /*4d020*/  PRMT R45, RZ, 0x7610, R45 ;  /* 0x00007610ff2d7816 */ /* 0x000fe4000000002d */
[----:B------:R-:W-:Y:S01]  /*4d030*/  PRMT R12, RZ, 0x7610, R12 ;  /* 0x00007610ff0c7816 */ /* 0x000fe2000000000c */
[----:B--2---:R-:W-:Y:S04]  /*4d040*/  STL [R1+0x1e5c], R11 ;  /* 0x001e5c0b01007387 */ /* 0x004fe80000100800 */
[----:B----4-:R-:W-:-:S02]  /*4d050*/  @P2 IMAD.MOV.U32 R23, RZ, RZ, R43 ;  /* 0x000000ffff172224 */ /* 0x010fc400078e002b */
[----:B------:R-:W-:Y:S01]  /*4d060*/  @P2 IMAD.MOV.U32 R22, RZ, RZ, R42 ;  /* 0x000000ffff162224 */ /* 0x000fe200078e002a */
[----:B------:R-:W2:Y:S04]  /*4d070*/  LDL R43, [R1+0x15b0] ;  /* 0x0015b000012b7983 */ /* 0x000ea80000100800 */
[----:B------:R-:W4:Y:S04]  /*4d080*/  LDL R42, [R1+0x15b4] ;  /* 0x0015b400012a7983 */ /* 0x000f280000100800 */
[----:B------:R3:W2:Y:S02]  /*4d090*/  @P2 LDG.E.U8 R16, desc[UR14][R22.64] ;  /* 0x0000000e16102981 */ /* 0x0006a4000c1e1100 */
[----:B---3--:R-:W-:-:S02]  /*4d0a0*/  @P2 IMAD.MOV.U32 R23, RZ, RZ, R27 ;  /* 0x000000ffff172224 */ /* 0x008fc400078e001b */
[----:B------:R-:W-:-:S05]  /*4d0b0*/  @P2 IMAD.MOV.U32 R22, RZ, RZ, R26 ;  /* 0x000000ffff162224 */ /* 0x000fca00078e001a */
[----:B------:R0:W3:Y:S02]  /*4d0c0*/  @P2 LDG.E.U8 R0, desc[UR14][R22.64] ;  /* 0x0000000e16002981 */ /* 0x0000e4000c1e1100 */
[----:B0-----:R-:W-:Y:S02]  /*4d0d0*/  @P2 IMAD.MOV.U32 R22, RZ, RZ, R46 ;  /* 0x000000ffff162224 */ /* 0x001fe400078e002e */
[----:B------:R-:W-:-:S05]  /*4d0e0*/  @P2 IMAD.MOV.U32 R23, RZ, RZ, R47 ;  /* 0x000000ffff172224 */ /* 0x000fca00078e002f */
[----:B------:R0:W4:Y:S02]  /*4d0f0*/  @P2 LDG.E.U8 R45, desc[UR14][R22.64] ;  /* 0x0000000e162d2981 */ /* 0x000124000c1e1100 */
[----:B0-----:R-:W-:Y:S02]  /*4d100*/  @P2 IMAD.MOV.U32 R22, RZ, RZ, R13 ;  /* 0x000000ffff162224 */ /* 0x001fe400078e000d */
[----:B------:R-:W-:-:S05]  /*4d110*/  @P2 IMAD.MOV.U32 R23, RZ, RZ, R44 ;  /* 0x000000ffff172224 */ /* 0x000fca00078e002c */
[----:B------:R4:W4:Y:S01]  /*4d120*/  @P2 LDG.E.U8 R12, desc[UR14][R22.64] ;  /* 0x0000000e160c2981 */ /* 0x000922000c1e1100 */
[----:B------:R-:W-:Y:S02]  /*4d130*/  ISETP.GT.AND P1, PT, R20, 0x63, PT ;  /* 0x000000631400780c */ /* 0x000fe40003f24270 */
[----:B------:R-:W-:Y:S01]  /*4d140*/  PRMT R18, RZ, 0x7610, R18 ;  /* 0x00007610ff127816 */ /* 0x000fe20000000012 */
[----:B--2---:R0:W-:Y:S04]  /*4d150*/  STL [R1+0x40], R16 ;  /* 0x0000401001007387 */ /* 0x0041e80000100800 */
[----:B0-----:R-:W2:Y:S04]  /*4d160*/  LDL.LU R16, [R1+0x1e64] ;  /* 0x001e640001107983 */ /* 0x001ea80000300800 */
[----:B------:R-:W2:Y:S04]  /*4d170*/  LDL R27, [R1+0x15b8] ;  /* 0x0015b800011b7983 */ /* 0x000ea80000100800 */
[----:B------:R-:W2:Y:S04]  /*4d180*/  LDL R26, [R1+0x15bc] ;  /* 0x0015bc00011a7983 */ /* 0x000ea80000100800 */
[----:B---3--:R-:W-:Y:S04]  /*4d190*/  STL [R1+0x3c], R0 ;  /* 0x00003c0001007387 */ /* 0x008fe80000100800 */
[----:B------:R-:W3:Y:S04]  /*4d1a0*/  LDL R46, [R1+0x15c0] ;  /* 0x0015c000012e7983 */ /* 0x000ee80000100800 */
[----:B------:R-:W3:Y:S01]  /*4d1b0*/  LDL R13, [R1+0x15c4] ;  /* 0x0015c400010d7983 */ /* 0x000ee20000100800 */
[----:B----4-:R-:W-:-:S02]  /*4d1c0*/  @P1 IMAD.MOV.U32 R22, RZ, RZ, R42 ;  /* 0x000000ffff161224 */ /* 0x010fc400078e002a */
[----:B------:R-:W-:-:S05]  /*4d1d0*/  @P1 IMAD.MOV.U32 R23, RZ, RZ, R43 ;  /* 0x000000ffff171224 */ /* 0x000fca00078e002b */
[----:B------:R2:W4:Y:S04]  /*4d1e0*/  @P1 LDG.E.U8 R18, desc[UR14][R22.64] ;  /* 0x0000000e16121981 */ /* 0x000528000c1e1100 */
[----:B------:R-:W-:Y:S04]  /*4d1f0*/  STL [R1+0x1e60], R12 ;  /* 0x001e600c01007387 */ /* 0x000fe80000100800 */
[----:B------:R0:W-:Y:S04]  /*4d200*/  STL [R1+0x38], R45 ;  /* 0x0000382d01007387 */ /* 0x0001e80000100800 */
[----:B------:R-:W4:Y:S04]  /*4d210*/  LDL R44, [R1+0x15cc] ;  /* 0x0015cc00012c7983 */ /* 0x000f280000100800 */
[----:B0-----:R-:W4:Y:S01]  /*4d220*/  LDL R45, [R1+0x15c8] ;  /* 0x0015c800012d7983 */ /* 0x001f220000100800 */
[----:B------:R-:W-:-:S02]  /*4d230*/  PRMT R4, RZ, 0x7610, R4 ;  /* 0x00007610ff047816 */ /* 0x000fc40000000004 */
[----:B------:R-:W-:Y:S02]  /*4d240*/  PRMT R3, RZ, 0x7610, R3 ;  /* 0x00007610ff037816 */ /* 0x000fe40000000003 */
[----:B------:R-:W-:Y:S01]  /*4d250*/  PRMT R2, RZ, 0x7610, R2 ;  /* 0x00007610ff027816 */ /* 0x000fe20000000002 */
[----:B--2---:R-:W-:Y:S02]  /*4d260*/  @P1 IMAD.MOV.U32 R23, RZ, RZ, R27 ;  /* 0x000000ffff171224 */ /* 0x004fe400078e001b */
[----:B------:R-:W-:-:S05]  /*4d270*/  @P1 IMAD.MOV.U32 R22, RZ, RZ, R26 ;  /* 0x000000ffff161224 */ /* 0x000fca00078e001a */
[----:B------:R3:W2:Y:S02]  /*4d280*/  @P1 LDG.E.U8 R4, desc[UR14][R22.64] ;  /* 0x0000000e16041981 */ /* 0x0006a4000c1e1100 */
[----:B---3--:R-:W-:Y:S02]  /*4d290*/  @P1 IMAD.MOV.U32 R22, RZ, RZ, R13 ;  /* 0x000000ffff161224 */ /* 0x008fe400078e000d */
[----:B------:R-:W-:-:S05]  /*4d2a0*/  @P1 IMAD.MOV.U32 R23, RZ, RZ, R46 ;  /* 0x000000ffff171224 */ /* 0x000fca00078e002e */
[----:B------:R0:W3:Y:S04]  /*4d2b0*/  @P1 LDG.E.U8 R3, desc[UR14][R22.64] ;  /* 0x0000000e16031981 */ /* 0x0000e8000c1e1100 */
[----:B----4-:R-:W-:Y:S04]  /*4d2c0*/  STL [R1+0x1e34], R18 ;  /* 0x001e341201007387 */ /* 0x010fe80000100800 */
[----:B------:R-:W4:Y:S04]  /*4d2d0*/  LDL R43, [R1+0x15d0] ;  /* 0x0015d000012b7983 */ /* 0x000f280000100800 */
[----:B------:R-:W4:Y:S04]  /*4d2e0*/  LDL R42, [R1+0x15d4] ;  /* 0x0015d400012a7983 */ /* 0x000f280000100800 */
[----:B------:R-:W4:Y:S04]  /*4d2f0*/  LDL R27, [R1+0x15d8] ;  /* 0x0015d800011b7983 */ /* 0x000f280000100800 */
[----:B------:R-:W4:Y:S01]  /*4d300*/  LDL R26, [R1+0x15dc] ;  /* 0x0015dc00011a7983 */ /* 0x000f220000100800 */
[----:B0-----:R-:W-:-:S02]  /*4d310*/  @P1 IMAD.MOV.U32 R22, RZ, RZ, R44 ;  /* 0x000000ffff161224 */ /* 0x001fc400078e002c */
[----:B------:R-:W-:-:S05]  /*4d320*/  @P1 IMAD.MOV.U32 R23, RZ, RZ, R45 ;  /* 0x000000ffff171224 */ /* 0x000fca00078e002d */
[----:B------:R4:W4:Y:S01]  /*4d330*/  @P1 LDG.E.U8 R2, desc[UR14][R22.64] ;  /* 0x0000000e16021981 */ /* 0x000922000c1e1100 */
[----:B------:R-:W-:Y:S02]  /*4d340*/  ISETP.GT.AND P2, PT, R20, 0x64, PT ;  /* 0x000000641400780c */ /* 0x000fe40003f44270 */
[----:B------:R-:W-:Y:S01]  /*4d350*/  PRMT R17, RZ, 0x7610, R17 ;  /* 0x00007610ff117816 */ /* 0x000fe20000000011 */
[----:B--2---:R-:W-:Y:S04]  /*4d360*/  STL [R1+0x1e38], R4 ;  /* 0x001e380401007387 */ /* 0x004fe80000100800 */
[----:B------:R-:W2:Y:S04]  /*4d370*/  LDL R13, [R1+0x15e0] ;  /* 0x0015e000010d7983 */ /* 0x000ea80000100800 */
[----:B------:R-:W2:Y:S04]  /*4d380*/  LDL R12, [R1+0x15e4] ;  /* 0x0015e400010c7983 */ /* 0x000ea80000100800 */
[----:B---3--:R0:W-:Y:S01]  /*4d390*/  STL [R1+0x1e3c], R3 ;  /* 0x001e3c0301007387 */ /* 0x0081e20000100800 */
[----:B----4-:R-:W-:-:S02]  /*4d3a0*/  @P2 IMAD.MOV.U32 R23, RZ, RZ, R43 ;  /* 0x000000ffff172224 */ /* 0x010fc400078e002b */
[----:B------:R-:W-:Y:S01]  /*4d3b0*/  @P2 IMAD.MOV.U32 R22, RZ, RZ, R42 ;  /* 0x000000ffff162224 */ /* 0x000fe200078e002a */
[----:B0-----:R-:W-:-:S06]  /*4d3c0*/  PRMT R3, RZ, 0x7610, R3 ;  /* 0x00007610ff037816 */ /* 0x001fcc0000000003 */
[----:B------:R0:W3:Y:S02]  /*4d3d0*/  @P2 LDG.E.U8 R3, desc[UR14][R22.64] ;  /* 0x0000000e16032981 */ /* 0x0000e4000c1e1100 */
[----:B0-----:R-:W-:Y:S02]  /*4d3e0*/  @P2 IMAD.MOV.U32 R22, RZ, RZ, R26 ;  /* 0x000000ffff162224 */ /* 0x001fe400078e001a */
[----:B------:R-:W-:-:S05]  /*4d3f0*/  @P2 IMAD.MOV.U32 R23, RZ, RZ, R27 ;  /* 0x000000ffff172224 */ /* 0x000fca00078e001b */
[----:B------:R2:W4:Y:S04]  /*4d400*/  @P2 LDG.E.U8 R17, desc[UR14][R22.64] ;  /* 0x0000000e16112981 */ /* 0x000528000c1e1100 */
[----:B------:R-:W-:Y:S04]  /*4d410*/  STL [R1+0x1e40], R2 ;  /* 0x001e400201007387 */ /* 0x000fe80000100800 */
[----:B------:R-:W4:Y:S04]  /*4d420*/  LDL R42, [R1+0x15ec] ;  /* 0x0015ec00012a7983 */ /* 0x000f280000100800 */
[----:B------:R-:W4:Y:S01]  /*4d430*/  LDL R43, [R1+0x15e8] ;  /* 0x0015e800012b7983 */ /* 0x000f220000100800 */
[----:B------:R-:W-:-:S02]  /*4d440*/  PRMT R9, RZ, 0x7610, R9 ;  /* 0x00007610ff097816 */ /* 0x000fc40000000009 */
[----:B------:R-:W-:Y:S01]  /*4d450*/  PRMT R14, RZ, 0x7610, R14 ;  /* 0x00007610ff0e7816 */ /* 0x000fe2000000000e */
[----:B------:R-:W4:Y:S01]  /*4d460*/  LDL R4, [R1+0x15f0] ;  /* 0x0015f00001047983 */ /* 0x000f220000100800 */
[----:B--2---:R-:W-:Y:S02]  /*4d470*/  @P2 IMAD.MOV.U32 R23, RZ, RZ, R13 ;  /* 0x000000ffff172224 */ /* 0x004fe400078e000d */
[----:B------:R-:W-:-:S05]  /*4d480*/  @P2 IMAD.MOV.U32 R22, RZ, RZ, R12 ;  /* 0x000000ffff162224 */ /* 0x000fca00078e000c */
[----:B------:R4:W2:Y:S04]  /*4d490*/  @P2 LDG.E.U8 R9, desc[UR14][R22.64] ;  /* 0x0000000e16092981 */ /* 0x0008a8000c1e1100 */
[----:B---3--:R0:W-:Y:S04]  /*4d4a0*/  STL [R1+0x20], R3 ;  /* 0x0000200301007387 */ /* 0x0081e80000100800 */
[----:B0-----:R-:W3:Y:S01]  /*4d4b0*/  LDL R3, [R1+0x15f4] ;  /* 0x0015f40001037983 */ /* 0x001ee20000100800 */
[----:B----4-:R-:W-:Y:S02]  /*4d4c0*/  @P2 IMAD.MOV.U32 R22, RZ, RZ, R42 ;  /* 0x000000ffff162224 */ /* 0x010fe400078e002a */
[----:B------:R-:W-:-:S05]  /*4d4d0*/  @P2 IMAD.MOV.U32 R23, RZ, RZ, R43 ;  /* 0x000000ffff172224 */ /* 0x000fca00078e002b */
[----:B------:R0:W4:Y:S04]  /*4d4e0*/  @P2 LDG.E.U8 R14, desc[UR14][R22.64] ;  /* 0x0000000e160e2981 */ /* 0x000128000c1e1100 */
[----:B------:R-:W-:Y:S04]  /*4d4f0*/  STL [R1+0x1e44], R17 ;  /* 0x001e441101007387 */ /* 0x000fe80000100800 */
[----:B------:R-:W4:Y:S04]  /*4d500*/  LDL R27, [R1+0x15f8] ;  /* 0x0015f800011b7983 */ /* 0x000f280000100800 */
[----:B------:R-:W4:Y:S01]  /*4d510*/  LDL R26, [R1+0x15fc] ;  /* 0x0015fc00011a7983 */ /* 0x000f220000100800 */
[----:B------:R-:W-:-:S03]  /*4d520*/  ISETP.GT.AND P1, PT, R20, 0x65, PT ;  /* 0x000000651400780c */ /* 0x000fc60003f24270 */
[----:B------:R-:W4:Y:S04]  /*4d530*/  LDL R13, [R1+0x1600] ;  /* 0x00160000010d7983 */ /* 0x000f280000100800 */
[----:B------:R-:W4:Y:S01]  /*4d540*/  LDL R12, [R1+0x1604] ;  /* 0x00160400010c7983 */ /* 0x000f220000100800 */
[----:B------:R-:W-:-:S05]  /*4d550*/  PRMT R5, RZ, 0x7610, R5 ;  /* 0x00007610ff057816 */ /* 0x000fca0000000005 */
[----:B0-----:R-:W-:Y:S01]  /*4d560*/  @P1 IMAD.MOV.U32 R23, RZ, RZ, R4 ;  /* 0x000000ffff171224 */ /* 0x001fe200078e0004 */
[----:B------:R-:W-:Y:S01]  /*4d570*/  PRMT R6, RZ, 0x7610, R6 ;  /* 0x00007610ff067816 */ /* 0x000fe20000000006 */
[----:B--2---:R-:W-:Y:S01]  /*4d580*/  STL [R1+0x1e48], R9 ;  /* 0x001e480901007387 */ /* 0x004fe20000100800 */
[----:B---3--:R-:W-:-:S05]  /*4d590*/  @P1 IMAD.MOV.U32 R22, RZ, RZ, R3 ;  /* 0x000000ffff161224 */ /* 0x008fca00078e0003 */
[----:B------:R0:W2:Y:S04]  /*4d5a0*/  @P1 LDG.E.U8 R5, desc[UR14][R22.64] ;  /* 0x0000000e16051981 */ /* 0x0000a8000c1e1100 */
[----:B----4-:R-:W-:Y:S04]  /*4d5b0*/  STL [R1+0x1e4c], R14 ;  /* 0x001e4c0e01007387 */ /* 0x010fe80000100800 */
[----:B------:R-:W3:Y:S04]  /*4d5c0*/  LDL R4, [R1+0x1608] ;  /* 0x0016080001047983 */ /* 0x000ee80000100800 */
[----:B------:R-:W4:Y:S01]  /*4d5d0*/  LDL R3, [R1+0x160c] ;  /* 0x00160c0001037983 */ /* 0x000f220000100800 */
[----:B0-----:R-:W-:-:S02]  /*4d5e0*/  @P1 IMAD.MOV.U32 R22, RZ, RZ, R26 ;  /* 0x000000ffff161224 */ /* 0x001fc400078e001a */
[----:B------:R-:W-:-:S05]  /*4d5f0*/  @P1 IMAD.MOV.U32 R23, RZ, RZ, R27 ;  /* 0x000000ffff171224 */ /* 0x000fca00078e001b */
[----:B------:R0:W4:Y:S01]  /*4d600*/  @P1 LDG.E.U8 R6, desc[UR14][R22.64] ;  /* 0x0000000e16061981 */ /* 0x000122000c1e1100 */
[----:B------:R-:W-:Y:S02]  /*4d610*/  PRMT R7, RZ, 0x7610, R7 ;  /* 0x00007610ff077816 */ /* 0x000fe40000000007 */
[----:B------:R-:W-:Y:S01]  /*4d620*/  PRMT R15, RZ, 0x7610, R15 ;  /* 0x00007610ff0f7816 */ /* 0x000fe2000000000f */
[----:B0-----:R-:W-:Y:S02]  /*4d630*/  @P1 IMAD.MOV.U32 R22, RZ, RZ, R12 ;  /* 0x000000ffff161224 */ /* 0x001fe400078e000c */
[----:B------:R-:W-:-:S05]  /*4d640*/  @P1 IMAD.MOV.U32 R23, RZ, RZ, R13 ;  /* 0x000000ffff171224 */ /* 0x000fca00078e000d */
[----:B------:R3:W4:Y:S04]  /*4d650*/  @P1 LDG.E.U8 R7, desc[UR14][R22.64] ;  /* 0x0000000e16071981 */ /* 0x000728000c1e1100 */
[----:B--2---:R0:W-:Y:S04]  /*4d660*/  STL [R1+0x1dec], R5 ;  /* 0x001dec0501007387 */ /* 0x0041e80000100800 */
[----:B------:R-:W2:Y:S04]  /*4d670*/  LDL R42, [R1+0x1610] ;  /* 0x00161000012a7983 */ /* 0x000ea80000100800 */
[----:B0-----:R-:W2:Y:S01]  /*4d680*/  LDL R5, [R1+0x1614] ;  /* 0x0016140001057983 */ /* 0x001ea20000100800 */
[----:B---3--:R-:W-:-:S02]  /*4d690*/  @P1 IMAD.MOV.U32 R23, RZ, RZ, R4 ;  /* 0x000000ffff171224 */ /* 0x008fc400078e0004 */
[----:B----4-:R-:W-:-:S05]  /*4d6a0*/  @P1 IMAD.MOV.U32 R22, RZ, RZ, R3 ;  /* 0x000000ffff161224 */ /* 0x010fca00078e0003 */
[----:B------:R2:W3:Y:S04]  /*4d6b0*/  @P1 LDG.E.U8 R15, desc[UR14][R22.64] ;  /* 0x0000000e160f1981 */ /* 0x0004e8000c1e1100 */
[----:B------:R0:W-:Y:S04]  /*4d6c0*/  STL [R1+0x1df0], R6 ;  /* 0x001df00601007387 */ /* 0x0001e80000100800 */
[----:B------:R-:W4:Y:S04]  /*4d6d0*/  LDL R13, [R1+0x1618] ;  /* 0x00161800010d7983 */ /* 0x000f280000100800 */
[----:B------:R-:W4:Y:S04]  /*4d6e0*/  LDL R12, [R1+0x161c] ;  /* 0x00161c00010c7983 */ /* 0x000f280000100800 */
[----:B------:R-:W4:Y:S04]  /*4d6f0*/  LDL R27, [R1+0x1620] ;  /* 0x00162000011b7983 */ /* 0x000f280000100800 */
[----:B------:R-:W4:Y:S01]  /*4d700*/  LDL R26, [R1+0x1624] ;  /* 0x00162400011a7983 */ /* 0x000f220000100800 */
[----:B------:R-:W-:-:S03]  /*4d710*/  ISETP.GT.AND P2, PT, R20, 0x66, PT ;  /* 0x000000661400780c */ /* 0x000fc60003f44270 */
[----:B------:R-:W-:Y:S04]  /*4d720*/  STL [R1+0x1df4], R7 ;  /* 0x001df40701007387 */ /* 0x000fe80000100800 */
[----:B------:R-:W4:Y:S04]  /*4d730*/  LDL R4, [R1+0x1628] ;  /* 0x0016280001047983 */ /* 0x000f280000100800 */
[----:B------:R-:W4:Y:S01]  /*4d740*/  LDL R3, [R1+0x162c] ;  /* 0x00162c0001037983 */ /* 0x000f220000100800 */
[----:B------:R-:W-:Y:S02]  /*4d750*/  PRMT R41, RZ, 0x7610, R41 ;  /* 0x00007610ff297816 */ /* 0x000fe40000000029 */
[----:B------:R-:W-:Y:S01]  /*4d760*/  PRMT R40, RZ, 0x7610, R40 ;  /* 0x00007610ff287816 */ /* 0x000fe20000000028 */
[----:B--2---:R-:W-:-:S02]  /*4d770*/  @P2 IMAD.MOV.U32 R23, RZ, RZ, R42 ;  /* 0x000000ffff172224 */ /* 0x004fc400078e002a */
[----:B------:R-:W-:-:S05]  /*4d780*/  @P2 IMAD.MOV.U32 R22, RZ, RZ, R5 ;  /* 0x000000ffff162224 */ /* 0x000fca00078e0005 */
[----:B------:R4:W2:Y:S04]  /*4d790*/  @P2 LDG.E.U8 R41, desc[UR14][R22.64] ;  /* 0x0000000e16292981 */ /* 0x0008a8000c1e1100 */
[----:B---3--:R-:W-:Y:S04]  /*4d7a0*/  STL [R1+0x1df8], R15 ;  /* 0x001df80f01007387 */ /* 0x008fe80000100800 */
[----:B0-----:R-:W3:Y:S04]  /*4d7b0*/  LDL R6, [R1+0x1630] ;  /* 0x0016300001067983 */ /* 0x001ee80000100800 */
[----:B------:R-:W2:Y:S01]  /*4d7c0*/  LDL R5, [R1+0x1634] ;  /* 0x0016340001057983 */ /* 0x000ea20000100800 */
[----:B----4-:R-:W-:-:S02]  /*4d7d0*/  @P2 IMAD.MOV.U32 R22, RZ, RZ, R12 ;  /* 0x000000ffff162224 */ /* 0x010fc400078e000c */
[----:B------:R-:W-:Y:S01]  /*4d7e0*/  @P2 IMAD.MOV.U32 R23, RZ, RZ, R13 ;  /* 0x000000ffff172224 */ /* 0x000fe200078e000d */
[----:B------:R-:W4:Y:S04]  /*4d7f0*/  LDL R12, [R1+0x163c] ;  /* 0x00163c00010c7983 */ /* 0x000f280000100800 */
[----:B------:R-:W4:Y:S04]  /*4d800*/  LDL R13, [R1+0x1638] ;  /* 0x00163800010d7983 */ /* 0x000f280000100800 */
[----:B------:R0:W4:Y:S02]  /*4d810*/  @P2 LDG.E.U8 R40, desc[UR14][R22.64] ;  /* 0x0000000e16282981 */ /* 0x000124000c1e1100 */
[----:B0-----:R-:W-:-:S02]  /*4d820*/  @P2 IMAD.MOV.U32 R22, RZ, RZ, R26 ;  /* 0x000000ffff162224 */ /* 0x001fc400078e001a */
[----:B------:R-:W-:Y:S01]  /*4d830*/  @P2 IMAD.MOV.U32 R23, RZ, RZ, R27 ;  /* 0x000000ffff172224 */ /* 0x000fe200078e001b */
[----:B------:R-:W4:Y:S04]  /*4d840*/  LDL R26, [R1+0x1644] ;  /* 0x00164400011a7983 */ /* 0x000f280000100800 */
[----:B------:R-:W4:Y:S01]  /*4d850*/  LDL R27, [R1+0x1640] ;  /* 0x00164000011b7983 */ /* 0x000f220000100800 */
[----:B------:R-:W-:Y:S02]  /*4d860*/  PRMT R39, RZ, 0x7610, R39 ;  /* 0x00007610ff277816 */ /* 0x000fe40000000027 */
[----:B------:R-:W-:Y:S02]  /*4d870*/  ISETP.GT.AND P1, PT, R20, 0x67, PT ;  /* 0x000000671400780c */ /* 0x000fe40003f24270 */
[----:B------:R-:W-:-:S02]  /*4d880*/  PRMT R38, RZ, 0x7610, R38 ;  /* 0x00007610ff267816 */ /* 0x000fc40000000026 */
[----:B------:R0:W4:Y:S02]  /*4d890*/  @P2 LDG.E.U8 R39, desc[UR14][R22.64] ;  /* 0x0000000e16272981 */ /* 0x000124000c1e1100 */
[----:B0-----:R-:W-:Y:S02]  /*4d8a0*/  @P2 IMAD.MOV.U32 R22, RZ, RZ, R3 ;  /* 0x000000ffff162224 */ /* 0x001fe400078e0003 */
[----:B------:R-:W-:Y:S01]  /*4d8b0*/  @P2 IMAD.MOV.U32 R23, RZ, RZ, R4 ;  /* 0x000000ffff172224 */ /* 0x000fe200078e0004 */
[----:B------:R-:W4:Y:S04]  /*4d8c0*/  LDL R3, [R1+0x164c] ;  /* 0x00164c0001037983 */ /* 0x000f280000100800 */
[----:B------:R-:W4:Y:S04]  /*4d8d0*/  LDL R4, [R1+0x1648] ;  /* 0x0016480001047983 */ /* 0x000f280000100800 */
[----:B------:R3:W4:Y:S01]  /*4d8e0*/  @P2 LDG.E.U8 R38, desc[UR14][R22.64] ;  /* 0x0000000e16262981 */ /* 0x000722000c1e1100 */
[----:B------:R-:W-:-:S02]  /*4d8f0*/  PRMT R37, RZ, 0x7610, R37 ;  /* 0x00007610ff257816 */ /* 0x000fc40000000025 */
[----:B------:R-:W-:Y:S01]  /*4d900*/  PRMT R36, RZ, 0x7610, R36 ;  /* 0x00007610ff247816 */ /* 0x000fe20000000024 */
[----:B---3--:R-:W-:Y:S02]  /*4d910*/  @P1 IMAD.MOV.U32 R23, RZ, RZ, R6 ;  /* 0x000000ffff171224 */ /* 0x008fe400078e0006 */
[----:B--2---:R-:W-:Y:S01]  /*4d920*/  @P1 IMAD.MOV.U32 R22, RZ, RZ, R5 ;  /* 0x000000ffff161224 */ /* 0x004fe200078e0005 */
[----:B------:R-:W2:Y:S04]  /*4d930*/  LDL R6, [R1+0x1650] ;  /* 0x0016500001067983 */ /* 0x000ea80000100800 */
[----:B------:R-:W3:Y:S04]  /*4d940*/  LDL R5, [R1+0x1654] ;  /* 0x0016540001057983 */ /* 0x000ee80000100800 */
[----:B------:R4:W3:Y:S02]  /*4d950*/  @P1 LDG.E.U8 R37, desc[UR14][R22.64] ;  /* 0x0000000e16251981 */ /* 0x0008e4000c1e1100 */
        /* <DEDUP_REMOVED lines=11> */
[----:B------:R-:W-:Y:S01]  /*4da10*/  PRMT R34, RZ, 0x7610, R34 ;  /* 0x00007610ff227816 */ /* 0x000fe20000000022 */
[----:B------:R-:W-:Y:S04]  /*4da20*/  STL [R1+0x264], R41 ;  /* 0x0002642901007387 */ /* 0x000fe80000100800 */
[----:B------:R0:W4:Y:S02]  /*4da30*/  @P1 LDG.E.U8 R35, desc[UR14][R22.64] ;  /* 0x0000000e16231981 */ /* 0x000124000c1e1100 */
[----:B0-----:R-:W-:-:S02]  /*4da40*/  @P1 IMAD.MOV.U32 R22, RZ, RZ, R3 ;  /* 0x000000ffff161224 */ /* 0x001fc400078e0003 */
[----:B------:R-:W-:Y:S01]  /*4da50*/  @P1 IMAD.MOV.U32 R23, RZ, RZ, R4 ;  /* 0x000000ffff171224 */ /* 0x000fe200078e0004 */
[----:B------:R-:W4:Y:S04]  /*4da60*/  LDL R3, [R1+0x166c] ;  /* 0x00166c0001037983 */ /* 0x000f280000100800 */
[----:B------:R-:W4:Y:S04]  /*4da70*/  LDL R4, [R1+0x1668] ;  /* 0x0016680001047983 */ /* 0x000f280000100800 */
[----:B------:R2:W4:Y:S04]  /*4da80*/  @P1 LDG.E.U8 R34, desc[UR14][R22.64] ;  /* 0x0000000e16221981 */ /* 0x000528000c1e1100 */
[----:B------:R-:W-:Y:S01]  /*4da90*/  STL [R1+0x25c], R40 ;  /* 0x00025c2801007387 */ /* 0x000fe20000100800 */
[----:B------:R-:W-:-:S02]  /*4daa0*/  PRMT R18, RZ, 0x7610, R18 ;  /* 0x00007610ff127816 */ /* 0x000fc40000000012 */
[----:B------:R-:W-:Y:S01]  /*4dab0*/  PRMT R93, RZ, 0x7610, R93 ;  /* 0x00007610ff5d7816 */ /* 0x000fe2000000005d */
[----:B--2---:R-:W-:Y:S02]  /*4dac0*/  @P2 IMAD.MOV.U32 R23, RZ, RZ, R6 ;  /* 0x000000ffff172224 */ /* 0x004fe400078e0006 */
[----:B---3--:R-:W-:Y:S01]  /*4dad0*/  @P2 IMAD.MOV.U32 R22, RZ, RZ, R5 ;  /* 0x000000ffff162224 */ /* 0x008fe200078e0005 */
[----:B------:R-:W2:Y:S04]  /*4dae0*/  LDL R6, [R1+0x1670] ;  /* 0x0016700001067983 */ /* 0x000ea80000100800 */
[----:B------:R-:W3:Y:S04]  /*4daf0*/  LDL R5, [R1+0x1674] ;  /* 0x0016740001057983 */ /* 0x000ee80000100800 */
[----:B------:R4:W3:Y:S04]  /*4db00*/  @P2 LDG.E.U8 R18, desc[UR14][R22.64] ;  /* 0x0000000e16122981 */ /* 0x0008e8000c1e1100 */
[----:B------:R-:W-:Y:S01]  /*4db10*/  STL [R1+0x254], R39 ;  /* 0x0002542701007387 */ /* 0x000fe20000100800 */
[----:B----4-:R-:W-:-:S02]  /*4db20*/  @P2 IMAD.MOV.U32 R22, RZ, RZ, R12 ;  /* 0x000000ffff162224 */ /* 0x010fc400078e000c */
[----:B------:R-:W-:Y:S01]  /*4db30*/  @P2 IMAD.MOV.U32 R23, RZ, RZ, R13 ;  /* 0x000000ffff172224 */ /* 0x000fe200078e000d */
[----:B------:R-:W4:Y:S04]  /*4db40*/  LDL R12, [R1+0x167c] ;  /* 0x00167c00010c7983 */ /* 0x000f280000100800 */
[----:B------:R-:W4:Y:S04]  /*4db50*/  LDL R13, [R1+0x1678] ;  /* 0x00167800010d7983 */ /* 0x000f280000100800 */
[----:B------:R0:W4:Y:S04]  /*4db60*/  @P2 LDG.E.U8 R93, desc[UR14][R22.64] ;  /* 0x0000000e165d2981 */ /* 0x000128000c1e1100 */
[----:B------:R-:W-:Y:S01]  /*4db70*/  STL [R1+0x24c], R38 ;  /* 0x00024c2601007387 */ /* 0x000fe20000100800 */
        /* <DEDUP_REMOVED lines=44> */
[----:B--2---:R-:W-:Y:S02]  /*4de40*/  @P2 IMAD.MOV.U32 R23, RZ, RZ, R6 ;  /* 0x000000ffff172224 */ /* 0x004fe400078e0006 */
[----:B---3--:R-:W-:Y:S01]  /*4de50*/  @P2 IMAD.MOV.U32 R22, RZ, RZ, R5 ;  /* 0x000000ffff162224 */ /* 0x008fe200078e0005 */
        /* <DEDUP_REMOVED lines=65> */
[----:B------:R0:W4:Y:S01]  /*4e270*/  @P2 LDG.E.U8 R74, desc[UR14][R22.64] ;  /* 0x0000000e164a2981 */ /* 0x000122000c1e1100 */
[----:B------:R-:W-:Y:S01]  /*4e280*/  PRMT R70, RZ, 0x7610, R70 ;  /* 0x00007610ff467816 */ /* 0x000fe20000000046 */
        /* <DEDUP_REMOVED lines=9> */
[----:B------:R-:W-:Y:S01]  /*4e320*/  PRMT R64, RZ, 0x7610, R64 ;  /* 0x00007610ff407816 */ /* 0x000fe20000000040 */
[----:B------:R-:W2:Y:S04]  /*4e330*/  LDL R6, [R1+0x1710] ;  /* 0x0017100001067983 */ /* 0x000ea80000100800 */
[----:B------:R4:W3:Y:S04]  /*4e340*/  @P1 LDG.E.U8 R70, desc[UR14][R22.64] ;  /* 0x0000000e16461981 */ /* 0x0008e8000c1e1100 */
[----:B------:R-:W2:Y:S01]  /*4e350*/  LDL R5, [R1+0x1714] ;  /* 0x0017140001057983 */ /* 0x000ea20000100800 */
[----:B----4-:R-:W-:-:S02]  /*4e360*/  @P1 IMAD.MOV.U32 R22, RZ, RZ, R12 ;  /* 0x000000ffff161224 */ /* 0x010fc400078e000c */
[----:B------:R-:W-:-:S05]  /*4e370*/  @P1 IMAD.MOV.U32 R23, RZ, RZ, R13 ;  /* 0x000000ffff171224 */ /* 0x000fca00078e000d */
[----:B------:R0:W4:Y:S02]  /*4e380*/  @P1 LDG.E.U8 R68, desc[UR14][R22.64] ;  /* 0x0000000e16441981 */ /* 0x000124000c1e1100 */
[----:B0-----:R-:W-:Y:S02]  /*4e390*/  @P1 IMAD.MOV.U32 R22, RZ, RZ, R26 ;  /* 0x000000ffff161224 */ /* 0x001fe400078e001a */
[----:B------:R-:W-:-:S05]  /*4e3a0*/  @P1 IMAD.MOV.U32 R23, RZ, RZ, R27 ;  /* 0x000000ffff171224 */ /* 0x000fca00078e001b */
[----:B------:R0:W2:Y:S02]  /*4e3b0*/  @P1 LDG.E.U8 R66, desc[UR14][R22.64] ;  /* 0x0000000e16421981 */ /* 0x0000a4000c1e1100 */
[----:B0-----:R-:W-:Y:S02]  /*4e3c0*/  @P1 IMAD.MOV.U32 R22, RZ, RZ, R3 ;  /* 0x000000ffff161224 */ /* 0x001fe400078e0003 */
[----:B------:R-:W-:-:S05]  /*4e3d0*/  @P1 IMAD.MOV.U32 R23, RZ, RZ, R4 ;  /* 0x000000ffff171224 */ /* 0x000fca00078e0004 */
[----:B------:R0:W2:Y:S04]  /*4e3e0*/  @P1 LDG.E.U8 R64, desc[UR14][R22.64] ;  /* 0x0000000e16401981 */ /* 0x0000a8000c1e1100 */
[----:B---3--:R-:W-:Y:S04]  /*4e3f0*/  STL [R1+0x1dfc], R70 ;  /* 0x001dfc4601007387 */ /* 0x008fe80000100800 */
[----:B------:R-:W3:Y:S04]  /*4e400*/  LDL R13, [R1+0x1718] ;  /* 0x00171800010d7983 */ /* 0x000ee80000100800 */
[----:B------:R-:W3:Y:S04]  /*4e410*/  LDL R12, [R1+0x171c] ;  /* 0x00171c00010c7983 */ /* 0x000ee80000100800 */
[----:B----4-:R-:W-:Y:S04]  /*4e420*/  STL [R1+0x1e00], R68 ;  /* 0x001e004401007387 */ /* 0x010fe80000100800 */
[----:B------:R-:W4:Y:S04]  /*4e430*/  LDL R27, [R1+0x1720] ;  /* 0x00172000011b7983 */ /* 0x000f280000100800 */
[----:B------:R-:W4:Y:S04]  /*4e440*/  LDL R26, [R1+0x1724] ;  /* 0x00172400011a7983 */ /* 0x000f280000100800 */
[----:B--2---:R-:W-:Y:S04]  /*4e450*/  STL [R1+0x1e04], R66 ;  /* 0x001e044201007387 */ /* 0x004fe80000100800 */
[----:B------:R-:W2:Y:S04]  /*4e460*/  LDL R4, [R1+0x1728] ;  /* 0x0017280001047983 */ /* 0x000ea80000100800 */
[----:B------:R-:W2:Y:S01]  /*4e470*/  LDL R3, [R1+0x172c] ;  /* 0x00172c0001037983 */ /* 0x000ea20000100800 */
[----:B------:R-:W-:-:S02]  /*4e480*/  ISETP.GT.AND P2, PT, R20, 0x6e, PT ;  /* 0x0000006e1400780c */ /* 0x000fc40003f44270 */
[----:B------:R-:W-:-:S11]  /*4e490*/  PRMT R33, RZ, 0x7610, R33 ;  /* 0x00007610ff217816 */ /* 0x000fd60000000021 */
[----:B0-----:R-:W-:Y:S02]  /*4e4a0*/  @P2 IMAD.MOV.U32 R22, RZ, RZ, R5 ;  /* 0x000000ffff162224 */ /* 0x001fe400078e0005 */
[----:B------:R-:W-:Y:S01]  /*4e4b0*/  @P2 IMAD.MOV.U32 R23, RZ, RZ, R6 ;  /* 0x000000ffff172224 */ /* 0x000fe200078e0006 */
[----:B------:R-:W-:Y:S04]  /*4e4c0*/  STL [R1+0x1e08], R64 ;  /* 0x001e084001007387 */ /* 0x000fe80000100800 */
[----:B------:R-:W2:Y:S04]  /*4e4d0*/  LDL R6, [R1+0x1730] ;  /* 0x0017300001067983 */ /* 0x000ea80000100800 */
[----:B------:R-:W2:Y:S04]  /*4e4e0*/  LDL R5, [R1+0x1734] ;  /* 0x0017340001057983 */ /* 0x000ea80000100800 */
[----:B------:R3:W2:Y:S01]  /*4e4f0*/  @P2 LDG.E.U8 R33, desc[UR14][R22.64] ;  /* 0x0000000e16212981 */ /* 0x0006a2000c1e1100 */
[----:B------:R-:W-:-:S02]  /*4e500*/  PRMT R32, RZ, 0x7610, R32 ;  /* 0x00007610ff207816 */ /* 0x000fc40000000020 */
[----:B------:R-:W-:Y:S02]  /*4e510*/  PRMT R25, RZ, 0x7610, R25 ;  /* 0x00007610ff197816 */ /* 0x000fe40000000019 */
[----:B------:R-:W-:Y:S01]  /*4e520*/  PRMT R24, RZ, 0x7610, R24 ;  /* 0x00007610ff187816 */ /* 0x000fe20000000018 */
[----:B---3--:R-:W-:Y:S02]  /*4e530*/  @P2 IMAD.MOV.U32 R23, RZ, RZ, R13 ;  /* 0x000000ffff172224 */ /* 0x008fe400078e000d */
[----:B------:R-:W-:Y:S01]  /*4e540*/  @P2 IMAD.MOV.U32 R22, RZ, RZ, R12 ;  /* 0x000000ffff162224 */ /* 0x000fe200078e000c */
[----:B------:R-:W3:Y:S04]  /*4e550*/  LDL R13, [R1+0x1738] ;  /* 0x00173800010d7983 */ /* 0x000ee80000100800 */
[----:B------:R-:W3:Y:S04]  /*4e560*/  LDL R12, [R1+0x173c] ;  /* 0x00173c00010c7983 */ /* 0x000ee80000100800 */
[----:B------:R4:W3:Y:S02]  /*4e570*/  @P2 LDG.E.U8 R32, desc[UR14][R22.64] ;  /* 0x0000000e16202981 */ /* 0x0008e4000c1e1100 */
[----:B----4-:R-:W-:-:S02]  /*4e580*/  @P2 IMAD.MOV.U32 R23, RZ, RZ, R27 ;  /* 0x000000ffff172224 */ /* 0x010fc400078e001b */
[----:B------:R-:W-:Y:S01]  /*4e590*/  @P2 IMAD.MOV.U32 R22, RZ, RZ, R26 ;  /* 0x000000ffff162224 */ /* 0x000fe200078e001a */
[----:B------:R-:W4:Y:S04]  /*4e5a0*/  LDL R27, [R1+0x1740] ;  /* 0x00174000011b7983 */ /* 0x000f280000100800 */
[----:B------:R-:W4:Y:S04]  /*4e5b0*/  LDL R26, [R1+0x1744] ;  /* 0x00174400011a7983 */ /* 0x000f280000100800 */
[----:B------:R2:W4:Y:S02]  /*4e5c0*/  @P2 LDG.E.U8 R25, desc[UR14][R22.64] ;  /* 0x0000000e16192981 */ /* 0x000524000c1e1100 */
[----:B--2---:R-:W-:-:S02]  /*4e5d0*/  @P2 IMAD.MOV.U32 R23, RZ, RZ, R4 ;  /* 0x000000ffff172224 */ /* 0x004fc400078e0004 */
[----:B------:R-:W-:Y:S01]  /*4e5e0*/  @P2 IMAD.MOV.U32 R22, RZ, RZ, R3 ;  /* 0x000000ffff162224 */ /* 0x000fe200078e0003 */
[----:B------:R-:W2:Y:S04]  /*4e5f0*/  LDL R4, [R1+0x1748] ;  /* 0x0017480001047983 */ /* 0x000ea80000100800 */
[----:B------:R-:W2:Y:S04]  /*4e600*/  LDL R3, [R1+0x174c] ;  /* 0x00174c0001037983 */ /* 0x000ea80000100800 */
[----:B------:R0:W2:Y:S01]  /*4e610*/  @P2 LDG.E.U8 R24, desc[UR14][R22.64] ;  /* 0x0000000e16182981 */ /* 0x0000a2000c1e1100 */
[----:B------:R-:W-:-:S02]  /*4e620*/  ISETP.GT.AND P1, PT, R20, 0x6f, PT ;  /* 0x0000006f1400780c */ /* 0x000fc40003f24270 */
[----:B------:R-:W-:Y:S02]  /*4e630*/  PRMT R31, RZ, 0x7610, R31 ;  /* 0x00007610ff1f7816 */ /* 0x000fe4000000001f */
[----:B------:R-:W-:-:S09]  /*4e640*/  PRMT R30, RZ, 0x7610, R30 ;  /* 0x00007610ff1e7816 */ /* 0x000fd2000000001e */
[----:B0-----:R-:W-:Y:S02]  /*4e650*/  @P1 IMAD.MOV.U32 R23, RZ, RZ, R6 ;  /* 0x000000ffff171224 */ /* 0x001fe400078e0006 */
[----:B------:R-:W-:-:S05]  /*4e660*/  @P1 IMAD.MOV.U32 R22, RZ, RZ, R5 ;  /* 0x000000ffff161224 */ /* 0x000fca00078e0005 */
[----:B------:R3:W2:Y:S01]  /*4e670*/  @P1 LDG.E.U8 R31, desc[UR14][R22.64] ;  /* 0x0000000e161f1981 */ /* 0x0006a2000c1e1100 */
[----:B------:R-:W-:Y:S02]  /*4e680*/  PRMT R29, RZ, 0x7610, R29 ;  /* 0x00007610ff1d7816 */ /* 0x000fe4000000001d */
[----:B------:R-:W-:Y:S01]  /*4e690*/  PRMT R28, RZ, 0x7610, R28 ;  /* 0x00007610ff1c7816 */ /* 0x000fe2000000001c */
[----:B---3--:R-:W-:Y:S02]  /*4e6a0*/  @P1 IMAD.MOV.U32 R23, RZ, RZ, R13 ;  /* 0x000000ffff171224 */ /* 0x008fe400078e000d */
[----:B------:R-:W-:-:S05]  /*4e6b0*/  @P1 IMAD.MOV.U32 R22, RZ, RZ, R12 ;  /* 0x000000ffff161224 */ /* 0x000fca00078e000c */
[----:B------:R4:W3:Y:S02]  /*4e6c0*/  @P1 LDG.E.U8 R30, desc[UR14][R22.64] ;  /* 0x0000000e161e1981 */ /* 0x0008e4000c1e1100 */
[----:B----4-:R-:W-:Y:S02]  /*4e6d0*/  @P1 IMAD.MOV.U32 R23, RZ, RZ, R27 ;  /* 0x000000ffff171224 */ /* 0x010fe400078e001b */
[----:B------:R-:W-:Y:S01]  /*4e6e0*/  @P1 IMAD.MOV.U32 R22, RZ, RZ, R26 ;  /* 0x000000ffff161224 */ /* 0x000fe200078e001a */
[----:B------:R0:W-:Y:S04]  /*4e6f0*/  STL [R1+0x1d4], R25 ;  /* 0x0001d41901007387 */ /* 0x0001e80000100800 */
[----:B------:R2:W4:Y:S04]  /*4e700*/  @P1 LDG.E.U8 R29, desc[UR14][R22.64] ;  /* 0x0000000e161d1981 */ /* 0x000528000c1e1100 */
[----:B0-----:R-:W4:Y:S01]  /*4e710*/  LDL R25, [R1+0x1750] ;  /* 0x0017500001197983 */ /* 0x001f220000100800 */
[----:B--2---:R-:W-:-:S02]  /*4e720*/  @P1 IMAD.MOV.U32 R23, RZ, RZ, R4 ;  /* 0x000000ffff171224 */ /* 0x004fc400078e0004 */
[----:B------:R-:W-:Y:S01]  /*4e730*/  @P1 IMAD.MOV.U32 R22, RZ, RZ, R3 ;  /* 0x000000ffff161224 */ /* 0x000fe200078e0003 */
[----:B------:R0:W-:Y:S04]  /*4e740*/  STL [R1+0x1cc], R24 ;  /* 0x0001cc1801007387 */ /* 0x0001e80000100800 */
[----:B------:R-:W2:Y:S04]  /*4e750*/  LDL R6, [R1+0x1758] ;  /* 0x0017580001067983 */ /* 0x000ea80000100800 */
[----:B------:R-:W2:Y:S04]  /*4e760*/  LDL R5, [R1+0x175c] ;  /* 0x00175c0001057983 */ /* 0x000ea80000100800 */
[----:B------:R-:W2:Y:S04]  /*4e770*/  LDL R13, [R1+0x1760] ;  /* 0x00176000010d7983 */ /* 0x000ea80000100800 */
[----:B------:R1:W2:Y:S04]  /*4e780*/  @P1 LDG.E.U8 R28, desc[UR14][R22.64] ;  /* 0x0000000e161c1981 */ /* 0x0002a8000c1e1100 */
[----:B------:R-:W2:Y:S04]  /*4e790*/  LDL R12, [R1+0x1764] ;  /* 0x00176400010c7983 */ /* 0x000ea80000100800 */
[----:B0-----:R-:W2:Y:S04]  /*4e7a0*/  LDL R24, [R1+0x1754] ;  /* 0x0017540001187983 */ /* 0x001ea80000100800 */
[----:B------:R-:W-:Y:S01]  /*4e7b0*/  STL [R1+0x1e4], R33 ;  /* 0x0001e42101007387 */ /* 0x000fe20000100800 */
[----:B------:R-:W-:-:S03]  /*4e7c0*/  ISETP.GT.AND P2, PT, R20, 0x70, PT ;  /* 0x000000701400780c */ /* 0x000fc60003f44270 */
[----:B------:R0:W-:Y:S04]  /*4e7d0*/  STL [R1+0x1c4], R31 ;  /* 0x0001c41f01007387 */ /* 0x0001e80000100800 */
[----:B0-----:R-:W2:Y:S01]  /*4e7e0*/  LDL R31, [R1+0x1768] ;  /* 0x00176800011f7983 */ /* 0x001ea20000100800 */
[----:B------:R-:W-:Y:S02]  /*4e7f0*/  PRMT R62, RZ, 0x7610, R62 ;  /* 0x00007610ff3e7816 */ /* 0x000fe4000000003e */
[----:B------:R-:W-:Y:S01]  /*4e800*/  PRMT R60, RZ, 0x7610, R60 ;  /* 0x00007610ff3c7816 */ /* 0x000fe2000000003c */
[----:B---3--:R0:W-:Y:S04]  /*4e810*/  STL [R1+0x1c0], R30 ;  /* 0x0001c01e01007387 */ /* 0x0081e80000100800 */
[----:B0-----:R-:W3:Y:S04]  /*4e820*/  LDL R30, [R1+0x176c] ;  /* 0x00176c00011e7983 */ /* 0x001ee80000100800 */
[----:B------:R-:W-:Y:S04]  /*4e830*/  STL [R1+0x1dc], R32 ;  /* 0x0001dc2001007387 */ /* 0x000fe80000100800 */
[----:B------:R-:W3:Y:S04]  /*4e840*/  LDL R27, [R1+0x1770] ;  /* 0x00177000011b7983 */ /* 0x000ee80000100800 */
[----:B------:R-:W3:Y:S04]  /*4e850*/  LDL R26, [R1+0x1774] ;  /* 0x00177400011a7983 */ /* 0x000ee80000100800 */
[----:B------:R-:W3:Y:S04]  /*4e860*/  LDL R4, [R1+0x1778] ;  /* 0x0017780001047983 */ /* 0x000ee80000100800 */
[----:B------:R-:W3:Y:S04]  /*4e870*/  LDL R3, [R1+0x177c] ;  /* 0x00177c0001037983 */ /* 0x000ee80000100800 */
[----:B----4-:R0:W-:Y:S01]  /*4e880*/  STL [R1+0x1bc], R29 ;  /* 0x0001bc1d01007387 */ /* 0x0101e20000100800 */
[----:B-1----:R-:W-:-:S03]  /*4e890*/  @P2 IMAD.MOV.U32 R23, RZ, RZ, R25 ;  /* 0x000000ffff172224 */ /* 0x002fc600078e0019 */
[----:B0-----:R-:W4:Y:S04]  /*4e8a0*/  LDL R29, [R1+0x1780] ;  /* 0x00178000011d7983 */ /* 0x001f280000100800 */
[----:B--2---:R0:W-:Y:S04]  /*4e8b0*/  STL [R1+0x1b8], R28 ;  /* 0x0001b81c01007387 */ /* 0x0041e80000100800 */
[----:B------:R-:W2:Y:S01]  /*4e8c0*/  LDL R25, [R1+0x1790] ;  /* 0x0017900001197983 */ /* 0x000ea20000100800 */
[----:B------:R-:W-:Y:S02]  /*4e8d0*/  PRMT R58, RZ, 0x7610, R58 ;  /* 0x00007610ff3a7816 */ /* 0x000fe4000000003a */
[----:B------:R-:W-:-:S02]  /*4e8e0*/  ISETP.GT.AND P1, PT, R20, 0x71, PT ;  /* 0x000000711400780c */ /* 0x000fc40003f24270 */
[----:B------:R-:W-:Y:S02]  /*4e8f0*/  PRMT R56, RZ, 0x7610, R56 ;  /* 0x00007610ff387816 */ /* 0x000fe40000000038 */
[----:B------:R-:W-:Y:S01]  /*4e900*/  PRMT R54, RZ, 0x7610, R54 ;  /* 0x00007610ff367816 */ /* 0x000fe20000000036 */
[----:B------:R-:W-:Y:S01]  /*4e910*/  @P2 IMAD.MOV.U32 R22, RZ, RZ, R24 ;  /* 0x000000ffff162224 */ /* 0x000fe200078e0018 */
[----:B------:R-:W-:Y:S01]  /*4e920*/  PRMT R52, RZ, 0x7610, R52 ;  /* 0x00007610ff347816 */ /* 0x000fe20000000034 */
[----:B------:R-:W2:Y:S04]  /*4e930*/  LDL R24, [R1+0x1794] ;  /* 0x0017940001187983 */ /* 0x000ea80000100800 */
[----:B0-----:R-:W2:Y:S04]  /*4e940*/  LDL R28, [R1+0x1784] ;  /* 0x00178400011c7983 */ /* 0x001ea80000100800 */
[----:B------:R0:W4:Y:S01]  /*4e950*/  @P2 LDG.E.U8 R62, desc[UR14][R22.64] ;  /* 0x0000000e163e2981 */ /* 0x000122000c1e1100 */
[----:B------:R-:W-:-:S02]  /*4e960*/  PRMT R50, RZ, 0x7610, R50 ;  /* 0x00007610ff327816 */ /* 0x000fc40000000032 */
[----:B------:R-:W-:Y:S02]  /*4e970*/  PRMT R48, RZ, 0x7610, R48 ;  /* 0x00007610ff307816 */ /* 0x000fe40000000030 */
[----:B------:R-:W-:Y:S01]  /*4e980*/  PRMT R21, RZ, 0x7610, R21 ;  /* 0x00007610ff157816 */ /* 0x000fe20000000015 */
[----:B------:R-:W4:Y:S04]  /*4e990*/  LDL R33, [R1+0x17d8] ;  /* 0x0017d80001217983 */ /* 0x000f280000100800 */
[----:B------:R-:W4:Y:S04]  /*4e9a0*/  LDL R32, [R1+0x17dc] ;  /* 0x0017dc0001207983 */ /* 0x000f280000100800 */
[----:B------:R-:W4:Y:S04]  /*4e9b0*/  LDL R37, [R1+0x17f0] ;  /* 0x0017f00001257983 */ /* 0x000f280000100800 */
[----:B------:R-:W4:Y:S01]  /*4e9c0*/  LDL R36, [R1+0x17f4] ;  /* 0x0017f40001247983 */ /* 0x000f220000100800 */
[----:B0-----:R-:W-:-:S02]  /*4e9d0*/  @P2 IMAD.MOV.U32 R22, RZ, RZ, R5 ;  /* 0x000000ffff162224 */ /* 0x001fc400078e0005 */
[----:B------:R-:W-:Y:S01]  /*4e9e0*/  @P2 IMAD.MOV.U32 R23, RZ, RZ, R6 ;  /* 0x000000ffff172224 */ /* 0x000fe200078e0006 */
[----:B------:R-:W4:Y:S04]  /*4e9f0*/  LDL R5, [R1+0x178c] ;  /* 0x00178c0001057983 */ /* 0x000f280000100800 */
[----:B------:R-:W4:Y:S04]  /*4ea00*/  LDL R6, [R1+0x1788] ;  /* 0x0017880001067983 */ /* 0x000f280000100800 */
[----:B------:R0:W4:Y:S02]  /*4ea10*/  @P2 LDG.E.U8 R60, desc[UR14][R22.64] ;  /* 0x0000000e163c2981 */ /* 0x000124000c1e1100 */
[----:B0-----:R-:W-:-:S02]  /*4ea20*/  @P2 IMAD.MOV.U32 R22, RZ, RZ, R12 ;  /* 0x000000ffff162224 */ /* 0x001fc400078e000c */
[----:B------:R-:W-:Y:S01]  /*4ea30*/  @P2 IMAD.MOV.U32 R23, RZ, RZ, R13 ;  /* 0x000000ffff172224 */ /* 0x000fe200078e000d */
[----:B------:R-:W4:Y:S04]  /*4ea40*/  LDL R12, [R1+0x179c] ;  /* 0x00179c00010c7983 */ /* 0x000f280000100800 */
[----:B------:R-:W4:Y:S04]  /*4ea50*/  LDL R13, [R1+0x1798] ;  /* 0x00179800010d7983 */ /* 0x000f280000100800 */
[----:B------:R0:W4:Y:S02]  /*4ea60*/  @P2 LDG.E.U8 R58, desc[UR14][R22.64] ;  /* 0x0000000e163a2981 */ /* 0x000124000c1e1100 */
[----:B0-----:R-:W-:-:S02]  /*4ea70*/  @P2 IMAD.MOV.U32 R23, RZ, RZ, R31 ;  /* 0x000000ffff172224 */ /* 0x001fc400078e001f */
[----:B------:R-:W4:Y:S01]  /*4ea80*/  LDL R31, [R1+0x17c8] ;  /* 0x0017c800011f7983 */ /* 0x000f220000100800 */
[----:B---3--:R-:W-:-:S03]  /*4ea90*/  @P2 IMAD.MOV.U32 R22, RZ, RZ, R30 ;  /* 0x000000ffff162224 */ /* 0x008fc600078e001e */
[----:B------:R-:W3:Y:S04]  /*4eaa0*/  LDL R30, [R1+0x17cc] ;  /* 0x0017cc00011e7983 */ /* 0x000ee80000100800 */
[----:B------:R0:W3:Y:S02]  /*4eab0*/  @P2 LDG.E.U8 R56, desc[UR14][R22.64] ;  /* 0x0000000e16382981 */ /* 0x0000e4000c1e1100 */
[----:B0-----:R-:W-:Y:S02]  /*4eac0*/  @P1 IMAD.MOV.U32 R22, RZ, RZ, R26 ;  /* 0x000000ffff161224 */ /* 0x001fe400078e001a */
[----:B------:R-:W-:Y:S01]  /*4ead0*/  @P1 IMAD.MOV.U32 R23, RZ, RZ, R27 ;  /* 0x000000ffff171224 */ /* 0x000fe200078e001b */
[----:B------:R-:W3:Y:S04]  /*4eae0*/  LDL R26, [R1+0x17a4] ;  /* 0x0017a400011a7983 */ /* 0x000ee80000100800 */
[----:B------:R-:W3:Y:S04]  /*4eaf0*/  LDL R27, [R1+0x17a0] ;  /* 0x0017a000011b7983 */ /* 0x000ee80000100800 */
[----:B------:R0:W3:Y:S01]  /*4eb00*/  @P1 LDG.E.U8 R54, desc[UR14][R22.64] ;  /* 0x0000000e16361981 */ /* 0x0000e2000c1e1100 */
[----:B------:R-:W-:Y:S01]  /*4eb10*/  ISETP.GT.AND P2, PT, R20, 0x72, PT ;  /* 0x000000721400780c */ /* 0x000fe20003f44270 */
[----:B0-----:R-:W-:-:S02]  /*4eb20*/  @P1 IMAD.MOV.U32 R22, RZ, RZ, R3 ;  /* 0x000000ffff161224 */ /* 0x001fc400078e0003 */
[----:B------:R-:W-:Y:S01]  /*4eb30*/  @P1 IMAD.MOV.U32 R23, RZ, RZ, R4 ;  /* 0x000000ffff171224 */ /* 0x000fe200078e0004 */
[----:B------:R-:W3:Y:S04]  /*4eb40*/  LDL R3, [R1+0x17ac] ;  /* 0x0017ac0001037983 */ /* 0x000ee80000100800 */
[----:B------:R-:W3:Y:S04]  /*4eb50*/  LDL R4, [R1+0x17a8] ;  /* 0x0017a80001047983 */ /* 0x000ee80000100800 */
[----:B------:R2:W3:Y:S02]  /*4eb60*/  @P1 LDG.E.U8 R52, desc[UR14][R22.64] ;  /* 0x0000000e16341981 */ /* 0x0004e4000c1e1100 */
[----:B--2---:R-:W-:-:S02]  /*4eb70*/  @P1 IMAD.MOV.U32 R22, RZ, RZ, R28 ;  /* 0x000000ffff161224 */ /* 0x004fc400078e001c */
[----:B----4-:R-:W-:Y:S01]  /*4eb80*/  @P1 IMAD.MOV.U32 R23, RZ, RZ, R29 ;  /* 0x000000ffff171224 */ /* 0x010fe200078e001d */
[----:B------:R-:W2:Y:S04]  /*4eb90*/  LDL R28, [R1+0x17b4] ;  /* 0x0017b400011c7983 */ /* 0x000ea80000100800 */
        /* <DEDUP_REMOVED lines=8> */
[----:B------:R-:W-:Y:S02]  /*4ec20*/  @P2 IMAD.MOV.U32 R23, RZ, RZ, R25 ;  /* 0x000000ffff172224 */ /* 0x000fe400078e0019 */
[----:B------:R-:W-:Y:S02]  /*4ec30*/  @P2 IMAD.MOV.U32 R24, RZ, RZ, R12 ;  /* 0x000000ffff182224 */ /* 0x000fe400078e000c */
[----:B------:R-:W-:Y:S01]  /*4ec40*/  @P2 IMAD.MOV.U32 R25, RZ, RZ, R13 ;  /* 0x000000ffff192224 */ /* 0x000fe200078e000d */
[----:B------:R-:W4:Y:S04]  /*4ec50*/  LDL R12, [R1+0x17c4] ;  /* 0x0017c400010c7983 */ /* 0x000f280000100800 */
[----:B------:R-:W4:Y:S04]  /*4ec60*/  LDL R13, [R1+0x17c0] ;  /* 0x0017c000010d7983 */ /* 0x000f280000100800 */
[----:B------:R0:W4:Y:S01]  /*4ec70*/  @P2 LDG.E.U8 R21, desc[UR14][R22.64] ;  /* 0x0000000e16152981 */ /* 0x000122000c1e1100 */
[----:B------:R-:W-:-:S02]  /*4ec80*/  ISETP.GT.AND P1, PT, R20, 0x73, PT ;  /* 0x000000731400780c */ /* 0x000fc40003f24270 */
[----:B0-----:R-:W-:Y:S02]  /*4ec90*/  PRMT R22, RZ, 0x7610, R22 ;  /* 0x00007610ff167816 */ /* 0x001fe40000000016 */
[----:B------:R-:W-:-:S04]  /*4eca0*/  PRMT R23, RZ, 0x7610, R23 ;  /* 0x00007610ff177816 */ /* 0x000fc80000000017 */
[----:B------:R3:W4:Y:S02]  /*4ecb0*/  @P2 LDG.E.U8 R22, desc[UR14][R24.64] ;  /* 0x0000000e18162981 */ /* 0x000724000c1e1100 */
[----:B---3--:R-:W-:Y:S02]  /*4ecc0*/  @P2 IMAD.MOV.U32 R24, RZ, RZ, R26 ;  /* 0x000000ffff182224 */ /* 0x008fe400078e001a */
[----:B------:R-:W-:-:S05]  /*4ecd0*/  @P2 IMAD.MOV.U32 R25, RZ, RZ, R27 ;  /* 0x000000ffff192224 */ /* 0x000fca00078e001b */
[----:B------:R0:W3:Y:S01]  /*4ece0*/  @P2 LDG.E.U8 R23, desc[UR14][R24.64] ;  /* 0x0000000e18172981 */ /* 0x0000e2000c1e1100 */
[----:B------:R-:W-:Y:S02]  /*4ecf0*/  @P2 IMAD.MOV.U32 R26, RZ, RZ, R3 ;  /* 0x000000ffff1a2224 */ /* 0x000fe400078e0003 */
[----:B------:R-:W-:Y:S01]  /*4ed00*/  @P2 IMAD.MOV.U32 R27, RZ, RZ, R4 ;  /* 0x000000ffff1b2224 */ /* 0x000fe200078e0004 */
[----:B0-----:R-:W-:Y:S01]  /*4ed10*/  PRMT R24, RZ, 0x7610, R24 ;  /* 0x00007610ff187816 */ /* 0x001fe20000000018 */
[----:B------:R-:W3:Y:S04]  /*4ed20*/  LDL R4, [R1+0x17d0] ;  /* 0x0017d00001047983 */ /* 0x000ee80000100800 */
[----:B------:R-:W3:Y:S01]  /*4ed30*/  LDL R3, [R1+0x17d4] ;  /* 0x0017d40001037983 */ /* 0x000ee20000100800 */
[----:B------:R-:W-:-:S03]  /*4ed40*/  PRMT R25, RZ, 0x7610, R25 ;  /* 0x00007610ff197816 */ /* 0x000fc60000000019 */
[----:B------:R2:W3:Y:S02]  /*4ed50*/  @P2 LDG.E.U8 R24, desc[UR14][R26.64] ;  /* 0x0000000e1a182981 */ /* 0x0004e4000c1e1100 */
[----:B--2---:R-:W-:Y:S02]  /*4ed60*/  @P1 IMAD.MOV.U32 R26, RZ, RZ, R28 ;  /* 0x000000ffff1a1224 */ /* 0x004fe400078e001c */
[----:B----4-:R-:W-:-:S05]  /*4ed70*/  @P1 IMAD.MOV.U32 R27, RZ, RZ, R29 ;  /* 0x000000ffff1b1224 */ /* 0x010fca00078e001d */
[----:B------:R0:W2:Y:S01]  /*4ed80*/  @P1 LDG.E.U8 R25, desc[UR14][R26.64] ;  /* 0x0000000e1a191981 */ /* 0x0000a2000c1e1100 */
[----:B------:R-:W-:Y:S02]  /*4ed90*/  @P1 IMAD.MOV.U32 R28, RZ, RZ, R5 ;  /* 0x000000ffff1c1224 */ /* 0x000fe400078e0005 */
[----:B------:R-:W-:Y:S01]  /*4eda0*/  @P1 IMAD.MOV.U32 R29, RZ, RZ, R6 ;  /* 0x000000ffff1d1224 */ /* 0x000fe200078e0006 */
[----:B------:R-:W4:Y:S04]  /*4edb0*/  LDL R5, [R1+0x17e4] ;  /* 0x0017e40001057983 */ /* 0x000f280000100800 */
[----:B------:R-:W2:Y:S01]  /*4edc0*/  LDL R6, [R1+0x17e0] ;  /* 0x0017e00001067983 */ /* 0x000ea20000100800 */
[----:B0-----:R-:W-:-:S06]  /*4edd0*/  PRMT R26, RZ, 0x7610, R26 ;  /* 0x00007610ff1a7816 */ /* 0x001fcc000000001a */
[----:B------:R0:W2:Y:S02]  /*4ede0*/  @P1 LDG.E.U8 R26, desc[UR14][R28.64] ;  /* 0x0000000e1c1a1981 */ /* 0x0000a4000c1e1100 */
[----:B0-----:R-:W-:Y:S02]  /*4edf0*/  @P1 IMAD.MOV.U32 R28, RZ, RZ, R12 ;  /* 0x000000ffff1c1224 */ /* 0x001fe400078e000c */
[----:B------:R-:W-:Y:S01]  /*4ee00*/  @P1 IMAD.MOV.U32 R29, RZ, RZ, R13 ;  /* 0x000000ffff1d1224 */ /* 0x000fe200078e000d */
[----:B------:R-:W2:Y:S04]  /*4ee10*/  LDL R12, [R1+0x17ec] ;  /* 0x0017ec00010c7983 */ /* 0x000ea80000100800 */
[----:B------:R-:W2:Y:S01]  /*4ee20*/  LDL R13, [R1+0x17e8] ;  /* 0x0017e800010d7983 */ /* 0x000ea20000100800 */
[----:B------:R-:W-:-:S02]  /*4ee30*/  PRMT R27, RZ, 0x7610, R27 ;  /* 0x00007610ff1b7816 */ /* 0x000fc4000000001b */
[----:B------:R-:W-:-:S04]  /*4ee40*/  ISETP.GT.AND P2, PT, R20, 0x74, PT ;  /* 0x000000741400780c */ /* 0x000fc80003f44270 */
[----:B------:R0:W2:Y:S02]  /*4ee50*/  @P1 LDG.E.U8 R27, desc[UR14][R28.64] ;  /* 0x0000000e1c1b1981 */ /* 0x0000a4000c1e1100 */
[----:B0-----:R-:W-:Y:S02]  /*4ee60*/  PRMT R28, RZ, 0x7610, R28 ;  /* 0x00007610ff1c7816 */ /* 0x001fe4000000001c */
[----:B------:R-:W-:-:S04]  /*4ee70*/  PRMT R29, RZ, 0x7610, R29 ;  /* 0x00007610ff1d7816 */ /* 0x000fc8000000001d */
[----:B------:R3:W2:Y:S01]  /*4ee80*/  @P1 LDG.E.U8 R28, desc[UR14][R30.64] ;  /* 0x0000000e1e1c1981 */ /* 0x0006a2000c1e1100 */
[----:B------:R-:W-:Y:S01]  /*4ee90*/  ISETP.GT.AND P1, PT, R20, 0x75, PT ;  /* 0x000000751400780c */ /* 0x000fe20003f24270 */
[----:B---3--:R-:W-:Y:S02]  /*4eea0*/  @P2 IMAD.MOV.U32 R31, RZ, RZ, R4 ;  /* 0x000000ffff1f2224 */ /* 0x008fe400078e0004 */
[----:B------:R-:W-:Y:S01]  /*4eeb0*/  @P2 IMAD.MOV.U32 R30, RZ, RZ, R3 ;  /* 0x000000ffff1e2224 */ /* 0x000fe200078e0003 */
[----:B------:R-:W3:Y:S04]  /*4eec0*/  LDL R4, [R1+0x17f8] ;  /* 0x0017f80001047983 */ /* 0x000ee80000100800 */
[----:B------:R-:W3:Y:S04]  /*4eed0*/  LDL R3, [R1+0x17fc] ;  /* 0x0017fc0001037983 */ /* 0x000ee80000100800 */
[----:B------:R0:W3:Y:S02]  /*4eee0*/  @P2 LDG.E.U8 R29, desc[UR14][R30.64] ;  /* 0x0000000e1e1d2981 */ /* 0x0000e4000c1e1100 */
[----:B0-----:R-:W-:-:S02]  /*4eef0*/  PRMT R30, RZ, 0x7610, R30 ;  /* 0x00007610ff1e7816 */ /* 0x001fc4000000001e */
[----:B------:R-:W-:-:S04]  /*4ef00*/  PRMT R31, RZ, 0x7610, R31 ;  /* 0x00007610ff1f7816 */ /* 0x000fc8000000001f */
[----:B------:R4:W3:Y:S02]  /*4ef10*/  @P2 LDG.E.U8 R30, desc[UR14][R32.64] ;  /* 0x0000000e201e2981 */ /* 0x0008e4000c1e1100 */
[----:B----4-:R-:W-:Y:S02]  /*4ef20*/  @P2 IMAD.MOV.U32 R32, RZ, RZ, R5 ;  /* 0x000000ffff202224 */ /* 0x010fe400078e0005 */
[----:B--2---:R-:W-:Y:S01]  /*4ef30*/  @P2 IMAD.MOV.U32 R33, RZ, RZ, R6 ;  /* 0x000000ffff212224 */ /* 0x004fe200078e0006 */
[----:B------:R-:W2:Y:S04]  /*4ef40*/  LDL R5, [R1+0x1804] ;  /* 0x0018040001057983 */ /* 0x000ea80000100800 */
[----:B------:R-:W4:Y:S04]  /*4ef50*/  LDL R6, [R1+0x1800] ;  /* 0x0018000001067983 */ /* 0x000f280000100800 */
[----:B------:R0:W2:Y:S02]  /*4ef60*/  @P2 LDG.E.U8 R31, desc[UR14][R32.64] ;  /* 0x0000000e201f2981 */ /* 0x0000a4000c1e1100 */
[----:B0-----:R-:W-:Y:S01]  /*4ef70*/  PRMT R32, RZ, 0x7610, R32 ;  /* 0x00007610ff207816 */ /* 0x001fe20000000020 */
[----:B------:R-:W-:-:S02]  /*4ef80*/  @P2 IMAD.MOV.U32 R34, RZ, RZ, R12 ;  /* 0x000000ffff222224 */ /* 0x000fc400078e000c */
[----:B------:R-:W-:Y:S01]  /*4ef90*/  @P2 IMAD.MOV.U32 R35, RZ, RZ, R13 ;  /* 0x000000ffff232224 */ /* 0x000fe200078e000d */
[----:B------:R-:W-:Y:S01]  /*4efa0*/  PRMT R33, RZ, 0x7610, R33 ;  /* 0x00007610ff217816 */ /* 0x000fe20000000021 */
[----:B------:R-:W2:Y:S04]  /*4efb0*/  LDL R13, [R1+0x1808] ;  /* 0x00180800010d7983 */ /* 0x000ea80000100800 */
[----:B------:R0:W2:Y:S04]  /*4efc0*/  @P2 LDG.E.U8 R32, desc[UR14][R34.64] ;  /* 0x0000000e22202981 */ /* 0x0000a8000c1e1100 */
[----:B------:R-:W2:Y:S01]  /*4efd0*/  LDL R12, [R1+0x180c] ;  /* 0x00180c00010c7983 */ /* 0x000ea20000100800 */
[----:B0-----:R-:W-:-:S02]  /*4efe0*/  @P1 IMAD.MOV.U32 R34, RZ, RZ, R36 ;  /* 0x000000ffff221224 */ /* 0x001fc400078e0024 */
[----:B------:R-:W-:-:S05]  /*4eff0*/  @P1 IMAD.MOV.U32 R35, RZ, RZ, R37 ;  /* 0x000000ffff231224 */ /* 0x000fca00078e0025 */
[----:B------:R-:W2:Y:S01]  /*4f000*/  @P1 LDG.E.U8 R33, desc[UR14][R34.64] ;  /* 0x0000000e22211981 */ /* 0x000ea2000c1e1100 */
[----:B---3--:R-:W-:Y:S02]  /*4f010*/  @P1 IMAD.MOV.U32 R37, RZ, RZ, R4 ;  /* 0x000000ffff251224 */ /* 0x008fe400078e0004 */
[----:B------:R-:W-:Y:S01]  /*4f020*/  @P1 IMAD.MOV.U32 R36, RZ, RZ, R3 ;  /* 0x000000ffff241224 */ /* 0x000fe200078e0003 */
[----:B--2---:R-:W-:Y:S04]  /*4f030*/  STL [R1+0x1e0c], R33 ;  /* 0x001e0c2101007387 */ /* 0x004fe80000100800 */
[----:B------:R-:W2:Y:S04]  /*4f040*/  LDL R4, [R1+0x1810] ;  /* 0x0018100001047983 */ /* 0x000ea80000100800 */
[----:B------:R-:W3:Y:S01]  /*4f050*/  LDL R3, [R1+0x1814] ;  /* 0x0018140001037983 */ /* 0x000ee20000100800 */
[----:B------:R-:W-:-:S06]  /*4f060*/  PRMT R34, RZ, 0x7610, R34 ;  /* 0x00007610ff227816 */ /* 0x000fcc0000000022 */
[----:B------:R0:W3:Y:S01]  /*4f070*/  @P1 LDG.E.U8 R34, desc[UR14][R36.64] ;  /* 0x0000000e24221981 */ /* 0x0000e2000c1e1100 */
[----:B------:R-:W-:Y:S02]  /*4f080*/  PRMT R35, RZ, 0x7610, R35 ;  /* 0x00007610ff237816 */ /* 0x000fe40000000023 */
[----:B------:R-:W-:Y:S01]  /*4f090*/  ISETP.GT.AND P2, PT, R20, 0x76, PT ;  /* 0x000000761400780c */ /* 0x000fe20003f44270 */
[----:B0-----:R-:W-:Y:S02]  /*4f0a0*/  @P1 IMAD.MOV.U32 R36, RZ, RZ, R5 ;  /* 0x000000ffff241224 */ /* 0x001fe400078e0005 */
[----:B----4-:R-:W-:Y:S02]  /*4f0b0*/  @P1 IMAD.MOV.U32 R37, RZ, RZ, R6 ;  /* 0x000000ffff251224 */ /* 0x010fe400078e0006 */
[----:B------:R-:W-:Y:S02]  /*4f0c0*/  @P1 IMAD.MOV.U32 R38, RZ, RZ, R12 ;  /* 0x000000ffff261224 */ /* 0x000fe400078e000c */
[----:B------:R-:W-:Y:S01]  /*4f0d0*/  @P1 IMAD.MOV.U32 R39, RZ, RZ, R13 ;  /* 0x000000ffff271224 */ /* 0x000fe200078e000d */
[----:B------:R0:W4:Y:S01]  /*4f0e0*/  @P1 LDG.E.U8 R35, desc[UR14][R36.64] ;  /* 0x0000000e24231981 */ /* 0x000122000c1e1100 */
[----:B------:R-:W-:-:S02]  /*4f0f0*/  PRMT R10, RZ, 0x7610, R10 ;  /* 0x00007610ff0a7816 */ /* 0x000fc4000000000a */
[----:B0-----:R-:W-:-:S06]  /*4f100*/  PRMT R36, RZ, 0x7610, R36 ;  /* 0x00007610ff247816 */ /* 0x001fcc0000000024 */
[----:B------:R2:W4:Y:S02]  /*4f110*/  @P1 LDG.E.U8 R36, desc[UR14][R38.64] ;  /* 0x0000000e26241981 */ /* 0x000524000c1e1100 */
[----:B--2---:R-:W-:Y:S02]  /*4f120*/  @P2 IMAD.MOV.U32 R39, RZ, RZ, R4 ;  /* 0x000000ffff272224 */ /* 0x004fe400078e0004 */
[----:B---3--:R-:W-:-:S05]  /*4f130*/  @P2 IMAD.MOV.U32 R38, RZ, RZ, R3 ;  /* 0x000000ffff262224 */ /* 0x008fca00078e0003 */
[----:B------:R-:W2:Y:S04]  /*4f140*/  @P2 LDG.E.U8 R10, desc[UR14][R38.64] ;  /* 0x0000000e260a2981 */ /* 0x000ea8000c1e1100 */
[----:B------:R-:W-:Y:S04]  /*4f150*/  STL [R1+0x1e10], R34 ;  /* 0x001e102201007387 */ /* 0x000fe80000100800 */
[----:B------:R-:W3:Y:S04]  /*4f160*/  LDL R6, [R1+0x1850] ;  /* 0x0018500001067983 */ /* 0x000ee80000100800 */
[----:B------:R-:W3:Y:S04]  /*4f170*/  LDL R5, [R1+0x1854] ;  /* 0x0018540001057983 */ /* 0x000ee80000100800 */
[----:B----4-:R-:W-:Y:S04]  /*4f180*/  STL [R1+0x1e14], R35 ;  /* 0x001e142301007387 */ /* 0x010fe80000100800 */
[----:B------:R-:W4:Y:S04]  /*4f190*/  LDL R41, [R1+0x1858] ;  /* 0x0018580001297983 */ /* 0x000f280000100800 */
[----:B------:R-:W4:Y:S04]  /*4f1a0*/  LDL R40, [R1+0x185c] ;  /* 0x00185c0001287983 */ /* 0x000f280000100800 */
[----:B------:R-:W4:Y:S04]  /*4f1b0*/  LDL R13, [R1+0x1860] ;  /* 0x00186000010d7983 */ /* 0x000f280000100800 */
[----:B------:R-:W4:Y:S04]  /*4f1c0*/  LDL R12, [R1+0x1864] ;  /* 0x00186400010c7983 */ /* 0x000f280000100800 */
[----:B------:R0:W-:Y:S04]  /*4f1d0*/  STL [R1+0x1e18], R36 ;  /* 0x001e182401007387 */ /* 0x0001e80000100800 */
[----:B------:R-:W4:Y:S04]  /*4f1e0*/  LDL R4, [R1+0x1868] ;  /* 0x0018680001047983 */ /* 0x000f280000100800 */
[----:B------:R-:W4:Y:S04]  /*4f1f0*/  LDL R3, [R1+0x186c] ;  /* 0x00186c0001037983 */ /* 0x000f280000100800 */
[----:B0-----:R-:W4:Y:S04]  /*4f200*/  LDL R36, [R1+0x1818] ;  /* 0x0018180001247983 */ /* 0x001f280000100800 */
[----:B--2---:R0:W-:Y:S04]  /*4f210*/  STL [R1+0x154], R10 ;  /* 0x0001540a01007387 */ /* 0x0041e80000100800 */
[----:B0-----:R-:W2:Y:S01]  /*4f220*/  LDL R10, [R1+0x181c] ;  /* 0x00181c00010a7983 */ /* 0x001ea20000100800 */
[----:B------:R-:W-:-:S02]  /*4f230*/  ISETP.GT.AND P1, PT, R20, 0x78, PT ;  /* 0x000000781400780c */ /* 0x000fc40003f24270 */
[----:B------:R-:W-:-:S11]  /*4f240*/  PRMT R37, RZ, 0x7610, R37 ;  /* 0x00007610ff257816 */ /* 0x000fd60000000025 */
[----:B---3--:R-:W-:Y:S02]  /*4f250*/  @P1 IMAD.MOV.U32 R38, RZ, RZ, R5 ;  /* 0x000000ffff261224 */ /* 0x008fe400078e0005 */
[----:B------:R-:W-:Y:S01]  /*4f260*/  @P1 IMAD.MOV.U32 R39, RZ, RZ, R6 ;  /* 0x000000ffff271224 */ /* 0x000fe200078e0006 */
[----:B------:R-:W-:Y:S01]  /*4f270*/  PRMT R9, RZ, 0x7610, R9 ;  /* 0x00007610ff097816 */ /* 0x000fe20000000009 */
[----:B------:R-:W3:Y:S04]  /*4f280*/  LDL R6, [R1+0x1820] ;  /* 0x0018200001067983 */ /* 0x000ee80000100800 */
[----:B------:R0:W3:Y:S04]  /*4f290*/  @P1 LDG.E.U8 R37, desc[UR14][R38.64] ;  /* 0x0000000e26251981 */ /* 0x0000e8000c1e1100 */
[----:B------:R-:W3:Y:S01]  /*4f2a0*/  LDL R5, [R1+0x1824] ;  /* 0x0018240001057983 */ /* 0x000ee20000100800 */
[----:B0-----:R-:W-:-:S02]  /*4f2b0*/  PRMT R38, RZ, 0x7610, R38 ;  /* 0x00007610ff267816 */ /* 0x001fc40000000026 */
[----:B------:R-:W-:-:S04]  /*4f2c0*/  PRMT R39, RZ, 0x7610, R39 ;  /* 0x00007610ff277816 */ /* 0x000fc80000000027 */
[----:B----4-:R0:W4:Y:S01]  /*4f2d0*/  @P1 LDG.E.U8 R38, desc[UR14][R40.64] ;  /* 0x0000000e28261981 */ /* 0x010122000c1e1100 */
[----:B------:R-:W-:Y:S02]  /*4f2e0*/  @P1 IMAD.MOV.U32 R42, RZ, RZ, R3 ;  /* 0x000000ffff2a1224 */ /* 0x000fe400078e0003 */
[----:B------:R-:W-:Y:S01]  /*4f2f0*/  @P1 IMAD.MOV.U32 R43, RZ, RZ, R4 ;  /* 0x000000ffff2b1224 */ /* 0x000fe200078e0004 */
[----:B------:R-:W4:Y:S04]  /*4f300*/  LDL R3, [R1+0x1834] ;  /* 0x0018340001037983 */ /* 0x000f280000100800 */
[----:B------:R-:W4:Y:S01]  /*4f310*/  LDL R4, [R1+0x1830] ;  /* 0x0018300001047983 */ /* 0x000f220000100800 */
[----:B0-----:R-:W-:Y:S02]  /*4f320*/  @P1 IMAD.MOV.U32 R40, RZ, RZ, R12 ;  /* 0x000000ffff281224 */ /* 0x001fe400078e000c */
[----:B------:R-:W-:Y:S01]  /*4f330*/  @P1 IMAD.MOV.U32 R41, RZ, RZ, R13 ;  /* 0x000000ffff291224 */ /* 0x000fe200078e000d */
[----:B------:R-:W4:Y:S04]  /*4f340*/  LDL R12, [R1+0x182c] ;  /* 0x00182c00010c7983 */ /* 0x000f280000100800 */
[----:B------:R-:W4:Y:S04]  /*4f350*/  LDL R13, [R1+0x1828] ;  /* 0x00182800010d7983 */ /* 0x000f280000100800 */
[----:B------:R0:W4:Y:S02]  /*4f360*/  @P1 LDG.E.U8 R39, desc[UR14][R40.64] ;  /* 0x0000000e28271981 */ /* 0x000124000c1e1100 */
[----:B0-----:R-:W-:-:S06]  /*4f370*/  PRMT R40, RZ, 0x7610, R40 ;  /* 0x00007610ff287816 */ /* 0x001fcc0000000028 */
[----:B------:R0:W4:Y:S02]  /*4f380*/  @P1 LDG.E.U8 R40, desc[UR14][R42.64] ;  /* 0x0000000e2a281981 */ /* 0x000124000c1e1100 */
[----:B0-----:R-:W-:Y:S02]  /*4f390*/  @P2 IMAD.MOV.U32 R43, RZ, RZ, R36 ;  /* 0x000000ffff2b2224 */ /* 0x001fe400078e0024 */
[----:B--2---:R-:W-:Y:S02]  /*4f3a0*/  @P2 IMAD.MOV.U32 R42, RZ, RZ, R10 ;  /* 0x000000ffff2a2224 */ /* 0x004fe400078e000a */
[----:B------:R-:W2:Y:S04]  /*4f3b0*/  LDL R10, [R1+0x1838] ;  /* 0x00183800010a7983 */ /* 0x000ea80000100800 */
[----:B------:R3:W2:Y:S01]  /*4f3c0*/  @P2 LDG.E.U8 R9, desc[UR14][R42.64] ;  /* 0x0000000e2a092981 */ /* 0x0006a2000c1e1100 */
[----:B------:R-:W-:-:S02]  /*4f3d0*/  PRMT R35, RZ, 0x7610, R35 ;  /* 0x00007610ff237816 */ /* 0x000fc40000000023 */
[----:B------:R-:W-:Y:S02]  /*4f3e0*/  ISETP.GT.AND P1, PT, R20, 0x77, PT ;  /* 0x000000771400780c */ /* 0x000fe40003f24270 */
[----:B------:R-:W-:Y:S01]  /*4f3f0*/  PRMT R34, RZ, 0x7610, R34 ;  /* 0x00007610ff227816 */ /* 0x000fe20000000022 */
[----:B---3--:R-:W-:Y:S02]  /*4f400*/  @P2 IMAD.MOV.U32 R43, RZ, RZ, R6 ;  /* 0x000000ffff2b2224 */ /* 0x008fe400078e0006 */
[----:B------:R-:W-:-:S05]  /*4f410*/  @P2 IMAD.MOV.U32 R42, RZ, RZ, R5 ;  /* 0x000000ffff2a2224 */ /* 0x000fca00078e0005 */
[----:B------:R4:W3:Y:S04]  /*4f420*/  @P2 LDG.E.U8 R35, desc[UR14][R42.64] ;  /* 0x0000000e2a232981 */ /* 0x0008e8000c1e1100 */
[----:B--2---:R0:W-:Y:S04]  /*4f430*/  STL [R1+0x150], R9 ;  /* 0x0001500901007387 */ /* 0x0041e80000100800 */
[----:B------:R-:W2:Y:S04]  /*4f440*/  LDL R6, [R1+0x1870] ;  /* 0x0018700001067983 */ /* 0x000ea80000100800 */
[----:B------:R-:W2:Y:S04]  /*4f450*/  LDL R5, [R1+0x1874] ;  /* 0x0018740001057983 */ /* 0x000ea80000100800 */
[----:B0-----:R-:W2:Y:S01]  /*4f460*/  LDL R9, [R1+0x183c] ;  /* 0x00183c0001097983 */ /* 0x001ea20000100800 */
[----:B----4-:R-:W-:-:S02]  /*4f470*/  @P2 IMAD.MOV.U32 R42, RZ, RZ, R12 ;  /* 0x000000ffff2a2224 */ /* 0x010fc400078e000c */
[----:B------:R-:W-:Y:S01]  /*4f480*/  @P2 IMAD.MOV.U32 R43, RZ, RZ, R13 ;  /* 0x000000ffff2b2224 */ /* 0x000fe200078e000d */
[----:B------:R-:W4:Y:S04]  /*4f490*/  LDL R12, [R1+0x187c] ;  /* 0x00187c00010c7983 */ /* 0x000f280000100800 */
[----:B------:R-:W3:Y:S04]  /*4f4a0*/  LDL R13, [R1+0x1878] ;  /* 0x00187800010d7983 */ /* 0x000ee80000100800 */
[----:B------:R0:W3:Y:S01]  /*4f4b0*/  @P2 LDG.E.U8 R34, desc[UR14][R42.64] ;  /* 0x0000000e2a222981 */ /* 0x0000e2000c1e1100 */
[----:B------:R-:W-:Y:S01]  /*4f4c0*/  PRMT R33, RZ, 0x7610, R33 ;  /* 0x00007610ff217816 */ /* 0x000fe20000000021 */
[----:B0-----:R-:W-:-:S02]  /*4f4d0*/  @P1 IMAD.MOV.U32 R42, RZ, RZ, R3 ;  /* 0x000000ffff2a1224 */ /* 0x001fc400078e0003 */
[----:B------:R-:W-:Y:S01]  /*4f4e0*/  @P1 IMAD.MOV.U32 R43, RZ, RZ, R4 ;  /* 0x000000ffff2b1224 */ /* 0x000fe200078e0004 */
[----:B------:R-:W3:Y:S04]  /*4f4f0*/  LDL R3, [R1+0x1884] ;  /* 0x0018840001037983 */ /* 0x000ee80000100800 */
[----:B------:R-:W3:Y:S04]  /*4f500*/  LDL R4, [R1+0x1880] ;  /* 0x0018800001047983 */ /* 0x000ee80000100800 */
[----:B------:R0:W3:Y:S02]  /*4f510*/  @P1 LDG.E.U8 R33, desc[UR14][R42.64] ;  /* 0x0000000e2a211981 */ /* 0x0000e4000c1e1100 */
[----:B0-----:R-:W-:-:S02]  /*4f520*/  @P1 IMAD.MOV.U32 R43, RZ, RZ, R10 ;  /* 0x000000ffff2b1224 */ /* 0x001fc400078e000a */
[----:B------:R-:W3:Y:S01]  /*4f530*/  LDL R10, [R1+0x1888] ;  /* 0x00188800010a7983 */ /* 0x000ee20000100800 */
[----:B--2---:R-:W-:-:S03]  /*4f540*/  @P1 IMAD.MOV.U32 R42, RZ, RZ, R9 ;  /* 0x000000ffff2a1224 */ /* 0x004fc600078e0009 */
[----:B------:R-:W2:Y:S01]  /*4f550*/  LDL R9, [R1+0x188c] ;  /* 0x00188c0001097983 */ /* 0x000ea20000100800 */
[----:B------:R-:W-:Y:S02]  /*4f560*/  ISETP.GT.AND P2, PT, R20, 0x79, PT ;  /* 0x000000791400780c */ /* 0x000fe40003f44270 */
[----:B------:R-:W-:Y:S02]  /*4f570*/  PRMT R19, RZ, 0x7610, R19 ;  /* 0x00007610ff137816 */ /* 0x000fe40000000013 */
[----:B------:R-:W-:-:S04]  /*4f580*/  PRMT R41, RZ, 0x7610, R41 ;  /* 0x00007610ff297816 */ /* 0x000fc80000000029 */
[----:B------:R0:W2:Y:S05]  /*4f590*/  @P1 LDG.E.U8 R19, desc[UR14][R42.64] ;  /* 0x0000000e2a131981 */ /* 0x0000aa000c1e1100 */
[----:B0-----:R-:W-:Y:S02]  /*4f5a0*/  @P2 IMAD.MOV.U32 R42, RZ, RZ, R5 ;  /* 0x000000ffff2a2224 */ /* 0x001fe400078e0005 */
[----:B------:R-:W-:Y:S01]  /*4f5b0*/  @P2 IMAD.MOV.U32 R43, RZ, RZ, R6 ;  /* 0x000000ffff2b2224 */ /* 0x000fe200078e0006 */
[----:B------:R-:W2:Y:S04]  /*4f5c0*/  LDL R5, [R1+0x1844] ;  /* 0x0018440001057983 */ /* 0x000ea80000100800 */
[----:B------:R-:W2:Y:S04]  /*4f5d0*/  LDL R6, [R1+0x1840] ;  /* 0x0018400001067983 */ /* 0x000ea80000100800 */
[----:B------:R0:W2:Y:S01]  /*4f5e0*/  @P2 LDG.E.U8 R41, desc[UR14][R42.64] ;  /* 0x0000000e2a292981 */ /* 0x0000a2000c1e1100 */
[----:B----4-:R-:W-:-:S02]  /*4f5f0*/  @P2 IMAD.MOV.U32 R44, RZ, RZ, R12 ;  /* 0x000000ffff2c2224 */ /* 0x010fc400078e000c */
[----:B---3--:R-:W-:Y:S01]  /*4f600*/  @P2 IMAD.MOV.U32 R45, RZ, RZ, R13 ;  /* 0x000000ffff2d2224 */ /* 0x008fe200078e000d */
[----:B------:R-:W3:Y:S04]  /*4f610*/  LDL R12, [R1+0x184c] ;  /* 0x00184c00010c7983 */ /* 0x000ee80000100800 */
[----:B------:R-:W4:Y:S01]  /*4f620*/  LDL R13, [R1+0x1848] ;  /* 0x00184800010d7983 */ /* 0x000f220000100800 */
[----:B0-----:R-:W-:-:S06]  /*4f630*/  PRMT R42, RZ, 0x7610, R42 ;  /* 0x00007610ff2a7816 */ /* 0x001fcc000000002a */
[----:B------:R0:W3:Y:S01]  /*4f640*/  @P2 LDG.E.U8 R42, desc[UR14][R44.64] ;  /* 0x0000000e2c2a2981 */ /* 0x0000e2000c1e1100 */
[----:B------:R-:W-:Y:S02]  /*4f650*/  @P2 IMAD.MOV.U32 R47, RZ, RZ, R10 ;  /* 0x000000ffff2f2224 */ /* 0x000fe400078e000a */
[----:B0-----:R-:W-:Y:S02]  /*4f660*/  @P2 IMAD.MOV.U32 R44, RZ, RZ, R3 ;  /* 0x000000ffff2c2224 */ /* 0x001fe400078e0003 */
[----:B------:R-:W-:Y:S01]  /*4f670*/  @P2 IMAD.MOV.U32 R45, RZ, RZ, R4 ;  /* 0x000000ffff2d2224 */ /* 0x000fe200078e0004 */
[----:B------:R-:W4:Y:S04]  /*4f680*/  LDL R3, [R1+0x1894] ;  /* 0x0018940001037983 */ /* 0x000f280000100800 */
[----:B------:R-:W4:Y:S04]  /*4f690*/  LDL R4, [R1+0x1890] ;  /* 0x0018900001047983 */ /* 0x000f280000100800 */
[----:B------:R-:W-:Y:S04]  /*4f6a0*/  STL [R1+0x14c], R35 ;  /* 0x00014c2301007387 */ /* 0x000fe80000100800 */
[----:B------:R-:W4:Y:S01]  /*4f6b0*/  LDL R10, [R1+0x1898] ;  /* 0x00189800010a7983 */ /* 0x000f220000100800 */
[----:B--2---:R-:W-:-:S03]  /*4f6c0*/  @P2 IMAD.MOV.U32 R46, RZ, RZ, R9 ;  /* 0x000000ffff2e2224 */ /* 0x004fc600078e0009 */
[----:B------:R-:W2:Y:S01]  /*4f6d0*/  LDL R9, [R1+0x189c] ;  /* 0x00189c0001097983 */ /* 0x000ea20000100800 */
[----:B------:R-:W-:-:S06]  /*4f6e0*/  PRMT R43, RZ, 0x7610, R43 ;  /* 0x00007610ff2b7816 */ /* 0x000fcc000000002b */
[----:B------:R0:W2:Y:S01]  /*4f6f0*/  @P2 LDG.E.U8 R43, desc[UR14][R44.64] ;  /* 0x0000000e2c2b2981 */ /* 0x0000a2000c1e1100 */
[----:B------:R-:W-:-:S03]  /*4f700*/  PRMT R17, RZ, 0x7610, R17 ;  /* 0x00007610ff117816 */ /* 0x000fc60000000011 */
[----:B------:R-:W-:Y:S01]  /*4f710*/  STL [R1+0x140], R34 ;  /* 0x0001402201007387 */ /* 0x000fe20000100800 */
[----:B0-----:R-:W-:-:S06]  /*4f720*/  PRMT R44, RZ, 0x7610, R44 ;  /* 0x00007610ff2c7816 */ /* 0x001fcc000000002c */
[----:B------:R0:W2:Y:S01]  /*4f730*/  @P2 LDG.E.U8 R44, desc[UR14][R46.64] ;  /* 0x0000000e2e2c2981 */ /* 0x0000a2000c1e1100 */
[----:B------:R-:W-:Y:S02]  /*4f740*/  ISETP.GT.AND P2, PT, R20, 0x7a, PT ;  /* 0x0000007a1400780c */ /* 0x000fe40003f44270 */
[----:B------:R-:W-:Y:S01]  /*4f750*/  PRMT R15, RZ, 0x7610, R15 ;  /* 0x00007610ff0f7816 */ /* 0x000fe2000000000f */
[----:B0-----:R-:W-:Y:S02]  /*4f760*/  @P1 IMAD.MOV.U32 R46, RZ, RZ, R5 ;  /* 0x000000ffff2e1224 */ /* 0x001fe400078e0005 */
[----:B------:R-:W-:Y:S01]  /*4f770*/  @P1 IMAD.MOV.U32 R47, RZ, RZ, R6 ;  /* 0x000000ffff2f1224 */ /* 0x000fe200078e0006 */
[----:B------:R-:W2:Y:S04]  /*4f780*/  LDL R5, [R1+0x18a4] ;  /* 0x0018a40001057983 */ /* 0x000ea80000100800 */
[----:B------:R-:W2:Y:S04]  /*4f790*/  LDL R6, [R1+0x18a0] ;  /* 0x0018a00001067983 */ /* 0x000ea80000100800 */
[----:B------:R3:W2:Y:S04]  /*4f7a0*/  @P1 LDG.E.U8 R17, desc[UR14][R46.64] ;  /* 0x0000000e2e111981 */ /* 0x0006a8000c1e1100 */
[----:B------:R-:W-:Y:S01]  /*4f7b0*/  STL [R1+0x134], R33 ;  /* 0x0001342101007387 */ /* 0x000fe20000100800 */
[----:B------:R-:W-:Y:S01]  /*4f7c0*/  PRMT R45, RZ, 0x7610, R45 ;  /* 0x00007610ff2d7816 */ /* 0x000fe2000000002d */
[----:B---3--:R-:W-:-:S02]  /*4f7d0*/  @P1 IMAD.MOV.U32 R46, RZ, RZ, R12 ;  /* 0x000000ffff2e1224 */ /* 0x008fc400078e000c */
[----:B----4-:R-:W-:Y:S01]  /*4f7e0*/  @P1 IMAD.MOV.U32 R47, RZ, RZ, R13 ;  /* 0x000000ffff2f1224 */ /* 0x010fe200078e000d */
[----:B------:R-:W3:Y:S04]  /*4f7f0*/  LDL R12, [R1+0x18ac] ;  /* 0x0018ac00010c7983 */ /* 0x000ee80000100800 */
[----:B------:R-:W4:Y:S04]  /*4f800*/  LDL R13, [R1+0x18a8] ;  /* 0x0018a800010d7983 */ /* 0x000f280000100800 */
[----:B------:R0:W4:Y:S04]  /*4f810*/  @P1 LDG.E.U8 R15, desc[UR14][R46.64] ;  /* 0x0000000e2e0f1981 */ /* 0x000128000c1e1100 */
[----:B------:R-:W-:Y:S01]  /*4f820*/  STL [R1+0x128], R19 ;  /* 0x0001281301007387 */ /* 0x000fe20000100800 */
[----:B0-----:R-:W-:-:S02]  /*4f830*/  @P2 IMAD.MOV.U32 R46, RZ, RZ, R3 ;  /* 0x000000ffff2e2224 */ /* 0x001fc400078e0003 */
[----:B------:R-:W-:Y:S01]  /*4f840*/  @P2 IMAD.MOV.U32 R47, RZ, RZ, R4 ;  /* 0x000000ffff2f2224 */ /* 0x000fe200078e0004 */
[----:B------:R-:W4:Y:S04]  /*4f850*/  LDL R3, [R1+0x18b4] ;  /* 0x0018b40001037983 */ /* 0x000f280000100800 */
[----:B------:R-:W4:Y:S04]  /*4f860*/  LDL R4, [R1+0x18b0] ;  /* 0x0018b00001047983 */ /* 0x000f280000100800 */
[----:B------:R0:W4:Y:S02]  /*4f870*/  @P2 LDG.E.U8 R45, desc[UR14][R46.64] ;  /* 0x0000000e2e2d2981 */ /* 0x000124000c1e1100 */
[----:B0-----:R-:W-:-:S02]  /*4f880*/  @P2 IMAD.MOV.U32 R47, RZ, RZ, R10 ;  /* 0x000000ffff2f2224 */ /* 0x001fc400078e000a */
[----:B------:R-:W4:Y:S01]  /*4f890*/  LDL R10, [R1+0x18b8] ;  /* 0x0018b800010a7983 */ /* 0x000f220000100800 */
[----:B--2---:R-:W-:-:S03]  /*4f8a0*/  @P2 IMAD.MOV.U32 R46, RZ, RZ, R9 ;  /* 0x000000ffff2e2224 */ /* 0x004fc600078e0009 */
[----:B------:R-:W2:Y:S01]  /*4f8b0*/  LDL R9, [R1+0x18bc] ;  /* 0x0018bc0001097983 */ /* 0x000ea20000100800 */
[----:B------:R-:W-:Y:S02]  /*4f8c0*/  PRMT R49, RZ, 0x7610, R49 ;  /* 0x00007610ff317816 */ /* 0x000fe40000000031 */
[----:B------:R-:W-:Y:S02]  /*4f8d0*/  PRMT R51, RZ, 0x7610, R51 ;  /* 0x00007610ff337816 */ /* 0x000fe40000000033 */
[----:B------:R-:W-:Y:S02]  /*4f8e0*/  ISETP.GT.AND P1, PT, R20, 0x7b, PT ;  /* 0x0000007b1400780c */ /* 0x000fe40003f24270 */
[----:B------:R0:W2:Y:S01]  /*4f8f0*/  @P2 LDG.E.U8 R49, desc[UR14][R46.64] ;  /* 0x0000000e2e312981 */ /* 0x0000a2000c1e1100 */
[----:B------:R-:W-:Y:S02]  /*4f900*/  PRMT R53, RZ, 0x7610, R53 ;  /* 0x00007610ff357816 */ /* 0x000fe40000000035 */
[----:B------:R-:W-:Y:S01]  /*4f910*/  PRMT R55, RZ, 0x7610, R55 ;  /* 0x00007610ff377816 */ /* 0x000fe20000000037 */
[----:B0-----:R-:W-:-:S02]  /*4f920*/  @P2 IMAD.MOV.U32 R46, RZ, RZ, R5 ;  /* 0x000000ffff2e2224 */ /* 0x001fc400078e0005 */
[----:B------:R-:W-:Y:S01]  /*4f930*/  @P2 IMAD.MOV.U32 R47, RZ, RZ, R6 ;  /* 0x000000ffff2f2224 */ /* 0x000fe200078e0006 */
[----:B------:R-:W2:Y:S04]  /*4f940*/  LDL R5, [R1+0x18c4] ;  /* 0x0018c40001057983 */ /* 0x000ea80000100800 */
[----:B------:R-:W2:Y:S04]  /*4f950*/  LDL R6, [R1+0x18c0] ;  /* 0x0018c00001067983 */ /* 0x000ea80000100800 */
[----:B------:R3:W2:Y:S02]  /*4f960*/  @P2 LDG.E.U8 R51, desc[UR14][R46.64] ;  /* 0x0000000e2e332981 */ /* 0x0006a4000c1e1100 */
[----:B---3--:R-:W-:-:S02]  /*4f970*/  @P2 IMAD.MOV.U32 R46, RZ, RZ, R12 ;  /* 0x000000ffff2e2224 */ /* 0x008fc400078e000c */
[----:B----4-:R-:W-:Y:S01]  /*4f980*/  @P2 IMAD.MOV.U32 R47, RZ, RZ, R13 ;  /* 0x000000ffff2f2224 */ /* 0x010fe200078e000d */
[----:B------:R-:W3:Y:S04]  /*4f990*/  LDL R12, [R1+0x18cc] ;  /* 0x0018cc00010c7983 */ /* 0x000ee80000100800 */
[----:B------:R-:W4:Y:S04]  /*4f9a0*/  LDL R13, [R1+0x18c8] ;  /* 0x0018c800010d7983 */ /* 0x000f280000100800 */
[----:B------:R0:W4:Y:S02]  /*4f9b0*/  @P2 LDG.E.U8 R53, desc[UR14][R46.64] ;  /* 0x0000000e2e352981 */ /* 0x000124000c1e1100 */
[----:B0-----:R-:W-:-:S02]  /*4f9c0*/  @P1 IMAD.MOV.U32 R46, RZ, RZ, R3 ;  /* 0x000000ffff2e1224 */ /* 0x001fc400078e0003 */
[----:B------:R-:W-:Y:S01]  /*4f9d0*/  @P1 IMAD.MOV.U32 R47, RZ, RZ, R4 ;  /* 0x000000ffff2f1224 */ /* 0x000fe200078e0004 */
[----:B------:R-:W4:Y:S04]  /*4f9e0*/  LDL R3, [R1+0x18d4] ;  /* 0x0018d40001037983 */ /* 0x000f280000100800 */
[----:B------:R-:W4:Y:S04]  /*4f9f0*/  LDL R4, [R1+0x18d0] ;  /* 0x0018d00001047983 */ /* 0x000f280000100800 */
[----:B------:R0:W4:Y:S04]  /*4fa00*/  @P1 LDG.E.U8 R55, desc[UR14][R46.64] ;  /* 0x0000000e2e371981 */ /* 0x000128000c1e1100 */
[----:B------:R1:W-:Y:S01]  /*4fa10*/  STL [R1+0x10c], R17 ;  /* 0x00010c1101007387 */ /* 0x0003e20000100800 */
[----:B0-----:R-:W-:-:S03]  /*4fa20*/  @P1 IMAD.MOV.U32 R47, RZ, RZ, R10 ;  /* 0x000000ffff2f1224 */ /* 0x001fc600078e000a */
[----:B------:R-:W4:Y:S01]  /*4fa30*/  LDL R10, [R1+0x18d8] ;  /* 0x0018d800010a7983 */ /* 0x000f220000100800 */
[----:B--2---:R-:W-:-:S03]  /*4fa40*/  @P1 IMAD.MOV.U32 R46, RZ, RZ, R9 ;  /* 0x000000ffff2e1224 */ /* 0x004fc600078e0009 */
[----:B------:R-:W2:Y:S01]  /*4fa50*/  LDL R9, [R1+0x18dc] ;  /* 0x0018dc0001097983 */ /* 0x000ea20000100800 */
[----:B------:R-:W-:Y:S02]  /*4fa60*/  PRMT R57, RZ, 0x7610, R57 ;  /* 0x00007610ff397816 */ /* 0x000fe40000000039 */
[----:B------:R-:W-:Y:S02]  /*4fa70*/  PRMT R59, RZ, 0x7610, R59 ;  /* 0x00007610ff3b7816 */ /* 0x000fe4000000003b */
[----:B------:R-:W-:Y:S01]  /*4fa80*/  ISETP.GT.AND P2, PT, R20, 0x7c, PT ;  /* 0x0000007c1400780c */ /* 0x000fe20003f44270 */
[----:B------:R0:W-:Y:S04]  /*4fa90*/  STL [R1+0x100], R15 ;  /* 0x0001000f01007387 */ /* 0x0001e80000100800 */
[----:B------:R0:W2:Y:S01]  /*4faa0*/  @P1 LDG.E.U8 R57, desc[UR14][R46.64] ;  /* 0x0000000e2e391981 */ /* 0x0000a2000c1e1100 */
[----:B------:R-:W-:-:S02]  /*4fab0*/  PRMT R61, RZ, 0x7610, R61 ;  /* 0x00007610ff3d7816 */ /* 0x000fc4000000003d */
[----:B------:R-:W-:Y:S01]  /*4fac0*/  PRMT R63, RZ, 0x7610, R63 ;  /* 0x00007610ff3f7816 */ /* 0x000fe2000000003f */
[----:B0-----:R-:W-:Y:S02]  /*4fad0*/  @P1 IMAD.MOV.U32 R46, RZ, RZ, R5 ;  /* 0x000000ffff2e1224 */ /* 0x001fe400078e0005 */
        /* <DEDUP_REMOVED lines=31> */
[----:B----4-:R-:W-:-:S05]  /*4fcd0*/  @P2 IMAD.MOV.U32 R47, RZ, RZ, R13 ;  /* 0x000000ffff2f2224 */ /* 0x010fca00078e000d */
[----:B------:R0:W3:Y:S02]  /*4fce0*/  @P2 LDG.E.U8 R69, desc[UR14][R46.64] ;  /* 0x0000000e2e452981 */ /* 0x0000e4000c1e1100 */
[----:B0-----:R-:W-:Y:S02]  /*4fcf0*/  @P1 IMAD.MOV.U32 R46, RZ, RZ, R3 ;  /* 0x000000ffff2e1224 */ /* 0x001fe400078e0003 */
[----:B------:R-:W-:Y:S01]  /*4fd00*/  @P1 IMAD.MOV.U32 R47, RZ, RZ, R4 ;  /* 0x000000ffff2f1224 */ /* 0x000fe200078e0004 */
[----:B------:R-:W4:Y:S04]  /*4fd10*/  LDL R3, [R1+0x190c] ;  /* 0x00190c0001037983 */ /* 0x000f280000100800 */
[----:B------:R-:W3:Y:S04]  /*4fd20*/  LDL R4, [R1+0x1908] ;  /* 0x0019080001047983 */ /* 0x000ee80000100800 */
[----:B------:R0:W3:Y:S02]  /*4fd30*/  @P1 LDG.E.U8 R71, desc[UR14][R46.64] ;  /* 0x0000000e2e471981 */ /* 0x0000e4000c1e1100 */
[----:B0-----:R-:W-:-:S02]  /*4fd40*/  @P1 IMAD.MOV.U32 R47, RZ, RZ, R10 ;  /* 0x000000ffff2f1224 */ /* 0x001fc400078e000a */
[----:B--2---:R-:W-:-:S05]  /*4fd50*/  @P1 IMAD.MOV.U32 R46, RZ, RZ, R9 ;  /* 0x000000ffff2e1224 */ /* 0x004fca00078e0009 */
[----:B------:R0:W2:Y:S01]  /*4fd60*/  @P1 LDG.E.U8 R73, desc[UR14][R46.64] ;  /* 0x0000000e2e491981 */ /* 0x0000a2000c1e1100 */
[----:B------:R-:W-:Y:S01]  /*4fd70*/  PRMT R75, RZ, 0x7610, R75 ;  /* 0x00007610ff4b7816 */ /* 0x000fe2000000004b */
[----:B0-----:R-:W-:Y:S02]  /*4fd80*/  @P1 IMAD.MOV.U32 R46, RZ, RZ, R5 ;  /* 0x000000ffff2e1224 */ /* 0x001fe400078e0005 */
[----:B------:R-:W-:-:S05]  /*4fd90*/  @P1 IMAD.MOV.U32 R47, RZ, RZ, R6 ;  /* 0x000000ffff2f1224 */ /* 0x000fca00078e0006 */
[----:B------:R4:W4:Y:S04]  /*4fda0*/  @P1 LDG.E.U8 R75, desc[UR14][R46.64] ;  /* 0x0000000e2e4b1981 */ /* 0x000928000c1e1100 */
[----:B---3--:R-:W-:Y:S04]  /*4fdb0*/  STL [R1+0x1e1c], R71 ;  /* 0x001e1c4701007387 */ /* 0x008fe80000100800 */
[----:B-1----:R-:W3:Y:S04]  /*4fdc0*/  LDL R17, [R1+0x1910] ;  /* 0x0019100001117983 */ /* 0x002ee80000100800 */
[----:B------:R-:W3:Y:S04]  /*4fdd0*/  LDL R15, [R1+0x1914] ;  /* 0x00191400010f7983 */ /* 0x000ee80000100800 */
[----:B------:R-:W3:Y:S04]  /*4fde0*/  LDL R12, [R1+0x191c] ;  /* 0x00191c00010c7983 */ /* 0x000ee80000100800 */
[----:B--2---:R-:W-:Y:S04]  /*4fdf0*/  STL [R1+0x1e20], R73 ;  /* 0x001e204901007387 */ /* 0x004fe80000100800 */
[----:B------:R-:W2:Y:S04]  /*4fe00*/  LDL R13, [R1+0x1918] ;  /* 0x00191800010d7983 */ /* 0x000ea80000100800 */
[----:B------:R-:W2:Y:S04]  /*4fe10*/  LDL R10, [R1+0x1920] ;  /* 0x00192000010a7983 */ /* 0x000ea80000100800 */
[----:B------:R-:W2:Y:S04]  /*4fe20*/  LDL R9, [R1+0x1924] ;  /* 0x0019240001097983 */ /* 0x000ea80000100800 */
[----:B------:R-:W2:Y:S04]  /*4fe30*/  LDL R6, [R1+0x1928] ;  /* 0x0019280001067983 */ /* 0x000ea80000100800 */
[----:B------:R-:W2:Y:S01]  /*4fe40*/  LDL R5, [R1+0x192c] ;  /* 0x00192c0001057983 */ /* 0x000ea20000100800 */
[----:B------:R-:W-:-:S02]  /*4fe50*/  ISETP.GT.AND P2, PT, R20, 0x7e, PT ;  /* 0x0000007e1400780c */ /* 0x000fc40003f44270 */
[----:B------:R-:W-:Y:S01]  /*4fe60*/  PRMT R77, RZ, 0x7610, R77 ;  /* 0x00007610ff4d7816 */ /* 0x000fe2000000004d */
[----:B----4-:R-:W-:Y:S02]  /*4fe70*/  @P1 IMAD.MOV.U32 R46, RZ, RZ, R3 ;  /* 0x000000ffff2e1224 */ /* 0x010fe400078e0003 */
[----:B------:R-:W-:Y:S01]  /*4fe80*/  @P1 IMAD.MOV.U32 R47, RZ, RZ, R4 ;  /* 0x000000ffff2f1224 */ /* 0x000fe200078e0004 */
[----:B------:R-:W-:-:S04]  /*4fe90*/  PRMT R14, RZ, 0x7610, R14 ;  /* 0x00007610ff0e7816 */ /* 0x000fc8000000000e */
[----:B------:R3:W4:Y:S01]  /*4fea0*/  @P1 LDG.E.U8 R77, desc[UR14][R46.64] ;  /* 0x0000000e2e4d1981 */ /* 0x000722000c1e1100 */
[----:B------:R-:W-:Y:S02]  /*4feb0*/  PRMT R11, RZ, 0x7610, R11 ;  /* 0x00007610ff0b7816 */ /* 0x000fe4000000000b */
[----:B------:R-:W-:Y:S02]  /*4fec0*/  PRMT R7, RZ, 0x7610, R7 ;  /* 0x00007610ff077816 */ /* 0x000fe40000000007 */
[----:B------:R-:W-:Y:S01]  /*4fed0*/  PRMT R16, RZ, 0x7610, R16 ;  /* 0x00007610ff107816 */ /* 0x000fe20000000010 */
[----:B------:R0:W-:Y:S04]  /*4fee0*/  STL [R1+0x1e24], R75 ;  /* 0x001e244b01007387 */ /* 0x0001e80000100800 */
[----:B------:R-:W4:Y:S04]  /*4fef0*/  LDL R4, [R1+0x1930] ;  /* 0x0019300001047983 */ /* 0x000f280000100800 */
[----:B------:R-:W4:Y:S01]  /*4ff00*/  LDL R3, [R1+0x1934] ;  /* 0x0019340001037983 */ /* 0x000f220000100800 */
[----:B---3--:R-:W-:-:S02]  /*4ff10*/  @P2 IMAD.MOV.U32 R47, RZ, RZ, R17 ;  /* 0x000000ffff2f2224 */ /* 0x008fc400078e0011 */
[----:B------:R-:W-:-:S05]  /*4ff20*/  @P2 IMAD.MOV.U32 R46, RZ, RZ, R15 ;  /* 0x000000ffff2e2224 */ /* 0x000fca00078e000f */
[----:B------:R1:W3:Y:S02]  /*4ff30*/  @P2 LDG.E.U8 R14, desc[UR14][R46.64] ;  /* 0x0000000e2e0e2981 */ /* 0x0002e4000c1e1100 */
[----:B-1----:R-:W-:Y:S02]  /*4ff40*/  @P2 IMAD.MOV.U32 R46, RZ, RZ, R12 ;  /* 0x000000ffff2e2224 */ /* 0x002fe400078e000c */
[----:B--2---:R-:W-:-:S05]  /*4ff50*/  @P2 IMAD.MOV.U32 R47, RZ, RZ, R13 ;  /* 0x000000ffff2f2224 */ /* 0x004fca00078e000d */
[----:B------:R1:W2:Y:S02]  /*4ff60*/  @P2 LDG.E.U8 R11, desc[UR14][R46.64] ;  /* 0x0000000e2e0b2981 */ /* 0x0002a4000c1e1100 */
[----:B-1----:R-:W-:Y:S02]  /*4ff70*/  @P2 IMAD.MOV.U32 R46, RZ, RZ, R9 ;  /* 0x000000ffff2e2224 */ /* 0x002fe400078e0009 */
[----:B------:R-:W-:-:S05]  /*4ff80*/  @P2 IMAD.MOV.U32 R47, RZ, RZ, R10 ;  /* 0x000000ffff2f2224 */ /* 0x000fca00078e000a */
[----:B------:R1:W2:Y:S02]  /*4ff90*/  @P2 LDG.E.U8 R7, desc[UR14][R46.64] ;  /* 0x0000000e2e072981 */ /* 0x0002a4000c1e1100 */
[----:B-1----:R-:W-:Y:S02]  /*4ffa0*/  @P2 IMAD.MOV.U32 R46, RZ, RZ, R5 ;  /* 0x000000ffff2e2224 */ /* 0x002fe400078e0005 */
[----:B------:R-:W-:-:S05]  /*4ffb0*/  @P2 IMAD.MOV.U32 R47, RZ, RZ, R6 ;  /* 0x000000ffff2f2224 */ /* 0x000fca00078e0006 */
[----:B------:R1:W2:Y:S01]  /*4ffc0*/  @P2 LDG.E.U8 R16, desc[UR14][R46.64] ;  /* 0x0000000e2e102981 */ /* 0x0002a2000c1e1100 */
[----:B------:R-:W-:-:S03]  /*4ffd0*/  ISETP.GT.AND P1, PT, R20, 0x7f, PT ;  /* 0x0000007f1400780c */ /* 0x000fc60003f24270 */
[----:B----4-:R4:W-:Y:S01]  /*4ffe0*/  STL [R1+0x1e28], R77 ;  /* 0x001e284d01007387 */ /* 0x0109e20000100800 */
[----:B------:R-:W-:-:S09]  /*4fff0*/  PRMT R2, RZ, 0x7610, R2 ;  /* 0x00007610ff027816 */ /* 0x000fd20000000002 */
[----:B-1----:R-:W-:Y:S02]  /*50000*/  @P1 IMAD.MOV.U32 R46, RZ, RZ, R3 ;  /* 0x000000ffff2e1224 */ /* 0x002fe400078e0003 */
[----:B------:R-:W-:-:S05]  /*50010*/  @P1 IMAD.MOV.U32 R47, RZ, RZ, R4 ;  /* 0x000000ffff2f1224 */ /* 0x000fca00078e0004 */
[----:B------:R-:W3:Y:S04]  /*50020*/  @P1 LDG.E.U8 R2, desc[UR14][R46.64] ;  /* 0x0000000e2e021981 */ /* 0x000ee8000c1e1100 */
[----:B--2---:R-:W-:Y:S04]  /*50030*/  STL [R1+0x1d7c], R16 ;  /* 0x001d7c1001007387 */ /* 0x004fe80000100800 */
[----:B0-----:R-:W2:Y:S04]  /*50040*/  LDL R75, [R1+0x193c] ;  /* 0x00193c00014b7983 */ /* 0x001ea80000100800 */
[----:B----4-:R-:W4:Y:S04]  /*50050*/  LDL R77, [R1+0x1938] ;  /* 0x00193800014d7983 */ /* 0x010f280000100800 */
[----:B------:R-:W4:Y:S04]  /*50060*/  LDL R36, [R1+0x1944] ;  /* 0x0019440001247983 */ /* 0x000f280000100800 */
[----:B------:R-:W4:Y:S04]  /*50070*/  LDL R71, [R1+0x1940] ;  /* 0x0019400001477983 */ /* 0x000f280000100800 */
[----:B------:R-:W4:Y:S04]  /*50080*/  LDL R34, [R1+0x194c] ;  /* 0x00194c0001227983 */ /* 0x000f280000100800 */
[----:B------:R-:W4:Y:S04]  /*50090*/  LDL R35, [R1+0x1948] ;  /* 0x0019480001237983 */ /* 0x000f280000100800 */
[----:B------:R-:W4:Y:S04]  /*500a0*/  LDL.LU R33, [R1+0x6a8] ;  /* 0x0006a80001217983 */ /* 0x000f280000300800 */
[----:B------:R-:W4:Y:S04]  /*500b0*/  LDL.LU R64, [R1+0x6a0] ;  /* 0x0006a00001407983 */ /* 0x000f280000300800 */
[----:B------:R-:W4:Y:S04]  /*500c0*/  LDL.LU R66, [R1+0x698] ;  /* 0x0006980001427983 */ /* 0x000f280000300800 */
[----:B------:R-:W4:Y:S04]  /*500d0*/  LDL.LU R68, [R1+0x690] ;  /* 0x0006900001447983 */ /* 0x000f280000300800 */
[----:B------:R-:W4:Y:S04]  /*500e0*/  LDL.LU R70, [R1+0x618] ;  /* 0x0006180001467983 */ /* 0x000f280000300800 */
[----:B------:R-:W4:Y:S04]  /*500f0*/  LDL.LU R15, [R1+0x610] ;  /* 0x00061000010f7983 */ /* 0x000f280000300800 */
[----:B------:R0:W-:Y:S01]  /*50100*/  STL [R1+0xbc], R7 ;  /* 0x0000bc0701007387 */ /* 0x0001e20000100800 */
[----:B------:R-:W-:-:S02]  /*50110*/  PRMT R73, RZ, 0x7610, R73 ;  /* 0x00007610ff497816 */ /* 0x000fc40000000049 */
[----:B------:R-:W-:Y:S01]  /*50120*/  PRMT R8, RZ, 0x7610, R8 ;  /* 0x00007610ff087816 */ /* 0x000fe20000000008 */
[----:B0-----:R-:W4:Y:S04]  /*50130*/  LDL.LU R7, [R1+0x608] ;  /* 0x0006080001077983 */ /* 0x001f280000300800 */
[----:B------:R-:W4:Y:S04]  /*50140*/  LDL.LU R6, [R1+0x600] ;  /* 0x0006000001067983 */ /* 0x000f280000300800 */
[----:B------:R-:W4:Y:S04]  /*50150*/  LDL.LU R5, [R1+0x588] ;  /* 0x0005880001057983 */ /* 0x000f280000300800 */
[----:B---3--:R0:W-:Y:S04]  /*50160*/  STL [R1+0xd4], R14 ;  /* 0x0000d40e01007387 */ /* 0x0081e80000100800 */
[----:B0-----:R-:W3:Y:S04]  /*50170*/  LDL.LU R14, [R1+0x580] ;  /* 0x00058000010e7983 */ /* 0x001ee80000300800 */
[----:B------:R-:W3:Y:S04]  /*50180*/  LDL.LU R9, [R1+0x578] ;  /* 0x0005780001097983 */ /* 0x000ee80000300800 */
[----:B------:R-:W3:Y:S04]  /*50190*/  LDL.LU R17, [R1+0x570] ;  /* 0x0005700001117983 */ /* 0x000ee80000300800 */
[----:B------:R0:W-:Y:S04]  /*501a0*/  STL [R1+0xa4], R2 ;  /* 0x0000a40201007387 */ /* 0x0001e80000100800 */
[----:B------:R1:W-:Y:S01]  /*501b0*/  STL [R1+0xc8], R11 ;  /* 0x0000c80b01007387 */ /* 0x0003e20000100800 */
[----:B------:R-:W-:-:S03]  /*501c0*/  PRMT R16, RZ, 0x7610, R16 ;  /* 0x00007610ff107816 */ /* 0x000fc60000000010 */
[----:B0-----:R-:W3:Y:S04]  /*501d0*/  LDL.LU R2, [R1+0x4f8] ;  /* 0x0004f80001027983 */ /* 0x001ee80000300800 */
[----:B------:R-:W3:Y:S04]  /*501e0*/  LDL.LU R3, [R1+0x4f0] ;  /* 0x0004f00001037983 */ /* 0x000ee80000300800 */
[----:B------:R-:W3:Y:S04]  /*501f0*/  LDL.LU R4, [R1+0x4e8] ;  /* 0x0004e80001047983 */ /* 0x000ee80000300800 */
[----:B------:R-:W3:Y:S04]  /*50200*/  LDL.LU R12, [R1+0x4e0] ;  /* 0x0004e000010c7983 */ /* 0x000ee80000300800 */
[----:B-1----:R-:W3:Y:S04]  /*50210*/  LDL.LU R11, [R1+0x468] ;  /* 0x00046800010b7983 */ /* 0x002ee80000300800 */
[----:B------:R-:W3:Y:S04]  /*50220*/  LDL.LU R13, [R1+0x460] ;  /* 0x00046000010d7983 */ /* 0x000ee80000300800 */
[----:B------:R-:W3:Y:S04]  /*50230*/  LDL.LU R19, [R1+0x458] ;  /* 0x0004580001137983 */ /* 0x000ee80000300800 */
[----:B------:R-:W3:Y:S01]  /*50240*/  LDL.LU R10, [R1+0x450] ;  /* 0x00045000010a7983 */ /* 0x000ee20000300800 */
[----:B--2---:R-:W-:-:S02]  /*50250*/  @P1 IMAD.MOV.U32 R46, RZ, RZ, R75 ;  /* 0x000000ffff2e1224 */ /* 0x004fc400078e004b */
[----:B----4-:R-:W-:-:S05]  /*50260*/  @P1 IMAD.MOV.U32 R47, RZ, RZ, R77 ;  /* 0x000000ffff2f1224 */ /* 0x010fca00078e004d */
[----:B------:R0:W2:Y:S02]  /*50270*/  @P1 LDG.E.U8 R73, desc[UR14][R46.64] ;  /* 0x0000000e2e491981 */ /* 0x0000a4000c1e1100 */
[----:B0-----:R-:W-:Y:S02]  /*50280*/  @P1 IMAD.MOV.U32 R46, RZ, RZ, R36 ;  /* 0x000000ffff2e1224 */ /* 0x001fe400078e0024 */
[----:B------:R-:W-:-:S05]  /*50290*/  @P1 IMAD.MOV.U32 R47, RZ, RZ, R71 ;  /* 0x000000ffff2f1224 */ /* 0x000fca00078e0047 */
[----:B------:R0:W4:Y:S02]  /*502a0*/  @P1 LDG.E.U8 R8, desc[UR14][R46.64] ;  /* 0x0000000e2e081981 */ /* 0x000124000c1e1100 */
[----:B0-----:R-:W-:Y:S02]  /*502b0*/  @P1 IMAD.MOV.U32 R46, RZ, RZ, R34 ;  /* 0x000000ffff2e1224 */ /* 0x001fe400078e0022 */
[----:B------:R-:W-:-:S05]  /*502c0*/  @P1 IMAD.MOV.U32 R47, RZ, RZ, R35 ;  /* 0x000000ffff2f1224 */ /* 0x000fca00078e0023 */
[----:B------:R-:W2:Y:S01]  /*502d0*/  @P1 LDG.E.U8 R16, desc[UR14][R46.64] ;  /* 0x0000000e2e101981 */ /* 0x000ea2000c1e1100 */
[----:B------:R-:W0:Y:S01]  /*502e0*/  S2R R0, SR_TID.X ;  /* 0x0000000000007919 */ /* 0x000e220000002100 */
[----:B------:R-:W-:Y:S01]  /*502f0*/  BAR.SYNC.DEFER_BLOCKING 0x0 ;  /* 0x0000000000007b1d */ /* 0x000fe20000010000 */
[----:B0-----:R-:W-:-:S05]  /*50300*/  LOP3.LUT R0, R0, 0x7f, RZ, 0xc0, !PT ;  /* 0x0000007f00007812 */ /* 0x001fca00078ec0ff */
[----:B---3--:R0:W-:Y:S04]  /*50310*/  STS.U8 [R0+UR4+0x1cc00], R12 ;  /* 0x01cc000c00007988 */ /* 0x0081e80008000004 */
[----:B------:R1:W-:Y:S04]  /*50320*/  STS.U8 [R0+UR4+0x11000], R11 ;  /* 0x0110000b00007988 */ /* 0x0003e80008000004 */
[----:B------:R3:W-:Y:S01]  /*50330*/  STS.U8 [R0+UR4+0x1d000], R10 ;  /* 0x01d0000a00007988 */ /* 0x0007e20008000004 */
[----:B------:R-:W-:-:S03]  /*50340*/  ISETP.GE.AND P1, PT, R0, R20, PT ;  /* 0x000000140000720c */ /* 0x000fc60003f26270 */
        /* <DEDUP_REMOVED lines=17> */
[----:B----4-:R-:W-:Y:S04]  /*50460*/  STL [R1+0x1d10], R8 ;  /* 0x001d100801007387 */ /* 0x010fe80000100800 */
[----:B0-----:R-:W4:Y:S04]  /*50470*/  LDL.LU R12, [R1+0x3e4] ;  /* 0x0003e400010c7983 */ /* 0x001f280000300800 */
[----:B-1----:R-:W4:Y:S04]  /*50480*/  LDL.LU R11, [R1+0x3dc] ;  /* 0x0003dc00010b7983 */ /* 0x002f280000300800 */
[----:B--2---:R-:W-:Y:S04]  /*50490*/  STL [R1+0x98], R73 ;  /* 0x0000984901007387 */ /* 0x004fe80000100800 */
[----:B---3--:R-:W2:Y:S04]  /*504a0*/  LDL.LU R10, [R1+0x3d4] ;  /* 0x0003d400010a7983 */ /* 0x008ea80000300800 */
[----:B------:R-:W3:Y:S04]  /*504b0*/  LDL.LU R20, [R1+0x3cc] ;  /* 0x0003cc0001147983 */ /* 0x000ee80000300800 */
[----:B------:R-:W3:Y:S04]  /*504c0*/  LDL.LU R46, [R1+0x364] ;  /* 0x00036400012e7983 */ /* 0x000ee80000300800 */
[----:B------:R-:W3:Y:S04]  /*504d0*/  LDL.LU R47, [R1+0x35c] ;  /* 0x00035c00012f7983 */ /* 0x000ee80000300800 */
[----:B------:R0:W-:Y:S04]  /*504e0*/  STL [R1+0x84], R16 ;  /* 0x0000841001007387 */ /* 0x0001e80000100800 */
[----:B0-----:R-:W3:Y:S04]  /*504f0*/  LDL.LU R16, [R1+0x354] ;  /* 0x0003540001107983 */ /* 0x001ee80000300800 */
        /* <DEDUP_REMOVED lines=24> */
[----:B----4-:R0:W-:Y:S04]  /*50680*/  STS.U8 [R0+UR4+0x11400], R12 ;  /* 0x0114000c00007988 */ /* 0x0101e80008000004 */
[----:B------:R1:W-:Y:S04]  /*50690*/  STS.U8 [R0+UR4+0x15400], R11 ;  /* 0x0154000b00007988 */ /* 0x0003e80008000004 */
[----:B--2---:R2:W-:Y:S04]  /*506a0*/  STS.U8 [R0+UR4+0x19400], R10 ;  /* 0x0194000a00007988 */ /* 0x0045e80008000004 */
[----:B0-----:R-:W4:Y:S04]  /*506b0*/  LDL.LU R12, [R1+0x1e60] ;  /* 0x001e6000010c7983 */ /* 0x001f280000300800 */
[----:B-1----:R-:W4:Y:S04]  /*506c0*/  LDL.LU R11, [R1+0x1e5c] ;  /* 0x001e5c00010b7983 */ /* 0x002f280000300800 */
[----:B--2---:R-:W2:Y:S04]  /*506d0*/  LDL.LU R10, [R1+0x1e58] ;  /* 0x001e5800010a7983 */ /* 0x004ea80000300800 */
        /* <DEDUP_REMOVED lines=8> */
[----:B---3--:R-:W3:Y:S04]  /*50760*/  LDL.LU R66, [R1+0x678] ;  /* 0x0006780001427983 */ /* 0x008ee80000300800 */
[----:B------:R-:W3:Y:S04]  /*50770*/  LDL.LU R68, [R1+0x670] ;  /* 0x0006700001447983 */ /* 0x000ee80000300800 */
[----:B------:R-:W3:Y:S04]  /*50780*/  LDL.LU R70, [R1+0x5f8] ;  /* 0x0005f80001467983 */ /* 0x000ee80000300800 */
[----:B------:R0:W-:Y:S04]  /*50790*/  STS.U8 [R0+UR4+0x12800], R7 ;  /* 0x0128000700007988 */ /* 0x0001e80008000004 */
[----:B------:R-:W3:Y:S04]  /*507a0*/  LDL.LU R15, [R1+0x5f0] ;  /* 0x0005f000010f7983 */ /* 0x000ee80000300800 */
        /* <DEDUP_REMOVED lines=44> */
[----:B0-----:R-:W4:Y:S04]  /*50a70*/  LDL.LU R18, [R1+0x434] ;  /* 0x0004340001127983 */ /* 0x001f280000300800 */
[----:B--2---:R0:W-:Y:S02]  /*50a80*/  STS.U8 [R0+UR4+0x1f000], R10 ;  /* 0x01f0000a00007988 */ /* 0x0041e40008000004 */
[----:B0-----:R-:W-:-:S05]  /*50a90*/  LOP3.LUT R10, R0, 0x10, RZ, 0x3c, !PT ;  /* 0x00000010000a7812 */ /* 0x001fca00078e3cff */
[----:B---3--:R0:W-:Y:S04]  /*50aa0*/  STS.U8 [R10+UR4+0x1cc80], R13 ;  /* 0x01cc800d0a007988 */ /* 0x0081e80008000004 */
[----:B----4-:R1:W-:Y:S04]  /*50ab0*/  STS.U8 [R10+UR4+0x11080], R19 ;  /* 0x011080130a007988 */ /* 0x0103e80008000004 */
[----:B0-----:R-:W2:Y:S04]  /*50ac0*/  LDL.LU R13, [R1+0x430] ;  /* 0x00043000010d7983 */ /* 0x001ea80000300800 */
[----:B-1----:R-:W3:Y:S04]  /*50ad0*/  LDL.LU R19, [R1+0x42c] ;  /* 0x00042c0001137983 */ /* 0x002ee80000300800 */
[----:B------:R-:W4:Y:S04]  /*50ae0*/  LDL.LU R0, [R1+0x3c4] ;  /* 0x0003c40001007983 */ /* 0x000f280000300800 */
[----:B------:R-:W4:Y:S04]  /*50af0*/  LDL.LU R20, [R1+0x3b4] ;  /* 0x0003b40001147983 */ /* 0x000f280000300800 */
[----:B------:R0:W-:Y:S04]  /*50b00*/  STS.U8 [R10+UR4+0x18c80], R4 ;  /* 0x018c80040a007988 */ /* 0x0001e80008000004 */
        /* <DEDUP_REMOVED lines=38> */
[----:B0-----:R-:W4:Y:S04]  /*50d70*/  LDL.LU R2, [R1+0xcc] ;  /* 0x0000cc0001027983 */ /* 0x001f280000300800 */
[----:B-1----:R-:W4:Y:S04]  /*50d80*/  LDL.LU R3, [R1+0xc4] ;  /* 0x0000c40001037983 */ /* 0x002f280000300800 */
[----:B------:R-:W4:Y:S04]  /*50d90*/  LDL.LU R18, [R1+0xc0] ;  /* 0x0000c00001127983 */ /* 0x000f280000300800 */
[----:B--2---:R0:W-:Y:S04]  /*50da0*/  STS.U8 [R10+UR4+0x19080], R13 ;  /* 0x0190800d0a007988 */ /* 0x0041e80008000004 */
[----:B---3--:R1:W-:Y:S04]  /*50db0*/  STS.U8 [R10+UR4+0x1d080], R19 ;  /* 0x01d080130a007988 */ /* 0x0083e80008000004 */
[----:B0-----:R-:W2:Y:S04]  /*50dc0*/  LDL.LU R13, [R1+0x1e54] ;  /* 0x001e5400010d7983 */ /* 0x001ea80000300800 */
[----:B-1----:R-:W3:Y:S04]  /*50dd0*/  LDL.LU R19, [R1+0x1e50] ;  /* 0x001e500001137983 */ /* 0x002ee80000300800 */
[----:B----4-:R0:W-:Y:S04]  /*50de0*/  STS.U8 [R10+UR4+0x1d480], R4 ;  /* 0x01d480040a007988 */ /* 0x0101e80008000004 */
[----:B0-----:R-:W4:Y:S04]  /*50df0*/  LDL.LU R4, [R1+0x48] ;  /* 0x0000480001047983 */ /* 0x001f280000300800 */
[----:B------:R0:W-:Y:S04]  /*50e00*/  STS.U8 [R10+UR4+0x1a080], R64 ;  /* 0x01a080400a007988 */ /* 0x0001e80008000004 */
[----:B0-----:R-:W4:Y:S04]  /*50e10*/  LDL.LU R64, [R1+0x66c] ;  /* 0x00066c0001407983 */ /* 0x001f280000300800 */
[----:B------:R0:W-:Y:S04]  /*50e20*/  STS.U8 [R10+UR4+0x1ec80], R18 ;  /* 0x01ec80120a007988 */ /* 0x0001e80008000004 */
[----:B0-----:R-:W4:Y:S04]  /*50e30*/  LDL.LU R18, [R1+0x668] ;  /* 0x0006680001127983 */ /* 0x001f280000300800 */
[----:B---3--:R0:W-:Y:S04]  /*50e40*/  STS.U8 [R10+UR4+0x13080], R19 ;  /* 0x013080130a007988 */ /* 0x0081e80008000004 */
[----:B0-----:R-:W3:Y:S04]  /*50e50*/  LDL.LU R19, [R1+0x664] ;  /* 0x0006640001137983 */ /* 0x001ee80000300800 */
[----:B--2---:R0:W-:Y:S04]  /*50e60*/  STS.U8 [R10+UR4+0x17080], R13 ;  /* 0x0170800d0a007988 */ /* 0x0041e80008000004 */
[----:B0-----:R-:W2:Y:S04]  /*50e70*/  LDL.LU R13, [R1+0x660] ;  /* 0x00066000010d7983 */ /* 0x001ea80000300800 */
        /* <DEDUP_REMOVED lines=8> */
[----:B-1----:R-:W2:Y:S04]  /*50f00*/  LDL.LU R66, [R1+0x5dc] ;  /* 0x0005dc0001427983 */ /* 0x002ea80000300800 */
[----:B------:R-:W2:Y:S04]  /*50f10*/  LDL.LU R68, [R1+0x5d8] ;  /* 0x0005d80001447983 */ /* 0x000ea80000300800 */
[----:B0-----:R-:W2:Y:S04]  /*50f20*/  LDL.LU R70, [R1+0x5d4] ;  /* 0x0005d40001467983 */ /* 0x001ea80000300800 */
[----:B------:R-:W2:Y:S04]  /*50f30*/  LDL.LU R15, [R1+0x5d0] ;  /* 0x0005d000010f7983 */ /* 0x000ea80000300800 */
[----:B------:R-:W2:Y:S04]  /*50f40*/  LDL.LU R7, [R1+0x54c] ;  /* 0x00054c0001077983 */ /* 0x000ea80000300800 */
[----:B------:R0:W-:Y:S04]  /*50f50*/  STS.U8 [R10+UR4+0x16880], R5 ;  /* 0x016880050a007988 */ /* 0x0001e80008000004 */
[----:B------:R-:W2:Y:S04]  /*50f60*/  LDL.LU R6, [R1+0x548] ;  /* 0x0005480001067983 */ /* 0x000ea80000300800 */
        /* <DEDUP_REMOVED lines=9> */
[----:B------:R-:W2:Y:S01]  /*51000*/  LDL.LU R2, [R1+0x4b0] ;  /* 0x0004b00001027983 */ /* 0x000ea20000300800 */
[----:B------:R-:W-:-:S03]  /*51010*/  LOP3.LUT R11, R11, 0x7f, RZ, 0xc0, !PT ;  /* 0x0000007f0b0b7812 */ /* 0x000fc600078ec0ff */
[----:B----4-:R0:W-:Y:S04]  /*51020*/  STS.U8 [R10+UR4+0x1b080], R4 ;  /* 0x01b080040a007988 */ /* 0x0101e80008000004 */
[----:B------:R-:W4:Y:S01]  /*51030*/  LDL.LU R3, [R1+0x4ac] ;  /* 0x0004ac0001037983 */ /* 0x000f220000300800 */
[----:B------:R-:W-:-:S03]  /*51040*/  LOP3.LUT R11, R11, 0x20, RZ, 0x3c, !PT ;  /* 0x000000200b0b7812 */ /* 0x000fc600078e3cff */
[----:B------:R-:W-:Y:S04]  /*51050*/  STS.U8 [R10+UR4+0x11480], R0 ;  /* 0x011480000a007988 */ /* 0x000fe80008000004 */
        /* <DEDUP_REMOVED lines=26> */
[----:B0-----:R-:W4:Y:S04]  /*51200*/  LDL.LU R18, [R1+0x424] ;  /* 0x0004240001127983 */ /* 0x001f280000300800 */
[----:B---3--:R0:W-:Y:S04]  /*51210*/  STS.U8 [R11+UR4+0x18100], R19 ;  /* 0x018100130b007988 */ /* 0x0081e80008000004 */
[----:B0-----:R-:W3:Y:S04]  /*51220*/  LDL.LU R19, [R1+0x420] ;  /* 0x0004200001137983 */ /* 0x001ee80000300800 */
[----:B--2---:R0:W-:Y:S04]  /*51230*/  STS.U8 [R11+UR4+0x1c100], R13 ;  /* 0x01c1000d0b007988 */ /* 0x0041e80008000004 */
[----:B0-----:R-:W2:Y:S04]  /*51240*/  LDL.LU R13, [R1+0x41c] ;  /* 0x00041c00010d7983 */ /* 0x001ea80000300800 */
        /* <DEDUP_REMOVED lines=34> */
[----:B----4-:R0:W-:Y:S04]  /*51470*/  STS.U8 [R11+UR4+0x1cd00], R3 ;  /* 0x01cd00030b007988 */ /* 0x0101e80008000004 */
[----:B------:R-:W4:Y:S04]  /*51480*/  LDL.LU R2, [R1+0x124] ;  /* 0x0001240001027983 */ /* 0x000f280000300800 */
[----:B------:R1:W-:Y:S04]  /*51490*/  STS.U8 [R11+UR4+0x11100], R4 ;  /* 0x011100040b007988 */ /* 0x0003e80008000004 */
[----:B0-----:R-:W4:Y:S04]  /*514a0*/  LDL.LU R3, [R1+0x120] ;  /* 0x0001200001037983 */ /* 0x001f280000300800 */
[----:B-1----:R-:W4:Y:S04]  /*514b0*/  LDL.LU R4, [R1+0xb8] ;  /* 0x0000b80001047983 */ /* 0x002f280000300800 */
[----:B------:R0:W-:Y:S04]  /*514c0*/  STS.U8 [R11+UR4+0x15100], R18 ;  /* 0x015100120b007988 */ /* 0x0001e80008000004 */
[----:B0-----:R-:W4:Y:S04]  /*514d0*/  LDL.LU R18, [R1+0xb4] ;  /* 0x0000b40001127983 */ /* 0x001f280000300800 */
[----:B---3--:R0:W-:Y:S04]  /*514e0*/  STS.U8 [R11+UR4+0x19100], R19 ;  /* 0x019100130b007988 */ /* 0x0081e80008000004 */
[----:B0-----:R-:W3:Y:S04]  /*514f0*/  LDL.LU R19, [R1+0xac] ;  /* 0x0000ac0001137983 */ /* 0x001ee80000300800 */
[----:B--2---:R0:W-:Y:S04]  /*51500*/  STS.U8 [R11+UR4+0x1d100], R13 ;  /* 0x01d1000d0b007988 */ /* 0x0041e80008000004 */
[----:B0-----:R-:W2:Y:S04]  /*51510*/  LDL.LU R13, [R1+0xa8] ;  /* 0x0000a800010d7983 */ /* 0x001ea80000300800 */
[----:B------:R0:W-:Y:S04]  /*51520*/  STS.U8 [R11+UR4+0x19d00], R33 ;  /* 0x019d00210b007988 */ /* 0x0001e80008000004 */
[----:B------:R1:W-:Y:S04]  /*51530*/  STS.U8 [R11+UR4+0x1dd00], R64 ;  /* 0x01dd00400b007988 */ /* 0x0003e80008000004 */
[----:B0-----:R-:W2:Y:S04]  /*51540*/  LDL.LU R33, [R1+0x40] ;  /* 0x0000400001217983 */ /* 0x001ea80000300800 */
[----:B------:R0:W-:Y:S04]  /*51550*/  STS.U8 [R11+UR4+0x12100], R66 ;  /* 0x012100420b007988 */ /* 0x0001e80008000004 */
[----:B------:R0:W-:Y:S04]  /*51560*/  STS.U8 [R11+UR4+0x16100], R68 ;  /* 0x016100440b007988 */ /* 0x0001e80008000004 */
[----:B------:R0:W-:Y:S04]  /*51570*/  STS.U8 [R11+UR4+0x1a100], R70 ;  /* 0x01a100460b007988 */ /* 0x0001e80008000004 */
[----:B------:R0:W-:Y:S04]  /*51580*/  STS.U8 [R11+UR4+0x1e100], R15 ;  /* 0x01e1000f0b007988 */ /* 0x0001e80008000004 */
[----:B------:R0:W-:Y:S04]  /*51590*/  STS.U8 [R11+UR4+0x12500], R7 ;  /* 0x012500070b007988 */ /* 0x0001e80008000004 */
[----:B-1----:R-:W2:Y:S04]  /*515a0*/  LDL.LU R64, [R1+0x3c] ;  /* 0x00003c0001407983 */ /* 0x002ea80000300800 */
[----:B0-----:R-:W2:Y:S04]  /*515b0*/  LDL.LU R66, [R1+0x38] ;  /* 0x0000380001427983 */ /* 0x001ea80000300800 */
        /* <DEDUP_REMOVED lines=9> */
[----:B----4-:R4:W-:Y:S04]  /*51650*/  STS.U8 [R11+UR4+0x1a900], R2 ;  /* 0x01a900020b007988 */ /* 0x0109e80008000004 */
[----:B0-----:R-:W2:Y:S04]  /*51660*/  LDL.LU R6, [R1+0x5cc] ;  /* 0x0005cc0001067983 */ /* 0x001ea80000300800 */
[----:B-1----:R-:W2:Y:S04]  /*51670*/  LDL.LU R5, [R1+0x5c8] ;  /* 0x0005c80001057983 */ /* 0x002ea80000300800 */
[----:B------:R-:W2:Y:S04]  /*51680*/  LDL.LU R14, [R1+0x5c4] ;  /* 0x0005c400010e7983 */ /* 0x000ea80000300800 */
[----:B------:R-:W2:Y:S04]  /*51690*/  LDL.LU R9, [R1+0x5c0] ;  /* 0x0005c00001097983 */ /* 0x000ea80000300800 */
[----:B------:R-:W2:Y:S04]  /*516a0*/  LDL.LU R17, [R1+0x53c] ;  /* 0x00053c0001117983 */ /* 0x000ea80000300800 */
[----:B------:R0:W-:Y:S04]  /*516b0*/  STS.U8 [R11+UR4+0x1e900], R3 ;  /* 0x01e900030b007988 */ /* 0x0001e80008000004 */
[----:B----4-:R-:W4:Y:S04]  /*516c0*/  LDL.LU R2, [R1+0x538] ;  /* 0x0005380001027983 */ /* 0x010f280000300800 */
        /* <DEDUP_REMOVED lines=45> */
[----:B------:R1:W-:Y:S04]  /*519a0*/  STS.U8 [R12+UR4+0x1c580], R9 ;  /* 0x01c580090c007988 */ /* 0x0003e80008000004 */
[----:B------:R0:W-:Y:S04]  /*519b0*/  STS.U8 [R12+UR4+0x10980], R17 ;  /* 0x010980110c007988 */ /* 0x0001e80008000004 */
[----:B----4-:R4:W-:Y:S04]  /*519c0*/  STS.U8 [R12+UR4+0x14980], R2 ;  /* 0x014980020c007988 */ /* 0x0109e80008000004 */
[----:B------:R1:W-:Y:S04]  /*519d0*/  STS.U8 [R12+UR4+0x18980], R3 ;  /* 0x018980030c007988 */ /* 0x0003e80008000004 */
[----:B------:R4:W-:Y:S04]  /*519e0*/  STS.U8 [R12+UR4+0x1c980], R4 ;  /* 0x01c980040c007988 */ /* 0x0009e80008000004 */
[----:B0-----:R-:W2:Y:S04]  /*519f0*/  LDL.LU R14, [R1+0x49c] ;  /* 0x00049c00010e7983 */ /* 0x001ea80000300800 */
[----:B-1----:R-:W2:Y:S04]  /*51a00*/  LDL.LU R9, [R1+0x418] ;  /* 0x0004180001097983 */ /* 0x002ea80000300800 */
[----:B------:R-:W2:Y:S04]  /*51a10*/  LDL.LU R17, [R1+0x414] ;  /* 0x0004140001117983 */ /* 0x000ea80000300800 */
[----:B----4-:R-:W4:Y:S04]  /*51a20*/  LDL.LU R2, [R1+0x410] ;  /* 0x0004100001027983 */ /* 0x010f280000300800 */
[----:B------:R-:W4:Y:S04]  /*51a30*/  LDL.LU R3, [R1+0x40c] ;  /* 0x00040c0001037983 */ /* 0x000f280000300800 */
[----:B------:R-:W4:Y:S04]  /*51a40*/  LDL.LU R4, [R1+0x398] ;  /* 0x0003980001047983 */ /* 0x000f280000300800 */
        /* <DEDUP_REMOVED lines=62> */
[----:B0-----:R-:W2:Y:S04]  /*51e30*/  LDL.LU R66, [R1+0x5b4] ;  /* 0x0005b40001427983 */ /* 0x001ea80000300800 */
[----:B-1----:R-:W2:Y:S04]  /*51e40*/  LDL.LU R68, [R1+0x5b0] ;  /* 0x0005b00001447983 */ /* 0x002ea80000300800 */
[----:B------:R-:W2:Y:S04]  /*51e50*/  LDL.LU R70, [R1+0x52c] ;  /* 0x00052c0001467983 */ /* 0x000ea80000300800 */
[----:B------:R-:W2:Y:S04]  /*51e60*/  LDL.LU R15, [R1+0x528] ;  /* 0x00052800010f7983 */ /* 0x000ea80000300800 */
[----:B------:R0:W-:Y:S04]  /*51e70*/  STS.U8 [R12+UR4+0x1e980], R7 ;  /* 0x01e980070c007988 */ /* 0x0001e80008000004 */
[----:B------:R1:W-:Y:S04]  /*51e80*/  STS.U8 [R12+UR4+0x12d80], R6 ;  /* 0x012d80060c007988 */ /* 0x0003e80008000004 */
[----:B------:R1:W-:Y:S04]  /*51e90*/  STS.U8 [R12+UR4+0x16d80], R5 ;  /* 0x016d80050c007988 */ /* 0x0003e80008000004 */
[----:B0-----:R-:W2:Y:S04]  /*51ea0*/  LDL.LU R7, [R1+0x524] ;  /* 0x0005240001077983 */ /* 0x001ea80000300800 */
[----:B-1----:R-:W2:Y:S04]  /*51eb0*/  LDL.LU R6, [R1+0x520] ;  /* 0x0005200001067983 */ /* 0x002ea80000300800 */
[----:B------:R-:W2:Y:S04]  /*51ec0*/  LDL.LU R5, [R1+0x498] ;  /* 0x0004980001057983 */ /* 0x000ea80000300800 */
[----:B----4-:R-:W-:Y:S04]  /*51ed0*/  STS.U8 [R12+UR4+0x1f180], R2 ;  /* 0x01f180020c007988 */ /* 0x010fe80008000004 */
[----:B------:R0:W-:Y:S04]  /*51ee0*/  STS.U8 [R12+UR4+0x17180], R4 ;  /* 0x017180040c007988 */ /* 0x0001e80008000004 */
[----:B------:R1:W-:Y:S04]  /*51ef0*/  STS.U8 [R12+UR4+0x1b180], R3 ;  /* 0x01b180030c007988 */ /* 0x0003e80008000004 */
[----:B0-----:R-:W4:Y:S04]  /*51f00*/  LDL.LU R4, [R1+0x494] ;  /* 0x0004940001047983 */ /* 0x001f280000300800 */
[----:B-1----:R-:W4:Y:S04]  /*51f10*/  LDL.LU R3, [R1+0x490] ;  /* 0x0004900001037983 */ /* 0x002f280000300800 */
[----:B------:R0:W-:Y:S04]  /*51f20*/  STS.U8 [R12+UR4+0x13180], R18 ;  /* 0x013180120c007988 */ /* 0x0001e80008000004 */
[----:B------:R-:W4:Y:S04]  /*51f30*/  LDL.LU R2, [R1+0x48c] ;  /* 0x00048c0001027983 */ /* 0x000f280000300800 */
[----:B0-----:R-:W4:Y:S04]  /*51f40*/  LDL.LU R18, [R1+0x408] ;  /* 0x0004080001127983 */ /* 0x001f280000300800 */
[----:B---3--:R0:W-:Y:S04]  /*51f50*/  STS.U8 [R12+UR4+0x1ed80], R19 ;  /* 0x01ed80130c007988 */ /* 0x0081e80008000004 */
[----:B0-----:R-:W3:Y:S04]  /*51f60*/  LDL.LU R19, [R1+0x404] ;  /* 0x0004040001137983 */ /* 0x001ee80000300800 */
[----:B--2---:R0:W-:Y:S02]  /*51f70*/  STS.U8 [R12+UR4+0x1ad80], R13 ;  /* 0x01ad800d0c007988 */ /* 0x0041e40008000004 */
[----:B0-----:R-:W0:Y:S02]  /*51f80*/  S2R R13, SR_TID.X ;  /* 0x00000000000d7919 */ /* 0x001e240000002100 */
[----:B------:R1:W-:Y:S04]  /*51f90*/  STS.U8 [R12+UR4+0x19980], R20 ;  /* 0x019980140c007988 */ /* 0x0003e80008000004 */
        /* <DEDUP_REMOVED lines=20> */
[----:B-1----:R-:W3:Y:S04]  /*520e0*/  LDL.LU R20, [R1+0x400] ;  /* 0x0004000001147983 */ /* 0x002ee80000300800 */
[----:B--2---:R-:W2:Y:S01]  /*520f0*/  LDL.LU R46, [R1+0x3fc] ;  /* 0x0003fc00012e7983 */ /* 0x004ea20000300800 */
[----:B0-----:R-:W-:-:S04]  /*52100*/  LOP3.LUT R13, R13, 0x7f, RZ, 0xc0, !PT ;  /* 0x0000007f0d0d7812 */ /* 0x001fc800078ec0ff */
[----:B------:R-:W-:-:S05]  /*52110*/  LOP3.LUT R13, R13, 0x40, RZ, 0x3c, !PT ;  /* 0x000000400d0d7812 */ /* 0x000fca00078e3cff */
        /* <DEDUP_REMOVED lines=30> */
[----:B----4-:R1:W-:Y:S04]  /*52300*/  STS.U8 [R13+UR4+0x14e00], R4 ;  /* 0x014e00040d007988 */ /* 0x0103e80008000004 */
[----:B------:R4:W-:Y:S04]  /*52310*/  STS.U8 [R13+UR4+0x18e00], R3 ;  /* 0x018e00030d007988 */ /* 0x0009e80008000004 */
[----:B------:R1:W-:Y:S04]  /*52320*/  STS.U8 [R13+UR4+0x1ce00], R2 ;  /* 0x01ce00020d007988 */ /* 0x0003e80008000004 */
[----:B------:R4:W-:Y:S04]  /*52330*/  STS.U8 [R13+UR4+0x11200], R18 ;  /* 0x011200120d007988 */ /* 0x0009e80008000004 */
[----:B0-----:R-:W2:Y:S04]  /*52340*/  LDL.LU R5, [R1+0x180] ;  /* 0x0001800001057983 */ /* 0x001ea80000300800 */
[----:B-1----:R-:W2:Y:S04]  /*52350*/  LDL.LU R4, [R1+0x17c] ;  /* 0x00017c0001047983 */ /* 0x002ea80000300800 */
[----:B----4-:R-:W4:Y:S04]  /*52360*/  LDL.LU R3, [R1+0x178] ;  /* 0x0001780001037983 */ /* 0x010f280000300800 */
[----:B------:R-:W4:Y:S04]  /*52370*/  LDL.LU R2, [R1+0x108] ;  /* 0x0001080001027983 */ /* 0x000f280000300800 */
[----:B------:R-:W4:Y:S04]  /*52380*/  LDL.LU R18, [R1+0x104] ;  /* 0x0001040001127983 */ /* 0x000f280000300800 */
[----:B---3--:R0:W-:Y:S04]  /*52390*/  STS.U8 [R13+UR4+0x15200], R19 ;  /* 0x015200130d007988 */ /* 0x0081e80008000004 */
[----:B0-----:R-:W3:Y:S04]  /*523a0*/  LDL.LU R19, [R1+0xfc] ;  /* 0x0000fc0001137983 */ /* 0x001ee80000300800 */
[----:B------:R-:W-:Y:S04]  /*523b0*/  STS.U8 [R13+UR4+0x17200], R17 ;  /* 0x017200110d007988 */ /* 0x000fe80008000004 */
[----:B------:R-:W-:Y:S04]  /*523c0*/  STS.U8 [R13+UR4+0x1b200], R9 ;  /* 0x01b200090d007988 */ /* 0x000fe80008000004 */
[----:B--2---:R0:W-:Y:S04]  /*523d0*/  STS.U8 [R13+UR4+0x11600], R33 ;  /* 0x011600210d007988 */ /* 0x0041e80008000004 */
[----:B------:R1:W-:Y:S04]  /*523e0*/  STS.U8 [R13+UR4+0x15600], R64 ;  /* 0x015600400d007988 */ /* 0x0003e80008000004 */
[----:B------:R2:W-:Y:S04]  /*523f0*/  STS.U8 [R13+UR4+0x19600], R66 ;  /* 0x019600420d007988 */ /* 0x0005e80008000004 */
[----:B------:R0:W-:Y:S04]  /*52400*/  STS.U8 [R13+UR4+0x1d600], R68 ;  /* 0x01d600440d007988 */ /* 0x0001e80008000004 */
[----:B------:R1:W-:Y:S04]  /*52410*/  STS.U8 [R13+UR4+0x11a00], R70 ;  /* 0x011a00460d007988 */ /* 0x0003e80008000004 */
[----:B------:R2:W-:Y:S04]  /*52420*/  STS.U8 [R13+UR4+0x15a00], R15 ;  /* 0x015a000f0d007988 */ /* 0x0005e80008000004 */
[----:B0-----:R-:W3:Y:S04]  /*52430*/  LDL.LU R33, [R1+0xf8] ;  /* 0x0000f80001217983 */ /* 0x001ee80000300800 */
[----:B-1----:R-:W3:Y:S04]  /*52440*/  LDL.LU R64, [R1+0x88] ;  /* 0x0000880001407983 */ /* 0x002ee80000300800 */
[----:B--2---:R-:W2:Y:S04]  /*52450*/  LDL.LU R66, [R1+0x80] ;  /* 0x0000800001427983 */ /* 0x004ea80000300800 */
[----:B------:R-:W2:Y:S04]  /*52460*/  LDL.LU R68, [R1+0x7c] ;  /* 0x00007c0001447983 */ /* 0x000ea80000300800 */
[----:B------:R-:W2:Y:S04]  /*52470*/  LDL.LU R70, [R1+0x78] ;  /* 0x0000780001467983 */ /* 0x000ea80000300800 */
[----:B------:R-:W2:Y:S04]  /*52480*/  LDL.LU R15, [R1+0x20] ;  /* 0x00002000010f7983 */ /* 0x000ea80000300800 */
[----:B------:R0:W-:Y:S04]  /*52490*/  STS.U8 [R13+UR4+0x1e200], R7 ;  /* 0x01e200070d007988 */ /* 0x0001e80008000004 */
[----:B------:R1:W-:Y:S04]  /*524a0*/  STS.U8 [R13+UR4+0x12600], R6 ;  /* 0x012600060d007988 */ /* 0x0003e80008000004 */
[----:B0-----:R-:W2:Y:S04]  /*524b0*/  LDL.LU R7, [R1+0x63c] ;  /* 0x00063c0001077983 */ /* 0x001ea80000300800 */
[----:B------:R0:W-:Y:S04]  /*524c0*/  STS.U8 [R13+UR4+0x16600], R5 ;  /* 0x016600050d007988 */ /* 0x0001e80008000004 */
[----:B-1----:R-:W2:Y:S04]  /*524d0*/  LDL.LU R6, [R1+0x638] ;  /* 0x0006380001067983 */ /* 0x002ea80000300800 */
[----:B------:R1:W-:Y:S04]  /*524e0*/  STS.U8 [R13+UR4+0x1a600], R4 ;  /* 0x01a600040d007988 */ /* 0x0003e80008000004 */
[----:B----4-:R4:W-:Y:S04]  /*524f0*/  STS.U8 [R13+UR4+0x1e600], R3 ;  /* 0x01e600030d007988 */ /* 0x0109e80008000004 */
        /* <DEDUP_REMOVED lines=9> */
[----:B------:R-:W3:Y:S04]  /*52590*/  LDL.LU R17, [R1+0x51c] ;  /* 0x00051c0001117983 */ /* 0x000ee80000300800 */
[----:B------:R-:W3:Y:S04]  /*525a0*/  LDL.LU R9, [R1+0x518] ;  /* 0x0005180001097983 */ /* 0x000ee80000300800 */
[----:B------:R0:W-:Y:S02]  /*525b0*/  STS.U8 [R13+UR4+0x1f200], R14 ;  /* 0x01f2000e0d007988 */ /* 0x0001e40008000004 */
[----:B0-----:R-:W0:Y:S02]  /*525c0*/  S2R R14, SR_TID.X ;  /* 0x00000000000e7919 */ /* 0x001e240000002100 */
[----:B------:R1:W-:Y:S04]  /*525d0*/  STS.U8 [R13+UR4+0x11e00], R77 ;  /* 0x011e004d0d007988 */ /* 0x0003e80008000004 */
[----:B------:R0:W-:Y:S04]  /*525e0*/  STS.U8 [R13+UR4+0x15e00], R75 ;  /* 0x015e004b0d007988 */ /* 0x0001e80008000004 */
[----:B------:R0:W-:Y:S04]  /*525f0*/  STS.U8 [R13+UR4+0x19e00], R73 ;  /* 0x019e00490d007988 */ /* 0x0001e80008000004 */
[----:B------:R0:W-:Y:S04]  /*52600*/  STS.U8 [R13+UR4+0x1de00], R71 ;  /* 0x01de00470d007988 */ /* 0x0001e80008000004 */
[----:B------:R0:W-:Y:S04]  /*52610*/  STS.U8 [R13+UR4+0x12200], R36 ;  /* 0x012200240d007988 */ /* 0x0001e80008000004 */
[----:B------:R-:W-:Y:S04]  /*52620*/  STS.U8 [R13+UR4+0x19200], R20 ;  /* 0x019200140d007988 */ /* 0x000fe80008000004 */
[----:B------:R-:W-:Y:S04]  /*52630*/  STS.U8 [R13+UR4+0x1d200], R46 ;  /* 0x01d2002e0d007988 */ /* 0x000fe80008000004 */
[----:B-1----:R-:W3:Y:S04]  /*52640*/  LDL.LU R77, [R1+0x514] ;  /* 0x00051400014d7983 */ /* 0x002ee80000300800 */
[----:B0-----:R-:W3:Y:S04]  /*52650*/  LDL.LU R75, [R1+0x510] ;  /* 0x00051000014b7983 */ /* 0x001ee80000300800 */
[----:B------:R-:W3:Y:S04]  /*52660*/  LDL.LU R73, [R1+0x488] ;  /* 0x0004880001497983 */ /* 0x000ee80000300800 */
[----:B------:R-:W3:Y:S04]  /*52670*/  LDL.LU R71, [R1+0x484] ;  /* 0x0004840001477983 */ /* 0x000ee80000300800 */
        /* <DEDUP_REMOVED lines=16> */
[----:B------:R-:W3:Y:S01]  /*52780*/  LDL.LU R36, [R1+0x480] ;  /* 0x0004800001247983 */ /* 0x000ee20000300800 */
[----:B------:R-:W-:-:S03]  /*52790*/  LOP3.LUT R14, R14, 0x7f, RZ, 0xc0, !PT ;  /* 0x0000007f0e0e7812 */ /* 0x000fc600078ec0ff */
[----:B0-----:R-:W3:Y:S01]  /*527a0*/  LDL.LU R35, [R1+0x47c] ;  /* 0x00047c0001237983 */ /* 0x001ee20000300800 */
[----:B------:R-:W-:-:S03]  /*527b0*/  LOP3.LUT R14, R14, 0x50, RZ, 0x3c, !PT ;  /* 0x000000500e0e7812 */ /* 0x000fc600078e3cff */
[----:B------:R-:W-:Y:S04]  /*527c0*/  STS.U8 [R13+UR4+0x1ea00], R33 ;  /* 0x01ea00210d007988 */ /* 0x000fe80008000004 */
[----:B------:R-:W-:Y:S04]  /*527d0*/  STS.U8 [R13+UR4+0x12e00], R64 ;  /* 0x012e00400d007988 */ /* 0x000fe80008000004 */
[----:B--2---:R-:W-:Y:S04]  /*527e0*/  STS.U8 [R13+UR4+0x16e00], R66 ;  /* 0x016e00420d007988 */ /* 0x004fe80008000004 */
[----:B------:R-:W-:Y:S04]  /*527f0*/  STS.U8 [R13+UR4+0x1ae00], R68 ;  /* 0x01ae00440d007988 */ /* 0x000fe80008000004 */
[----:B------:R-:W-:Y:S04]  /*52800*/  STS.U8 [R13+UR4+0x1ee00], R70 ;  /* 0x01ee00460d007988 */ /* 0x000fe80008000004 */
[----:B------:R-:W-:Y:S04]  /*52810*/  STS.U8 [R13+UR4+0x13200], R15 ;  /* 0x0132000f0d007988 */ /* 0x000fe80008000004 */
[----:B------:R-:W-:Y:S04]  /*52820*/  STS.U8 [R14+UR4+0x10280], R7 ;  /* 0x010280070e007988 */ /* 0x000fe80008000004 */
[----:B------:R-:W-:Y:S04]  /*52830*/  STS.U8 [R14+UR4+0x14280], R6 ;  /* 0x014280060e007988 */ /* 0x000fe80008000004 */
[----:B----4-:R0:W-:Y:S04]  /*52840*/  STS.U8 [R14+UR4+0x18680], R18 ;  /* 0x018680120e007988 */ /* 0x0101e80008000004 */
[----:B0-----:R-:W2:Y:S04]  /*52850*/  LDL.LU R18, [R1+0x3f8] ;  /* 0x0003f80001127983 */ /* 0x001ea80000300800 */
[----:B------:R-:W-:Y:S04]  /*52860*/  STS.U8 [R14+UR4+0x18280], R5 ;  /* 0x018280050e007988 */ /* 0x000fe80008000004 */
[----:B------:R-:W-:Y:S04]  /*52870*/  STS.U8 [R14+UR4+0x1c280], R4 ;  /* 0x01c280040e007988 */ /* 0x000fe80008000004 */
[----:B------:R-:W-:Y:S04]  /*52880*/  STS.U8 [R14+UR4+0x10680], R3 ;  /* 0x010680030e007988 */ /* 0x000fe80008000004 */
[----:B------:R-:W-:Y:S04]  /*52890*/  STS.U8 [R14+UR4+0x14680], R2 ;  /* 0x014680020e007988 */ /* 0x000fe80008000004 */
[----:B---3--:R0:W-:Y:S04]  /*528a0*/  STS.U8 [R14+UR4+0x1c680], R19 ;  /* 0x01c680130e007988 */ /* 0x0081e80008000004 */
[----:B0-----:R-:W3:Y:S04]  /*528b0*/  LDL.LU R19, [R1+0x3f4] ;  /* 0x0003f40001137983 */ /* 0x001ee80000300800 */
        /* <DEDUP_REMOVED lines=35> */
[----:B--2---:R0:W-:Y:S04]  /*52af0*/  STS.U8 [R14+UR4+0x11280], R18 ;  /* 0x011280120e007988 */ /* 0x0041e80008000004 */
[----:B0-----:R-:W2:Y:S04]  /*52b00*/  LDL.LU R18, [R1+0xf4] ;  /* 0x0000f40001127983 */ /* 0x001ea80000300800 */
[----:B---3--:R0:W-:Y:S04]  /*52b10*/  STS.U8 [R14+UR4+0x15280], R19 ;  /* 0x015280130e007988 */ /* 0x0081e80008000004 */
[----:B----4-:R1:W-:Y:S04]  /*52b20*/  STS.U8 [R14+UR4+0x19280], R34 ;  /* 0x019280220e007988 */ /* 0x0103e80008000004 */
[----:B------:R3:W-:Y:S04]  /*52b30*/  STS.U8 [R14+UR4+0x1d280], R33 ;  /* 0x01d280210e007988 */ /* 0x0007e80008000004 */
[----:B------:R4:W-:Y:S04]  /*52b40*/  STS.U8 [R14+UR4+0x11680], R64 ;  /* 0x011680400e007988 */ /* 0x0009e80008000004 */
[----:B------:R1:W-:Y:S04]  /*52b50*/  STS.U8 [R14+UR4+0x15680], R66 ;  /* 0x015680420e007988 */ /* 0x0003e80008000004 */
[----:B------:R3:W-:Y:S04]  /*52b60*/  STS.U8 [R14+UR4+0x19680], R68 ;  /* 0x019680440e007988 */ /* 0x0007e80008000004 */
[----:B0-----:R-:W2:Y:S04]  /*52b70*/  LDL.LU R19, [R1+0xf0] ;  /* 0x0000f00001137983 */ /* 0x001ea80000300800 */
[----:B-1----:R-:W2:Y:S04]  /*52b80*/  LDL.LU R34, [R1+0x1e10] ;  /* 0x001e100001227983 */ /* 0x002ea80000300800 */
[----:B---3--:R-:W3:Y:S04]  /*52b90*/  LDL.LU R33, [R1+0x1e0c] ;  /* 0x001e0c0001217983 */ /* 0x008ee80000300800 */
[----:B----4-:R-:W4:Y:S04]  /*52ba0*/  LDL.LU R64, [R1+0x1e08] ;  /* 0x001e080001407983 */ /* 0x010f280000300800 */
        /* <DEDUP_REMOVED lines=30> */
[----:B---3--:R0:W-:Y:S04]  /*52d90*/  STS.U8 [R14+UR4+0x1e680], R9 ;  /* 0x01e680090e007988 */ /* 0x0081e80008000004 */
[----:B0-----:R-:W2:Y:S04]  /*52da0*/  LDL.LU R9, [R1+0x62c] ;  /* 0x00062c0001097983 */ /* 0x001ea80000300800 */
[----:B------:R-:W3:Y:S04]  /*52db0*/  LDL.LU R21, [R1+0x628] ;  /* 0x0006280001157983 */ /* 0x000ee80000300800 */
[----:B------:R-:W2:Y:S04]  /*52dc0*/  LDL.LU R0, [R1+0x624] ;  /* 0x0006240001007983 */ /* 0x000ea80000300800 */
[----:B------:R-:W2:Y:S04]  /*52dd0*/  LDL.LU R20, [R1+0x620] ;  /* 0x0006200001147983 */ /* 0x000ea80000300800 */
[----:B------:R-:W2:Y:S04]  /*52de0*/  LDL.LU R46, [R1+0x59c] ;  /* 0x00059c00012e7983 */ /* 0x000ea80000300800 */
[----:B------:R-:W2:Y:S04]  /*52df0*/  LDL.LU R47, [R1+0x598] ;  /* 0x00059800012f7983 */ /* 0x000ea80000300800 */
[----:B------:R-:W2:Y:S04]  /*52e00*/  LDL.LU R16, [R1+0x594] ;  /* 0x0005940001107983 */ /* 0x000ea80000300800 */
[----:B------:R-:W2:Y:S04]  /*52e10*/  LDL.LU R18, [R1+0x1dd4] ;  /* 0x001dd40001127983 */ /* 0x000ea80000300800 */
[----:B------:R-:W3:Y:S04]  /*52e20*/  LDL.LU R19, [R1+0x1dd0] ;  /* 0x001dd00001137983 */ /* 0x000ee80000300800 */
        /* <DEDUP_REMOVED lines=23> */
[----:B--2---:R-:W-:Y:S04]  /*52fa0*/  STS.U8 [R14+UR4+0x1ea80], R18 ;  /* 0x01ea80120e007988 */ /* 0x004fe80008000004 */
[----:B---3--:R0:W-:Y:S04]  /*52fb0*/  STS.U8 [R14+UR4+0x1aa80], R19 ;  /* 0x01aa80130e007988 */ /* 0x0081e80008000004 */
        /* <DEDUP_REMOVED lines=10> */
[----:B-1----:R-:W2:Y:S04]  /*53060*/  LDL.LU R9, [R1+0x1da8] ;  /* 0x001da80001097983 */ /* 0x002ea80000300800 */
[----:B------:R0:W-:Y:S04]  /*53070*/  STS.U8 [R15+UR4+0x14300], R21 ;  /* 0x014300150f007988 */ /* 0x0001e80008000004 */
[----:B------:R1:W-:Y:S04]  /*53080*/  STS.U8 [R15+UR4+0x1c300], R20 ;  /* 0x01c300140f007988 */ /* 0x0003e80008000004 */
[----:B------:R-:W-:Y:S04]  /*53090*/  STS.U8 [R15+UR4+0x18300], R0 ;  /* 0x018300000f007988 */ /* 0x000fe80008000004 */
[----:B------:R-:W-:Y:S04]  /*530a0*/  STS.U8 [R15+UR4+0x18700], R16 ;  /* 0x018700100f007988 */ /* 0x000fe80008000004 */
[----:B0-----:R-:W3:Y:S04]  /*530b0*/  LDL R21, [R1+0x73c] ;  /* 0x00073c0001157983 */ /* 0x001ee80000100800 */
[----:B-1----:R-:W3:Y:S04]  /*530c0*/  LDL R20, [R1+0x740] ;  /* 0x0007400001147983 */ /* 0x002ee80000100800 */
[----:B--2---:R0:W-:Y:S04]  /*530d0*/  STS.U8 [R15+UR4+0x1c700], R9 ;  /* 0x01c700090f007988 */ /* 0x0041e80008000004 */
[----:B------:R1:W-:Y:S04]  /*530e0*/  STS.U8 [R15+UR4+0x10b00], R7 ;  /* 0x010b00070f007988 */ /* 0x0003e80008000004 */
[----:B------:R2:W-:Y:S04]  /*530f0*/  STS.U8 [R15+UR4+0x14b00], R6 ;  /* 0x014b00060f007988 */ /* 0x0005e80008000004 */
[----:B0-----:R-:W3:Y:S04]  /*53100*/  LDL.LU R9, [R1+0x1da4] ;  /* 0x001da40001097983 */ /* 0x001ee80000300800 */
[----:B-1----:R-:W3:Y:S04]  /*53110*/  LDL.LU R7, [R1+0x1da0] ;  /* 0x001da00001077983 */ /* 0x002ee80000300800 */
[----:B------:R-:W3:Y:S04]  /*53120*/  LDL R16, [R1+0x77c] ;  /* 0x00077c0001107983 */ /* 0x000ee80000100800 */
[----:B------:R-:W3:Y:S04]  /*53130*/  LDL R0, [R1+0x780] ;  /* 0x0007800001007983 */ /* 0x000ee80000100800 */
[----:B--2---:R-:W2:Y:S04]  /*53140*/  LDL.LU R6, [R1+0x1d9c] ;  /* 0x001d9c0001067983 */ /* 0x004ea80000300800 */
[----:B------:R0:W-:Y:S04]  /*53150*/  STS.U8 [R15+UR4+0x18b00], R5 ;  /* 0x018b00050f007988 */ /* 0x0001e80008000004 */
[----:B------:R1:W-:Y:S04]  /*53160*/  STS.U8 [R15+UR4+0x1cb00], R4 ;  /* 0x01cb00040f007988 */ /* 0x0003e80008000004 */
[----:B------:R-:W-:Y:S04]  /*53170*/  STS.U8 [R15+UR4+0x10700], R46 ;  /* 0x0107002e0f007988 */ /* 0x000fe80008000004 */
[----:B------:R-:W-:Y:S04]  /*53180*/  STS.U8 [R15+UR4+0x14700], R47 ;  /* 0x0147002f0f007988 */ /* 0x000fe80008000004 */
[----:B------:R0:W-:Y:S04]  /*53190*/  STS.U8 [R15+UR4+0x10f00], R3 ;  /* 0x010f00030f007988 */ /* 0x0001e80008000004 */
[----:B------:R0:W-:Y:S04]  /*531a0*/  STS.U8 [R15+UR4+0x14f00], R2 ;  /* 0x014f00020f007988 */ /* 0x0001e80008000004 */
[----:B----4-:R4:W-:Y:S04]  /*531b0*/  STS.U8 [R15+UR4+0x18f00], R17 ;  /* 0x018f00110f007988 */ /* 0x0109e80008000004 */
[----:B---3--:R3:W-:Y:S04]  /*531c0*/  STS.U8 [R15+UR4+0x1cf00], R18 ;  /* 0x01cf00120f007988 */ /* 0x0087e80008000004 */
[----:B0-----:R-:W2:Y:S04]  /*531d0*/  LDL.LU R5, [R1+0x1d98] ;  /* 0x001d980001057983 */ /* 0x001ea80000300800 */
[----:B-1----:R-:W2:Y:S04]  /*531e0*/  LDL.LU R4, [R1+0x1d94] ;  /* 0x001d940001047983 */ /* 0x002ea80000300800 */
[----:B------:R0:W-:Y:S04]  /*531f0*/  STS.U8 [R15+UR4+0x11300], R19 ;  /* 0x011300130f007988 */ /* 0x0001e80008000004 */
[----:B------:R-:W2:Y:S04]  /*53200*/  LDL.LU R3, [R1+0x1d90] ;  /* 0x001d900001037983 */ /* 0x000ea80000300800 */
[----:B------:R-:W2:Y:S04]  /*53210*/  LDL.LU R2, [R1+0x1d8c] ;  /* 0x001d8c0001027983 */ /* 0x000ea80000300800 */
[----:B------:R-:W2:Y:S04]  /*53220*/  LDL R47, [R1+0x7bc] ;  /* 0x0007bc00012f7983 */ /* 0x000ea80000100800 */
[----:B------:R-:W2:Y:S04]  /*53230*/  LDL R46, [R1+0x7c0] ;  /* 0x0007c000012e7983 */ /* 0x000ea80000100800 */
[----:B----4-:R-:W4:Y:S04]  /*53240*/  LDL.LU R17, [R1+0x1d88] ;  /* 0x001d880001117983 */ /* 0x010f280000300800 */
[----:B---3--:R-:W3:Y:S04]  /*53250*/  LDL.LU R18, [R1+0x1d84] ;  /* 0x001d840001127983 */ /* 0x008ee80000300800 */
[----:B0-----:R-:W3:Y:S01]  /*53260*/  LDL.LU R19, [R1+0x1d80] ;  /* 0x001d800001137983 */ /* 0x001ee20000300800 */
[----:B------:R-:W-:-:S02]  /*53270*/  PRMT R9, RZ, 0x7610, R9 ;  /* 0x00007610ff097816 */ /* 0x000fc40000000009 */
[----:B--2---:R-:W-:-:S04]  /*53280*/  PRMT R6, RZ, 0x7610, R6 ;  /* 0x00007610ff067816 */ /* 0x004fc80000000006 */
[----:B------:R0:W2:Y:S02]  /*53290*/  @!P1 LDG.E.U8 R9, desc[UR14][R20.64] ;  /* 0x0000000e14099981 */ /* 0x0000a4000c1e1100 */
[----:B0-----:R-:W-:Y:S02]  /*532a0*/  @!P1 IMAD.MOV.U32 R20, RZ, RZ, R0 ;  /* 0x000000ffff149224 */ /* 0x001fe400078e0000 */
[----:B------:R-:W-:-:S05]  /*532b0*/  @!P1 IMAD.MOV.U32 R21, RZ, RZ, R16 ;  /* 0x000000ffff159224 */ /* 0x000fca00078e0010 */
[----:B------:R0:W3:Y:S01]  /*532c0*/  @!P1 LDG.E.U8 R6, desc[UR14][R20.64] ;  /* 0x0000000e14069981 */ /* 0x0000e2000c1e1100 */
[----:B------:R-:W-:Y:S01]  /*532d0*/  PRMT R7, RZ, 0x7610, R7 ;  /* 0x00007610ff077816 */ /* 0x000fe20000000007 */
[----:B0-----:R-:W-:Y:S02]  /*532e0*/  @!P1 IMAD.MOV.U32 R20, RZ, RZ, R46 ;  /* 0x000000ffff149224 */ /* 0x001fe400078e002e */
[----:B------:R-:W-:-:S05]  /*532f0*/  @!P1 IMAD.MOV.U32 R21, RZ, RZ, R47 ;  /* 0x000000ffff159224 */ /* 0x000fca00078e002f */
[----:B------:R-:W4:Y:S04]  /*53300*/  @!P1 LDG.E.U8 R7, desc[UR14][R20.64] ;  /* 0x0000000e14079981 */ /* 0x000f28000c1e1100 */
[----:B--2---:R0:W-:Y:S04]  /*53310*/  STL [R1+0x1d14], R9 ;  /* 0x001d140901007387 */ /* 0x0041e80000100800 */
[----:B------:R-:W2:Y:S04]  /*53320*/  LDL R16, [R1+0x95c] ;  /* 0x00095c0001107983 */ /* 0x000ea80000100800 */
[----:B------:R-:W2:Y:S04]  /*53330*/  LDL R0, [R1+0x960] ;  /* 0x0009600001007983 */ /* 0x000ea80000100800 */
[----:B0-----:R-:W2:Y:S04]  /*53340*/  LDL R9, [R1+0x930] ;  /* 0x0009300001097983 */ /* 0x001ea80000100800 */
[----:B---3--:R0:W-:Y:S04]  /*53350*/  STL [R1+0x1d18], R6 ;  /* 0x001d180601007387 */ /* 0x0081e80000100800 */
[----:B------:R-:W3:Y:S04]  /*53360*/  LDL R20, [R1+0x814] ;  /* 0x0008140001147983 */ /* 0x000ee80000100800 */
[----:B------:R-:W3:Y:S04]  /*53370*/  LDL R21, [R1+0x818] ;  /* 0x0008180001157983 */ /* 0x000ee80000100800 */
[----:B------:R-:W2:Y:S04]  /*53380*/  LDL R47, [R1+0x98c] ;  /* 0x00098c00012f7983 */ /* 0x000ea80000100800 */
[----:B------:R-:W2:Y:S01]  /*53390*/  LDL R46, [R1+0x990] ;  /* 0x00099000012e7983 */ /* 0x000ea20000100800 */
[----:B0-----:R-:W-:-:S03]  /*533a0*/  PRMT R6, RZ, 0x7610, R6 ;  /* 0x00007610ff067816 */ /* 0x001fc60000000006 */
[----:B----4-:R0:W-:Y:S01]  /*533b0*/  STL [R1+0x1d1c], R7 ;  /* 0x001d1c0701007387 */ /* 0x0101e20000100800 */
[----:B------:R-:W-:-:S03]  /*533c0*/  PRMT R8, RZ, 0x7610, R8 ;  /* 0x00007610ff087816 */ /* 0x000fc60000000008 */
[----:B0-----:R-:W4:Y:S01]  /*533d0*/  LDL R7, [R1+0x9bc] ;  /* 0x0009bc0001077983 */ /* 0x001f220000100800 */
[----:B---3--:R-:W-:-:S04]  /*533e0*/  @!P1 LOP3.LUT R21, R21, R20, RZ, 0x3c, !PT ;  /* 0x0000001415159212 */ /* 0x008fc800078e3cff */
[----:B------:R-:W-:-:S04]  /*533f0*/  @!P1 LOP3.LUT R20, R21, R20, RZ, 0x3c, !PT ;  /* 0x0000001415149212 */ /* 0x000fc800078e3cff */
[----:B------:R-:W-:-:S05]  /*53400*/  @!P1 LOP3.LUT R21, R21, R20, RZ, 0x3c, !PT ;  /* 0x0000001415159212 */ /* 0x000fca00078e3cff */
[----:B------:R2:W3:Y:S04]  /*53410*/  @!P1 LDG.E.U8 R6, desc[UR14][R20.64] ;  /* 0x0000000e14069981 */ /* 0x0004e8000c1e1100 */
[----:B------:R-:W3:Y:S01]  /*53420*/  LDL R21, [R1+0x92c] ;  /* 0x00092c0001157983 */ /* 0x000ee20000100800 */
[----:B--2---:R-:W-:-:S05]  /*53430*/  @!P1 IMAD.MOV.U32 R20, RZ, RZ, R9 ;  /* 0x000000ffff149224 */ /* 0x004fca00078e0009 */
[----:B---3--:R0:W2:Y:S04]  /*53440*/  @!P1 LDG.E.U8 R8, desc[UR14][R20.64] ;  /* 0x0000000e14089981 */ /* 0x0080a8000c1e1100 */
[----:B------:R1:W-:Y:S04]  /*53450*/  STL [R1+0x1c], R6 ;  /* 0x00001c0601007387 */ /* 0x0003e80000100800 */
[----:B------:R-:W3:Y:S04]  /*53460*/  LDL R9, [R1+0x9ec] ;  /* 0x0009ec0001097983 */ /* 0x000ee80000100800 */
[----:B-1----:R-:W3:Y:S01]  /*53470*/  LDL R6, [R1+0x9c0] ;  /* 0x0009c00001067983 */ /* 0x002ee20000100800 */
[----:B------:R-:W-:Y:S01]  /*53480*/  PRMT R10, RZ, 0x7610, R10 ;  /* 0x00007610ff0a7816 */ /* 0x000fe2000000000a */
[----:B0-----:R-:W-:-:S02]  /*53490*/  @!P1 IMAD.MOV.U32 R20, RZ, RZ, R0 ;  /* 0x000000ffff149224 */ /* 0x001fc400078e0000 */
[----:B------:R-:W-:Y:S01]  /*534a0*/  @!P1 IMAD.MOV.U32 R21, RZ, RZ, R16 ;  /* 0x000000ffff159224 */ /* 0x000fe200078e0010 */
[----:B------:R-:W-:-:S04]  /*534b0*/  PRMT R92, RZ, 0x7610, R92 ;  /* 0x00007610ff5c7816 */ /* 0x000fc8000000005c */
[----:B------:R0:W4:Y:S04]  /*534c0*/  @!P1 LDG.E.U8 R10, desc[UR14][R20.64] ;  /* 0x0000000e140a9981 */ /* 0x000128000c1e1100 */
[----:B--2---:R1:W-:Y:S01]  /*534d0*/  STL [R1+0x10], R8 ;  /* 0x0000100801007387 */ /* 0x0043e20000100800 */
[----:B0-----:R-:W-:Y:S02]  /*534e0*/  @!P1 IMAD.MOV.U32 R20, RZ, RZ, R46 ;  /* 0x000000ffff149224 */ /* 0x001fe400078e002e */
[----:B------:R-:W-:Y:S01]  /*534f0*/  @!P1 IMAD.MOV.U32 R21, RZ, RZ, R47 ;  /* 0x000000ffff159224 */ /* 0x000fe200078e002f */
[----:B------:R-:W-:Y:S02]  /*53500*/  PRMT R86, RZ, 0x7610, R86 ;  /* 0x00007610ff567816 */ /* 0x000fe40000000056 */
[----:B------:R-:W-:Y:S01]  /*53510*/  PRMT R64, RZ, 0x7610, R64 ;  /* 0x00007610ff407816 */ /* 0x000fe20000000040 */
[----:B------:R-:W2:Y:S04]  /*53520*/  LDL R16, [R1+0xa1c] ;  /* 0x000a1c0001107983 */ /* 0x000ea80000100800 */
[----:B------:R3:W2:Y:S04]  /*53530*/  @!P1 LDG.E.U8 R92, desc[UR14][R20.64] ;  /* 0x0000000e145c9981 */ /* 0x0006a8000c1e1100 */
[----:B------:R-:W2:Y:S04]  /*53540*/  LDL R0, [R1+0xa20] ;  /* 0x000a200001007983 */ /* 0x000ea80000100800 */
[----:B-1----:R-:W2:Y:S01]  /*53550*/  LDL R8, [R1+0x9f0] ;  /* 0x0009f00001087983 */ /* 0x002ea20000100800 */
[----:B---3--:R-:W-:-:S02]  /*53560*/  @!P1 IMAD.MOV.U32 R20, RZ, RZ, R6 ;  /* 0x000000ffff149224 */ /* 0x008fc400078e0006 */
[----:B----4-:R-:W-:-:S05]  /*53570*/  @!P1 IMAD.MOV.U32 R21, RZ, RZ, R7 ;  /* 0x000000ffff159224 */ /* 0x010fca00078e0007 */
[----:B------:R0:W3:Y:S02]  /*53580*/  @!P1 LDG.E.U8 R86, desc[UR14][R20.64] ;  /* 0x0000000e14569981 */ /* 0x0000e4000c1e1100 */
[----:B0-----:R-:W-:Y:S02]  /*53590*/  @!P1 IMAD.MOV.U32 R21, RZ, RZ, R9 ;  /* 0x000000ffff159224 */ /* 0x001fe400078e0009 */
[----:B--2---:R-:W-:-:S05]  /*535a0*/  @!P1 IMAD.MOV.U32 R20, RZ, RZ, R8 ;  /* 0x000000ffff149224 */ /* 0x004fca00078e0008 */
[----:B------:R0:W2:Y:S04]  /*535b0*/  @!P1 LDG.E.U8 R64, desc[UR14][R20.64] ;  /* 0x0000000e14409981 */ /* 0x0000a8000c1e1100 */
[----:B------:R1:W-:Y:S04]  /*535c0*/  STL [R1+0x1d20], R10 ;  /* 0x001d200a01007387 */ /* 0x0003e80000100800 */
[----:B------:R-:W-:Y:S04]  /*535d0*/  STL [R1+0x1d24], R92 ;  /* 0x001d245c01007387 */ /* 0x000fe80000100800 */
[----:B------:R-:W4:Y:S04]  /*535e0*/  LDL R7, [R1+0xa4c] ;  /* 0x000a4c0001077983 */ /* 0x000f280000100800 */
[----:B------:R-:W4:Y:S04]  /*535f0*/  LDL R6, [R1+0xa50] ;  /* 0x000a500001067983 */ /* 0x000f280000100800 */
[----:B---3--:R-:W-:Y:S04]  /*53600*/  STL [R1+0x1d28], R86 ;  /* 0x001d285601007387 */ /* 0x008fe80000100800 */
[----:B------:R-:W3:Y:S04]  /*53610*/  LDL R9, [R1+0xa74] ;  /* 0x000a740001097983 */ /* 0x000ee80000100800 */
[----:B------:R-:W3:Y:S01]  /*53620*/  LDL R8, [R1+0xa78] ;  /* 0x000a780001087983 */ /* 0x000ee20000100800 */
[----:B0-----:R-:W-:Y:S01]  /*53630*/  @!P1 IMAD.MOV.U32 R21, RZ, RZ, R16 ;  /* 0x000000ffff159224 */ /* 0x001fe200078e0010 */
[----:B------:R-:W-:Y:S01]  /*53640*/  PRMT R56, RZ, 0x7610, R56 ;  /* 0x00007610ff387816 */ /* 0x000fe20000000038 */
[----:B------:R-:W-:-:S05]  /*53650*/  @!P1 IMAD.MOV.U32 R20, RZ, RZ, R0 ;  /* 0x000000ffff149224 */ /* 0x000fca00078e0000 */
[----:B------:R4:W3:Y:S04]  /*53660*/  @!P1 LDG.E.U8 R56, desc[UR14][R20.64] ;  /* 0x0000000e14389981 */ /* 0x0008e8000c1e1100 */
[----:B--2---:R-:W-:Y:S04]  /*53670*/  STL [R1+0x1d2c], R64 ;  /* 0x001d2c4001007387 */ /* 0x004fe80000100800 */
[----:B------:R-:W2:Y:S04]  /*53680*/  LDL R46, [R1+0xa9c] ;  /* 0x000a9c00012e7983 */ /* 0x000ea80000100800 */
[----:B------:R-:W2:Y:S01]  /*53690*/  LDL R16, [R1+0xaa0] ;  /* 0x000aa00001107983 */ /* 0x000ea20000100800 */
[----:B------:R-:W-:Y:S01]  /*536a0*/  PRMT R45, RZ, 0x7610, R45 ;  /* 0x00007610ff2d7816 */ /* 0x000fe2000000002d */
[----:B----4-:R-:W-:-:S02]  /*536b0*/  @!P1 IMAD.MOV.U32 R20, RZ, RZ, R6 ;  /* 0x000000ffff149224 */ /* 0x010fc400078e0006 */
[----:B------:R-:W-:Y:S01]  /*536c0*/  @!P1 IMAD.MOV.U32 R21, RZ, RZ, R7 ;  /* 0x000000ffff159224 */ /* 0x000fe200078e0007 */
[----:B------:R-:W-:Y:S02]  /*536d0*/  PRMT R44, RZ, 0x7610, R44 ;  /* 0x00007610ff2c7816 */ /* 0x000fe4000000002c */
[----:B------:R-:W-:Y:S01]  /*536e0*/  PRMT R43, RZ, 0x7610, R43 ;  /* 0x00007610ff2b7816 */ /* 0x000fe2000000002b */
[----:B-1----:R-:W4:Y:S04]  /*536f0*/  LDL R10, [R1+0xac4] ;  /* 0x000ac400010a7983 */ /* 0x002f280000100800 */
[----:B------:R3:W4:Y:S04]  /*53700*/  @!P1 LDG.E.U8 R45, desc[UR14][R20.64] ;  /* 0x0000000e142d9981 */ /* 0x000728000c1e1100 */
[----:B------:R-:W4:Y:S01]  /*53710*/  LDL R0, [R1+0xac8] ;  /* 0x000ac80001007983 */ /* 0x000f220000100800 */
[----:B---3--:R-:W-:-:S02]  /*53720*/  @!P1 IMAD.MOV.U32 R20, RZ, RZ, R8 ;  /* 0x000000ffff149224 */ /* 0x008fc400078e0008 */
[----:B------:R-:W-:-:S05]  /*53730*/  @!P1 IMAD.MOV.U32 R21, RZ, RZ, R9 ;  /* 0x000000ffff159224 */ /* 0x000fca00078e0009 */
[----:B------:R2:W3:Y:S02]  /*53740*/  @!P1 LDG.E.U8 R44, desc[UR14][R20.64] ;  /* 0x0000000e142c9981 */ /* 0x0004e4000c1e1100 */
[----:B--2---:R-:W-:Y:S02]  /*53750*/  @!P1 IMAD.MOV.U32 R21, RZ, RZ, R46 ;  /* 0x000000ffff159224 */ /* 0x004fe400078e002e */
[----:B------:R-:W-:-:S05]  /*53760*/  @!P1 IMAD.MOV.U32 R20, RZ, RZ, R16 ;  /* 0x000000ffff149224 */ /* 0x000fca00078e0010 */
[----:B------:R0:W2:Y:S04]  /*53770*/  @!P1 LDG.E.U8 R43, desc[UR14][R20.64] ;  /* 0x0000000e142b9981 */ /* 0x0000a8000c1e1100 */
[----:B------:R-:W-:Y:S04]  /*53780*/  STL [R1+0x1d30], R56 ;  /* 0x001d303801007387 */ /* 0x000fe80000100800 */
[----:B------:R-:W2:Y:S04]  /*53790*/  LDL R7, [R1+0xaec] ;  /* 0x000aec0001077983 */ /* 0x000ea80000100800 */
[----:B------:R-:W2:Y:S04]  /*537a0*/  LDL R6, [R1+0xaf0] ;  /* 0x000af00001067983 */ /* 0x000ea80000100800 */
[----:B----4-:R-:W-:Y:S04]  /*537b0*/  STL [R1+0x1d34], R45 ;  /* 0x001d342d01007387 */ /* 0x010fe80000100800 */
[----:B------:R-:W4:Y:S04]  /*537c0*/  LDL R9, [R1+0xb14] ;  /* 0x000b140001097983 */ /* 0x000f280000100800 */
[----:B------:R-:W4:Y:S01]  /*537d0*/  LDL R8, [R1+0xb18] ;  /* 0x000b180001087983 */ /* 0x000f220000100800 */
[----:B------:R-:W-:Y:S01]  /*537e0*/  PRMT R42, RZ, 0x7610, R42 ;  /* 0x00007610ff2a7816 */ /* 0x000fe2000000002a */
[----:B0-----:R-:W-:-:S02]  /*537f0*/  @!P1 IMAD.MOV.U32 R20, RZ, RZ, R0 ;  /* 0x000000ffff149224 */ /* 0x001fc400078e0000 */
[----:B------:R-:W-:-:S05]  /*53800*/  @!P1 IMAD.MOV.U32 R21, RZ, RZ, R10 ;  /* 0x000000ffff159224 */ /* 0x000fca00078e000a */
[----:B------:R0:W4:Y:S04]  /*53810*/  @!P1 LDG.E.U8 R42, desc[UR14][R20.64] ;  /* 0x0000000e142a9981 */ /* 0x000128000c1e1100 */
[----:B---3--:R-:W-:Y:S01]  /*53820*/  STL [R1+0x1d38], R44 ;  /* 0x001d382c01007387 */ /* 0x008fe20000100800 */
[----:B------:R-:W-:-:S03]  /*53830*/  PRMT R41, RZ, 0x7610, R41 ;  /* 0x00007610ff297816 */ /* 0x000fc60000000029 */
[----:B--2---:R-:W-:Y:S04]  /*53840*/  STL [R1+0x1d3c], R43 ;  /* 0x001d3c2b01007387 */ /* 0x004fe80000100800 */
[----:B------:R-:W2:Y:S04]  /*53850*/  LDL R10, [R1+0x744] ;  /* 0x00074400010a7983 */ /* 0x000ea80000100800 */
[----:B------:R-:W3:Y:S01]  /*53860*/  LDL R0, [R1+0x748] ;  /* 0x0007480001007983 */ /* 0x000ee20000100800 */
[----:B0-----:R-:W-:Y:S02]  /*53870*/  @!P1 IMAD.MOV.U32 R20, RZ, RZ, R6 ;  /* 0x000000ffff149224 */ /* 0x001fe400078e0006 */
[----:B------:R-:W-:-:S05]  /*53880*/  @!P1 IMAD.MOV.U32 R21, RZ, RZ, R7 ;  /* 0x000000ffff159224 */ /* 0x000fca00078e0007 */
[----:B------:R4:W3:Y:S01]  /*53890*/  @!P1 LDG.E.U8 R41, desc[UR14][R20.64] ;  /* 0x0000000e14299981 */ /* 0x0008e2000c1e1100 */
[----:B------:R-:W-:Y:S02]  /*538a0*/  PRMT R40, RZ, 0x7610, R40 ;  /* 0x00007610ff287816 */ /* 0x000fe40000000028 */
[----:B------:R-:W-:Y:S01]  /*538b0*/  PRMT R4, RZ, 0x7610, R4 ;  /* 0x00007610ff047816 */ /* 0x000fe20000000004 */
[----:B----4-:R-:W-:Y:S02]  /*538c0*/  @!P1 IMAD.MOV.U32 R20, RZ, RZ, R8 ;  /* 0x000000ffff149224 */ /* 0x010fe400078e0008 */
[----:B------:R-:W-:-:S05]  /*538d0*/  @!P1 IMAD.MOV.U32 R21, RZ, RZ, R9 ;  /* 0x000000ffff159224 */ /* 0x000fca00078e0009 */
[----:B------:R2:W4:Y:S04]  /*538e0*/  @!P1 LDG.E.U8 R40, desc[UR14][R20.64] ;  /* 0x0000000e14289981 */ /* 0x000528000c1e1100 */
[----:B------:R-:W-:Y:S04]  /*538f0*/  STL [R1+0x1d40], R42 ;  /* 0x001d402a01007387 */ /* 0x000fe80000100800 */
[----:B------:R-:W4:Y:S04]  /*53900*/  LDL R7, [R1+0x784] ;  /* 0x0007840001077983 */ /* 0x000f280000100800 */
[----:B------:R-:W4:Y:S01]  /*53910*/  LDL R6, [R1+0x788] ;  /* 0x0007880001067983 */ /* 0x000f220000100800 */
[----:B--2---:R-:W-:-:S02]  /*53920*/  @!P1 IMAD.MOV.U32 R21, RZ, RZ, R10 ;  /* 0x000000ffff159224 */ /* 0x004fc400078e000a */
[----:B---3--:R-:W-:-:S05]  /*53930*/  @!P1 IMAD.MOV.U32 R20, RZ, RZ, R0 ;  /* 0x000000ffff149224 */ /* 0x008fca00078e0000 */
[----:B------:R0:W2:Y:S04]  /*53940*/  @!P1 LDG.E.U8 R4, desc[UR14][R20.64] ;  /* 0x0000000e14049981 */ /* 0x0000a8000c1e1100 */
[----:B------:R1:W-:Y:S04]  /*53950*/  STL [R1+0x1d44], R41 ;  /* 0x001d442901007387 */ /* 0x0003e80000100800 */
[----:B------:R-:W3:Y:S04]  /*53960*/  LDL R16, [R1+0x7c8] ;  /* 0x0007c80001107983 */ /* 0x000ee80000100800 */
[----:B------:R-:W3:Y:S04]  /*53970*/  LDL R9, [R1+0x81c] ;  /* 0x00081c0001097983 */ /* 0x000ee80000100800 */
[----:B------:R-:W3:Y:S04]  /*53980*/  LDL R8, [R1+0x820] ;  /* 0x0008200001087983 */ /* 0x000ee80000100800 */
[----:B-1----:R-:W3:Y:S04]  /*53990*/  LDL R41, [R1+0x7c4] ;  /* 0x0007c40001297983 */ /* 0x002ee80000100800 */
[----:B----4-:R-:W-:Y:S04]  /*539a0*/  STL [R1+0x1d48], R40 ;  /* 0x001d482801007387 */ /* 0x010fe80000100800 */
[----:B------:R-:W4:Y:S04]  /*539b0*/  LDL R10, [R1+0x934] ;  /* 0x00093400010a7983 */ /* 0x000f280000100800 */
[----:B------:R-:W4:Y:S01]  /*539c0*/  LDL R0, [R1+0x938] ;  /* 0x0009380001007983 */ /* 0x000f220000100800 */
[----:B0-----:R-:W-:-:S02]  /*539d0*/  @!P1 IMAD.MOV.U32 R20, RZ, RZ, R6 ;  /* 0x000000ffff149224 */ /* 0x001fc400078e0006 */
[----:B------:R-:W-:Y:S01]  /*539e0*/  @!P1 IMAD.MOV.U32 R21, RZ, RZ, R7 ;  /* 0x000000ffff159224 */ /* 0x000fe200078e0007 */
[----:B------:R-:W-:Y:S02]  /*539f0*/  PRMT R5, RZ, 0x7610, R5 ;  /* 0x00007610ff057816 */ /* 0x000fe40000000005 */
[----:B------:R-:W-:-:S04]  /*53a00*/  PRMT R2, RZ, 0x7610, R2 ;  /* 0x00007610ff027816 */ /* 0x000fc80000000002 */
[----:B------:R3:W4:Y:S04]  /*53a10*/  @!P1 LDG.E.U8 R5, desc[UR14][R20.64] ;  /* 0x0000000e14059981 */ /* 0x000728000c1e1100 */
[----:B--2---:R0:W-:Y:S04]  /*53a20*/  STL [R1+0x1d4c], R4 ;  /* 0x001d4c0401007387 */ /* 0x0041e80000100800 */
[----:B------:R-:W2:Y:S04]  /*53a30*/  LDL R7, [R1+0x964] ;  /* 0x0009640001077983 */ /* 0x000ea80000100800 */
[----:B------:R-:W2:Y:S01]  /*53a40*/  LDL R6, [R1+0x968] ;  /* 0x0009680001067983 */ /* 0x000ea20000100800 */
[----:B---3--:R-:W-:Y:S01]  /*53a50*/  @!P1 IMAD.MOV.U32 R20, RZ, RZ, R16 ;  /* 0x000000ffff149224 */ /* 0x008fe200078e0010 */
[----:B------:R-:W-:Y:S01]  /*53a60*/  PRMT R3, RZ, 0x7610, R3 ;  /* 0x00007610ff037816 */ /* 0x000fe20000000003 */
[----:B------:R-:W-:-:S05]  /*53a70*/  @!P1 IMAD.MOV.U32 R21, RZ, RZ, R41 ;  /* 0x000000ffff159224 */ /* 0x000fca00078e0029 */
[----:B------:R1:W3:Y:S02]  /*53a80*/  @!P1 LDG.E.U8 R2, desc[UR14][R20.64] ;  /* 0x0000000e14029981 */ /* 0x0002e4000c1e1100 */
[----:B-1----:R-:W-:Y:S02]  /*53a90*/  @!P1 IMAD.MOV.U32 R20, RZ, RZ, R8 ;  /* 0x000000ffff149224 */ /* 0x002fe400078e0008 */
[----:B------:R-:W-:-:S05]  /*53aa0*/  @!P1 IMAD.MOV.U32 R21, RZ, RZ, R9 ;  /* 0x000000ffff159224 */ /* 0x000fca00078e0009 */
[----:B------:R4:W3:Y:S01]  /*53ab0*/  @!P1 LDG.E.U8 R3, desc[UR14][R20.64] ;  /* 0x0000000e14039981 */ /* 0x0008e2000c1e1100 */
[----:B------:R-:W-:Y:S02]  /*53ac0*/  PRMT R19, RZ, 0x7610, R19 ;  /* 0x00007610ff137816 */ /* 0x000fe40000000013 */
[----:B------:R-:W-:Y:S01]  /*53ad0*/  PRMT R11, RZ, 0x7610, R11 ;  /* 0x00007610ff0b7816 */ /* 0x000fe2000000000b */
[----:B----4-:R-:W-:Y:S02]  /*53ae0*/  @!P1 IMAD.MOV.U32 R20, RZ, RZ, R0 ;  /* 0x000000ffff149224 */ /* 0x010fe400078e0000 */
[----:B------:R-:W-:-:S05]  /*53af0*/  @!P1 IMAD.MOV.U32 R21, RZ, RZ, R10 ;  /* 0x000000ffff159224 */ /* 0x000fca00078e000a */
[----:B------:R2:W4:Y:S02]  /*53b00*/  @!P1 LDG.E.U8 R19, desc[UR14][R20.64] ;  /* 0x0000000e14139981 */ /* 0x000524000c1e1100 */
[----:B--2---:R-:W-:Y:S02]  /*53b10*/  @!P1 IMAD.MOV.U32 R21, RZ, RZ, R7 ;  /* 0x000000ffff159224 */ /* 0x004fe400078e0007 */
[----:B------:R-:W-:-:S05]  /*53b20*/  @!P1 IMAD.MOV.U32 R20, RZ, RZ, R6 ;  /* 0x000000ffff149224 */ /* 0x000fca00078e0006 */
[----:B------:R-:W2:Y:S04]  /*53b30*/  @!P1 LDG.E.U8 R11, desc[UR14][R20.64] ;  /* 0x0000000e140b9981 */ /* 0x000ea8000c1e1100 */
[----:B------:R1:W-:Y:S04]  /*53b40*/  STL [R1+0x1d50], R5 ;  /* 0x001d500501007387 */ /* 0x0003e80000100800 */
[----:B0-----:R-:W2:Y:S04]  /*53b50*/  LDL R4, [R1+0x998] ;  /* 0x0009980001047983 */ /* 0x001ea80000100800 */
[----:B-1----:R-:W2:Y:S04]  /*53b60*/  LDL R5, [R1+0x994] ;  /* 0x0009940001057983 */ /* 0x002ea80000100800 */
[----:B---3--:R0:W-:Y:S04]  /*53b70*/  STL [R1+0x1d54], R2 ;  /* 0x001d540201007387 */ /* 0x0081e80000100800 */
[----:B------:R-:W3:Y:S04]  /*53b80*/  LDL R9, [R1+0x9c4] ;  /* 0x0009c40001097983 */ /* 0x000ee80000100800 */
[----:B------:R-:W3:Y:S04]  /*53b90*/  LDL R8, [R1+0x9c8] ;  /* 0x0009c80001087983 */ /* 0x000ee80000100800 */
[----:B------:R1:W-:Y:S04]  /*53ba0*/  STL [R1+0x1d58], R3 ;  /* 0x001d580301007387 */ /* 0x0003e80000100800 */
[----:B------:R-:W3:Y:S04]  /*53bb0*/  LDL R10, [R1+0x9f4] ;  /* 0x0009f400010a7983 */ /* 0x000ee80000100800 */
[----:B------:R-:W3:Y:S04]  /*53bc0*/  LDL R0, [R1+0x9f8] ;  /* 0x0009f80001007983 */ /* 0x000ee80000100800 */
[----:B----4-:R-:W-:Y:S04]  /*53bd0*/  STL [R1+0x1d5c], R19 ;  /* 0x001d5c1301007387 */ /* 0x010fe80000100800 */
[----:B------:R-:W4:Y:S04]  /*53be0*/  LDL R7, [R1+0xa24] ;  /* 0x000a240001077983 */ /* 0x000f280000100800 */
[----:B0-----:R-:W4:Y:S04]  /*53bf0*/  LDL R2, [R1+0xa28] ;  /* 0x000a280001027983 */ /* 0x001f280000100800 */
[----:B-1----:R-:W4:Y:S04]  /*53c00*/  LDL R3, [R1+0xa58] ;  /* 0x000a580001037983 */ /* 0x002f280000100800 */
[----:B--2---:R0:W-:Y:S04]  /*53c10*/  STL [R1+0x1d60], R11 ;  /* 0x001d600b01007387 */ /* 0x0041e80000100800 */
[----:B------:R-:W2:Y:S01]  /*53c20*/  LDL R6, [R1+0xa54] ;  /* 0x000a540001067983 */ /* 0x000ea20000100800 */
[----:B------:R-:W-:Y:S01]  /*53c30*/  PRMT R91, RZ, 0x7610, R91 ;  /* 0x00007610ff5b7816 */ /* 0x000fe2000000005b */
[----:B------:R-:W-:-:S02]  /*53c40*/  @!P1 IMAD.MOV.U32 R20, RZ, RZ, R4 ;  /* 0x000000ffff149224 */ /* 0x000fc400078e0004 */
[----:B------:R-:W2:Y:S01]  /*53c50*/  LDL R4, [R1+0xa80] ;  /* 0x000a800001047983 */ /* 0x000ea20000100800 */
[----:B------:R-:W-:Y:S01]  /*53c60*/  PRMT R70, RZ, 0x7610, R70 ;  /* 0x00007610ff467816 */ /* 0x000fe20000000046 */
[----:B------:R-:W-:Y:S02]  /*53c70*/  @!P1 IMAD.MOV.U32 R21, RZ, RZ, R5 ;  /* 0x000000ffff159224 */ /* 0x000fe400078e0005 */
[----:B------:R-:W2:Y:S04]  /*53c80*/  LDL R5, [R1+0xa7c] ;  /* 0x000a7c0001057983 */ /* 0x000ea80000100800 */
[----:B------:R3:W2:Y:S01]  /*53c90*/  @!P1 LDG.E.U8 R91, desc[UR14][R20.64] ;  /* 0x0000000e145b9981 */ /* 0x0006a2000c1e1100 */
[----:B------:R-:W-:Y:S01]  /*53ca0*/  PRMT R62, RZ, 0x7610, R62 ;  /* 0x00007610ff3e7816 */ /* 0x000fe2000000003e */
[----:B---3--:R-:W-:-:S02]  /*53cb0*/  @!P1 IMAD.MOV.U32 R20, RZ, RZ, R8 ;  /* 0x000000ffff149224 */ /* 0x008fc400078e0008 */
        /* <DEDUP_REMOVED lines=10> */
[----:B-1----:R-:W-:Y:S02]  /*53d60*/  @!P1 IMAD.MOV.U32 R20, RZ, RZ, R3 ;  /* 0x000000ffff149224 */ /* 0x002fe400078e0003 */
[----:B--2---:R-:W-:-:S05]  /*53d70*/  @!P1 IMAD.MOV.U32 R21, RZ, RZ, R6 ;  /* 0x000000ffff159224 */ /* 0x004fca00078e0006 */
[----:B------:R1:W2:Y:S01]  /*53d80*/  @!P1 LDG.E.U8 R39, desc[UR14][R20.64] ;  /* 0x0000000e14279981 */ /* 0x0002a2000c1e1100 */
[----:B------:R-:W-:Y:S01]  /*53d90*/  PRMT R38, RZ, 0x7610, R38 ;  /* 0x00007610ff267816 */ /* 0x000fe20000000026 */
[----:B-1----:R-:W-:Y:S02]  /*53da0*/  @!P1 IMAD.MOV.U32 R20, RZ, RZ, R4 ;  /* 0x000000ffff149224 */ /* 0x002fe400078e0004 */
[----:B------:R-:W-:Y:S01]  /*53db0*/  @!P1 IMAD.MOV.U32 R21, RZ, RZ, R5 ;  /* 0x000000ffff159224 */ /* 0x000fe200078e0005 */
[----:B------:R-:W-:Y:S04]  /*53dc0*/  STL [R1+0x1d64], R91 ;  /* 0x001d645b01007387 */ /* 0x000fe80000100800 */
[----:B------:R-:W2:Y:S04]  /*53dd0*/  LDL R9, [R1+0xaa4] ;  /* 0x000aa40001097983 */ /* 0x000ea80000100800 */
[----:B------:R-:W2:Y:S04]  /*53de0*/  LDL R8, [R1+0xaa8] ;  /* 0x000aa80001087983 */ /* 0x000ea80000100800 */
[----:B------:R1:W2:Y:S04]  /*53df0*/  @!P1 LDG.E.U8 R38, desc[UR14][R20.64] ;  /* 0x0000000e14269981 */ /* 0x0002a8000c1e1100 */
[----:B---3--:R-:W-:Y:S04]  /*53e00*/  STL [R1+0x1d68], R70 ;  /* 0x001d684601007387 */ /* 0x008fe80000100800 */
[----:B------:R-:W3:Y:S04]  /*53e10*/  LDL R10, [R1+0xacc] ;  /* 0x000acc00010a7983 */ /* 0x000ee80000100800 */
[----:B------:R-:W3:Y:S04]  /*53e20*/  LDL R0, [R1+0xad0] ;  /* 0x000ad00001007983 */ /* 0x000ee80000100800 */
[----:B------:R-:W-:Y:S04]  /*53e30*/  STL [R1+0x1d6c], R62 ;  /* 0x001d6c3e01007387 */ /* 0x000fe80000100800 */
[----:B0-----:R-:W3:Y:S04]  /*53e40*/  LDL R11, [R1+0xaf4] ;  /* 0x000af400010b7983 */ /* 0x001ee80000100800 */
[----:B------:R-:W3:Y:S04]  /*53e50*/  LDL R2, [R1+0xaf8] ;  /* 0x000af80001027983 */ /* 0x000ee80000100800 */
[----:B----4-:R-:W-:Y:S04]  /*53e60*/  STL [R1+0x1d70], R54 ;  /* 0x001d703601007387 */ /* 0x010fe80000100800 */
[----:B------:R-:W4:Y:S04]  /*53e70*/  LDL R6, [R1+0xb1c] ;  /* 0x000b1c0001067983 */ /* 0x000f280000100800 */
[----:B------:R-:W4:Y:S04]  /*53e80*/  LDL R3, [R1+0xb20] ;  /* 0x000b200001037983 */ /* 0x000f280000100800 */
[----:B--2---:R-:W-:Y:S04]  /*53e90*/  STL [R1+0x1d74], R39 ;  /* 0x001d742701007387 */ /* 0x004fe80000100800 */
[----:B------:R-:W2:Y:S04]  /*53ea0*/  LDL R4, [R1+0x750] ;  /* 0x0007500001047983 */ /* 0x000ea80000100800 */
[----:B------:R-:W2:Y:S01]  /*53eb0*/  LDL R7, [R1+0x74c] ;  /* 0x00074c0001077983 */ /* 0x000ea20000100800 */
[----:B------:R-:W-:-:S03]  /*53ec0*/  PRMT R37, RZ, 0x7610, R37 ;  /* 0x00007610ff257816 */ /* 0x000fc60000000025 */
[----:B------:R-:W2:Y:S01]  /*53ed0*/  LDL R5, [R1+0x790] ;  /* 0x0007900001057983 */ /* 0x000ea20000100800 */
[----:B------:R-:W-:Y:S01]  /*53ee0*/  PRMT R36, RZ, 0x7610, R36 ;  /* 0x00007610ff247816 */ /* 0x000fe20000000024 */
[----:B-1----:R-:W-:Y:S02]  /*53ef0*/  @!P1 IMAD.MOV.U32 R21, RZ, RZ, R9 ;  /* 0x000000ffff159224 */ /* 0x002fe400078e0009 */
[----:B------:R-:W-:Y:S01]  /*53f00*/  @!P1 IMAD.MOV.U32 R20, RZ, RZ, R8 ;  /* 0x000000ffff149224 */ /* 0x000fe200078e0008 */
[----:B------:R0:W-:Y:S04]  /*53f10*/  STL [R1+0x1d78], R38 ;  /* 0x001d782601007387 */ /* 0x0001e80000100800 */
[----:B------:R-:W2:Y:S04]  /*53f20*/  LDL R9, [R1+0x78c] ;  /* 0x00078c0001097983 */ /* 0x000ea80000100800 */
[----:B------:R3:W2:Y:S04]  /*53f30*/  @!P1 LDG.E.U8 R37, desc[UR14][R20.64] ;  /* 0x0000000e14259981 */ /* 0x0006a8000c1e1100 */
[----:B------:R-:W2:Y:S01]  /*53f40*/  LDL R8, [R1+0x7d0] ;  /* 0x0007d00001087983 */ /* 0x000ea20000100800 */
[----:B------:R-:W-:-:S03]  /*53f50*/  PRMT R35, RZ, 0x7610, R35 ;  /* 0x00007610ff237816 */ /* 0x000fc60000000023 */
[----:B------:R-:W2:Y:S01]  /*53f60*/  LDL R16, [R1+0x93c] ;  /* 0x00093c0001107983 */ /* 0x000ea20000100800 */
[----:B------:R-:W-:Y:S02]  /*53f70*/  PRMT R34, RZ, 0x7610, R34 ;  /* 0x00007610ff227816 */ /* 0x000fe40000000022 */
[----:B------:R-:W-:Y:S02]  /*53f80*/  PRMT R18, RZ, 0x7610, R18 ;  /* 0x00007610ff127816 */ /* 0x000fe40000000012 */
[----:B------:R-:W-:Y:S02]  /*53f90*/  PRMT R17, RZ, 0x7610, R17 ;  /* 0x00007610ff117816 */ /* 0x000fe40000000011 */
[----:B------:R-:W-:Y:S02]  /*53fa0*/  PRMT R14, RZ, 0x7610, R14 ;  /* 0x00007610ff0e7816 */ /* 0x000fe4000000000e */
[----:B------:R-:W-:Y:S02]  /*53fb0*/  PRMT R13, RZ, 0x7610, R13 ;  /* 0x00007610ff0d7816 */ /* 0x000fe4000000000d */
[----:B------:R-:W-:Y:S01]  /*53fc0*/  PRMT R12, RZ, 0x7610, R12 ;  /* 0x00007610ff0c7816 */ /* 0x000fe2000000000c */
[----:B---3--:R-:W-:-:S02]  /*53fd0*/  @!P1 IMAD.MOV.U32 R20, RZ, RZ, R0 ;  /* 0x000000ffff149224 */ /* 0x008fc400078e0000 */
[----:B------:R-:W-:Y:S01]  /*53fe0*/  @!P1 IMAD.MOV.U32 R21, RZ, RZ, R10 ;  /* 0x000000ffff159224 */ /* 0x000fe200078e000a */
[----:B------:R-:W3:Y:S04]  /*53ff0*/  LDL R0, [R1+0x828] ;  /* 0x0008280001007983 */ /* 0x000ee80000100800 */
[----:B------:R-:W3:Y:S04]  /*54000*/  LDL R10, [R1+0x7cc] ;  /* 0x0007cc00010a7983 */ /* 0x000ee80000100800 */
[----:B------:R1:W3:Y:S01]  /*54010*/  @!P1 LDG.E.U8 R36, desc[UR14][R20.64] ;  /* 0x0000000e14249981 */ /* 0x0002e2000c1e1100 */
        /* <DEDUP_REMOVED lines=8> */
[----:B------:R-:W-:Y:S01]  /*540a0*/  PRMT R29, RZ, 0x7610, R29 ;  /* 0x00007610ff1d7816 */ /* 0x000fe2000000001d */
[----:B-1----:R-:W-:Y:S01]  /*540b0*/  @!P1 IMAD.MOV.U32 R21, RZ, RZ, R11 ;  /* 0x000000ffff159224 */ /* 0x002fe200078e000b */
[----:B------:R-:W-:Y:S01]  /*540c0*/  PRMT R28, RZ, 0x7610, R28 ;  /* 0x00007610ff1c7816 */ /* 0x000fe2000000001c */
[----:B------:R-:W3:Y:S01]  /*540d0*/  LDL R11, [R1+0x824] ;  /* 0x00082400010b7983 */ /* 0x000ee20000100800 */
[----:B------:R-:W-:-:S03]  /*540e0*/  @!P1 IMAD.MOV.U32 R20, RZ, RZ, R2 ;  /* 0x000000ffff149224 */ /* 0x000fc600078e0002 */
[----:B------:R-:W3:Y:S01]  /*540f0*/  LDL R2, [R1+0x940] ;  /* 0x0009400001027983 */ /* 0x000ee20000100800 */
[----:B------:R-:W-:Y:S02]  /*54100*/  PRMT R27, RZ, 0x7610, R27 ;  /* 0x00007610ff1b7816 */ /* 0x000fe4000000001b */
[----:B------:R-:W-:Y:S02]  /*54110*/  PRMT R84, RZ, 0x7610, R84 ;  /* 0x00007610ff547816 */ /* 0x000fe40000000054 */
[----:B------:R-:W-:Y:S01]  /*54120*/  PRMT R82, RZ, 0x7610, R82 ;  /* 0x00007610ff527816 */ /* 0x000fe20000000052 */
[----:B------:R4:W3:Y:S01]  /*54130*/  @!P1 LDG.E.U8 R35, desc[UR14][R20.64] ;  /* 0x0000000e14239981 */ /* 0x0008e2000c1e1100 */
        /* <DEDUP_REMOVED lines=8> */
[----:B------:R-:W-:Y:S01]  /*541c0*/  PRMT R25, RZ, 0x7610, R25 ;  /* 0x00007610ff197816 */ /* 0x000fe20000000019 */
[----:B----4-:R-:W-:-:S02]  /*541d0*/  @!P1 IMAD.MOV.U32 R20, RZ, RZ, R3 ;  /* 0x000000ffff149224 */ /* 0x010fc400078e0003 */
[----:B------:R-:W-:Y:S01]  /*541e0*/  @!P1 IMAD.MOV.U32 R21, RZ, RZ, R6 ;  /* 0x000000ffff159224 */ /* 0x000fe200078e0006 */
[----:B------:R-:W4:Y:S04]  /*541f0*/  LDL R3, [R1+0x970] ;  /* 0x0009700001037983 */ /* 0x000f280000100800 */
[----:B------:R-:W4:Y:S04]  /*54200*/  LDL R6, [R1+0x96c] ;  /* 0x00096c0001067983 */ /* 0x000f280000100800 */
[----:B------:R2:W4:Y:S01]  /*54210*/  @!P1 LDG.E.U8 R34, desc[UR14][R20.64] ;  /* 0x0000000e14229981 */ /* 0x000522000c1e1100 */
        /* <DEDUP_REMOVED lines=10> */
[----:B------:R-:W-:Y:S01]  /*542c0*/  PRMT R57, RZ, 0x7610, R57 ;  /* 0x00007610ff397816 */ /* 0x000fe20000000039 */
[----:B------:R-:W4:Y:S04]  /*542d0*/  LDL R19, [R1+0xae8] ;  /* 0x000ae80001137983 */ /* 0x000f280000100800 */
[----:B0-----:R-:W4:Y:S01]  /*542e0*/  LDL R38, [R1+0xae4] ;  /* 0x000ae40001267983 */ /* 0x001f220000100800 */
        /* <DEDUP_REMOVED lines=11> */
[----:B------:R-:W4:Y:S01]  /*543a0*/  LDL R39, [R1+0x954] ;  /* 0x0009540001277983 */ /* 0x000f220000100800 */
[----:B--2---:R-:W-:-:S03]  /*543b0*/  @!P1 IMAD.MOV.U32 R20, RZ, RZ, R4 ;  /* 0x000000ffff149224 */ /* 0x004fc600078e0004 */
[----:B------:R-:W2:Y:S01]  /*543c0*/  LDL R4, [R1+0x9a0] ;  /* 0x0009a00001047983 */ /* 0x000ea20000100800 */
[----:B------:R-:W-:-:S03]  /*543d0*/  @!P1 IMAD.MOV.U32 R21, RZ, RZ, R7 ;  /* 0x000000ffff159224 */ /* 0x000fc600078e0007 */
[----:B------:R-:W2:Y:S04]  /*543e0*/  LDL R7, [R1+0x99c] ;  /* 0x00099c0001077983 */ /* 0x000ea80000100800 */
[----:B------:R0:W2:Y:S02]  /*543f0*/  @!P1 LDG.E.U8 R18, desc[UR14][R20.64] ;  /* 0x0000000e14129981 */ /* 0x0000a4000c1e1100 */
[----:B0-----:R-:W-:Y:S02]  /*54400*/  @!P1 IMAD.MOV.U32 R20, RZ, RZ, R5 ;  /* 0x000000ffff149224 */ /* 0x001fe400078e0005 */
[----:B------:R-:W-:Y:S01]  /*54410*/  @!P1 IMAD.MOV.U32 R21, RZ, RZ, R9 ;  /* 0x000000ffff159224 */ /* 0x000fe200078e0009 */
[----:B------:R-:W2:Y:S04]  /*54420*/  LDL R5, [R1+0x9d0] ;  /* 0x0009d00001057983 */ /* 0x000ea80000100800 */
[----:B------:R-:W2:Y:S04]  /*54430*/  LDL R9, [R1+0x9cc] ;  /* 0x0009cc0001097983 */ /* 0x000ea80000100800 */
[----:B------:R0:W2:Y:S02]  /*54440*/  @!P1 LDG.E.U8 R17, desc[UR14][R20.64] ;  /* 0x0000000e14119981 */ /* 0x0000a4000c1e1100 */
[----:B0-----:R-:W-:-:S02]  /*54450*/  @!P1 IMAD.MOV.U32 R20, RZ, RZ, R8 ;  /* 0x000000ffff149224 */ /* 0x001fc400078e0008 */
[----:B---3--:R-:W-:Y:S01]  /*54460*/  @!P1 IMAD.MOV.U32 R21, RZ, RZ, R10 ;  /* 0x000000ffff159224 */ /* 0x008fe200078e000a */
[----:B------:R-:W3:Y:S04]  /*54470*/  LDL R8, [R1+0xa00] ;  /* 0x000a000001087983 */ /* 0x000ee80000100800 */
[----:B------:R-:W3:Y:S04]  /*54480*/  LDL R10, [R1+0x9fc] ;  /* 0x0009fc00010a7983 */ /* 0x000ee80000100800 */
[----:B------:R0:W3:Y:S02]  /*54490*/  @!P1 LDG.E.U8 R14, desc[UR14][R20.64] ;  /* 0x0000000e140e9981 */ /* 0x0000e4000c1e1100 */
[----:B0-----:R-:W-:-:S02]  /*544a0*/  @!P1 IMAD.MOV.U32 R20, RZ, RZ, R0 ;  /* 0x000000ffff149224 */ /* 0x001fc400078e0000 */
[----:B------:R-:W-:Y:S01]  /*544b0*/  @!P1 IMAD.MOV.U32 R21, RZ, RZ, R11 ;  /* 0x000000ffff159224 */ /* 0x000fe200078e000b */
        /* <DEDUP_REMOVED lines=8> */
[----:B----4-:R-:W-:-:S02]  /*54540*/  @!P1 IMAD.MOV.U32 R20, RZ, RZ, R3 ;  /* 0x000000ffff149224 */ /* 0x010fc400078e0003 */
[----:B------:R-:W-:Y:S01]  /*54550*/  @!P1 IMAD.MOV.U32 R21, RZ, RZ, R6 ;  /* 0x000000ffff159224 */ /* 0x000fe200078e0006 */
[----:B------:R-:W4:Y:S04]  /*54560*/  LDL R3, [R1+0xa88] ;  /* 0x000a880001037983 */ /* 0x000f280000100800 */
[----:B------:R-:W4:Y:S04]  /*54570*/  LDL R6, [R1+0xa5c] ;  /* 0x000a5c0001067983 */ /* 0x000f280000100800 */
[----:B------:R2:W4:Y:S02]  /*54580*/  @!P1 LDG.E.U8 R93, desc[UR14][R20.64] ;  /* 0x0000000e145d9981 */ /* 0x000524000c1e1100 */
[----:B--2---:R-:W-:-:S02]  /*54590*/  @!P1 IMAD.MOV.U32 R20, RZ, RZ, R4 ;  /* 0x000000ffff149224 */ /* 0x004fc400078e0004 */
        /* <DEDUP_REMOVED lines=9> */
[----:B---3--:R-:W-:-:S02]  /*54630*/  @!P1 IMAD.MOV.U32 R20, RZ, RZ, R8 ;  /* 0x000000ffff149224 */ /* 0x008fc400078e0008 */
[----:B------:R-:W3:Y:S01]  /*54640*/  LDL R8, [R1+0xad4] ;  /* 0x000ad40001087983 */ /* 0x000ee20000100800 */
[----:B------:R-:W-:-:S03]  /*54650*/  @!P1 IMAD.MOV.U32 R21, RZ, RZ, R10 ;  /* 0x000000ffff159224 */ /* 0x000fc600078e000a */
[----:B------:R-:W3:Y:S04]  /*54660*/  LDL R10, [R1+0xb00] ;  /* 0x000b0000010a7983 */ /* 0x000ee80000100800 */
[----:B------:R0:W3:Y:S02]  /*54670*/  @!P1 LDG.E.U8 R60, desc[UR14][R20.64] ;  /* 0x0000000e143c9981 */ /* 0x0000e4000c1e1100 */
[----:B0-----:R-:W-:Y:S02]  /*54680*/  @!P1 IMAD.MOV.U32 R20, RZ, RZ, R0 ;  /* 0x000000ffff149224 */ /* 0x001fe400078e0000 */
[----:B------:R-:W-:Y:S01]  /*54690*/  @!P1 IMAD.MOV.U32 R21, RZ, RZ, R11 ;  /* 0x000000ffff159224 */ /* 0x000fe200078e000b */
[----:B------:R-:W3:Y:S04]  /*546a0*/  LDL R0, [R1+0xb28] ;  /* 0x000b280001007983 */ /* 0x000ee80000100800 */
[----:B------:R-:W3:Y:S04]  /*546b0*/  LDL R11, [R1+0xb24] ;  /* 0x000b2400010b7983 */ /* 0x000ee80000100800 */
[----:B------:R0:W3:Y:S02]  /*546c0*/  @!P1 LDG.E.U8 R33, desc[UR14][R20.64] ;  /* 0x0000000e14219981 */ /* 0x0000e4000c1e1100 */
[----:B0-----:R-:W-:-:S02]  /*546d0*/  @!P1 IMAD.MOV.U32 R20, RZ, RZ, R2 ;  /* 0x000000ffff149224 */ /* 0x001fc400078e0002 */
[----:B------:R-:W3:Y:S01]  /*546e0*/  LDL R2, [R1+0x758] ;  /* 0x0007580001027983 */ /* 0x000ee20000100800 */
[----:B----4-:R-:W-:-:S03]  /*546f0*/  @!P1 IMAD.MOV.U32 R21, RZ, RZ, R6 ;  /* 0x000000ffff159224 */ /* 0x010fc600078e0006 */
[----:B------:R-:W4:Y:S04]  /*54700*/  LDL R6, [R1+0x754] ;  /* 0x0007540001067983 */ /* 0x000f280000100800 */
[----:B------:R0:W4:Y:S02]  /*54710*/  @!P1 LDG.E.U8 R32, desc[UR14][R20.64] ;  /* 0x0000000e14209981 */ /* 0x000124000c1e1100 */
[----:B0-----:R-:W-:Y:S02]  /*54720*/  @!P1 IMAD.MOV.U32 R20, RZ, RZ, R3 ;  /* 0x000000ffff149224 */ /* 0x001fe400078e0003 */
[----:B------:R-:W4:Y:S01]  /*54730*/  LDL R3, [R1+0x798] ;  /* 0x0007980001037983 */ /* 0x000f220000100800 */
[----:B--2---:R-:W-:-:S03]  /*54740*/  @!P1 IMAD.MOV.U32 R21, RZ, RZ, R4 ;  /* 0x000000ffff159224 */ /* 0x004fc600078e0004 */
[----:B------:R-:W2:Y:S04]  /*54750*/  LDL R4, [R1+0x794] ;  /* 0x0007940001047983 */ /* 0x000ea80000100800 */
[----:B------:R0:W2:Y:S02]  /*54760*/  @!P1 LDG.E.U8 R31, desc[UR14][R20.64] ;  /* 0x0000000e141f9981 */ /* 0x0000a4000c1e1100 */
[----:B0-----:R-:W-:Y:S02]  /*54770*/  @!P1 IMAD.MOV.U32 R20, RZ, RZ, R7 ;  /* 0x000000ffff149224 */ /* 0x001fe400078e0007 */
[----:B------:R-:W2:Y:S01]  /*54780*/  LDL R7, [R1+0x7d8] ;  /* 0x0007d80001077983 */ /* 0x000ea20000100800 */
[----:B------:R-:W-:-:S03]  /*54790*/  @!P1 IMAD.MOV.U32 R21, RZ, RZ, R9 ;  /* 0x000000ffff159224 */ /* 0x000fc600078e0009 */
[----:B------:R-:W2:Y:S04]  /*547a0*/  LDL R9, [R1+0x7d4] ;  /* 0x0007d40001097983 */ /* 0x000ea80000100800 */
[----:B------:R0:W2:Y:S02]  /*547b0*/  @!P1 LDG.E.U8 R30, desc[UR14][R20.64] ;  /* 0x0000000e141e9981 */ /* 0x0000a4000c1e1100 */
[----:B0-----:R-:W-:Y:S02]  /*547c0*/  @!P1 IMAD.MOV.U32 R20, RZ, RZ, R5 ;  /* 0x000000ffff149224 */ /* 0x001fe400078e0005 */
        /* <DEDUP_REMOVED lines=15> */
[----:B----4-:R-:W-:Y:S01]  /*548c0*/  @!P1 IMAD.MOV.U32 R21, RZ, RZ, R6 ;  /* 0x000000ffff159224 */ /* 0x010fe200078e0006 */
[----:B------:R-:W4:Y:S04]  /*548d0*/  LDL R2, [R1+0x9a8] ;  /* 0x0009a80001027983 */ /* 0x000f280000100800 */
[----:B------:R-:W4:Y:S04]  /*548e0*/  LDL R6, [R1+0x974] ;  /* 0x0009740001067983 */ /* 0x000f280000100800 */
[----:B------:R0:W4:Y:S02]  /*548f0*/  @!P1 LDG.E.U8 R84, desc[UR14][R20.64] ;  /* 0x0000000e14549981 */ /* 0x000124000c1e1100 */
[----:B0-----:R-:W-:-:S02]  /*54900*/  @!P1 IMAD.MOV.U32 R20, RZ, RZ, R3 ;  /* 0x000000ffff149224 */ /* 0x001fc400078e0003 */
        /* <DEDUP_REMOVED lines=9> */
[----:B---3--:R-:W-:Y:S02]  /*549a0*/  @!P1 IMAD.MOV.U32 R20, RZ, RZ, R5 ;  /* 0x000000ffff149224 */ /* 0x008fe400078e0005 */
[----:B------:R-:W-:Y:S01]  /*549b0*/  @!P1 IMAD.MOV.U32 R21, RZ, RZ, R8 ;  /* 0x000000ffff159224 */ /* 0x000fe200078e0008 */
[----:B------:R-:W3:Y:S04]  /*549c0*/  LDL R5, [R1+0xa38] ;  /* 0x000a380001057983 */ /* 0x000ee80000100800 */
[----:B------:R-:W3:Y:S04]  /*549d0*/  LDL R8, [R1+0xa34] ;  /* 0x000a340001087983 */ /* 0x000ee80000100800 */
[----:B------:R0:W3:Y:S02]  /*549e0*/  @!P1 LDG.E.U8 R78, desc[UR14][R20.64] ;  /* 0x0000000e144e9981 */ /* 0x0000e4000c1e1100 */
[----:B0-----:R-:W-:-:S02]  /*549f0*/  @!P1 IMAD.MOV.U32 R20, RZ, RZ, R10 ;  /* 0x000000ffff149224 */ /* 0x001fc400078e000a */
[----:B------:R-:W3:Y:S01]  /*54a00*/  LDL R10, [R1+0xa68] ;  /* 0x000a6800010a7983 */ /* 0x000ee20000100800 */
[----:B------:R-:W-:-:S03]  /*54a10*/  @!P1 IMAD.MOV.U32 R21, RZ, RZ, R11 ;  /* 0x000000ffff159224 */ /* 0x000fc600078e000b */
[----:B------:R-:W3:Y:S04]  /*54a20*/  LDL R11, [R1+0xa64] ;  /* 0x000a6400010b7983 */ /* 0x000ee80000100800 */
[----:B------:R0:W3:Y:S02]  /*54a30*/  @!P1 LDG.E.U8 R76, desc[UR14][R20.64] ;  /* 0x0000000e144c9981 */ /* 0x0000e4000c1e1100 */
[----:B0-----:R-:W-:Y:S02]  /*54a40*/  @!P1 IMAD.MOV.U32 R20, RZ, RZ, R0 ;  /* 0x000000ffff149224 */ /* 0x001fe400078e0000 */
        /* <DEDUP_REMOVED lines=34> */
[----:B0-----:R-:W-:-:S02]  /*54c70*/  @!P1 IMAD.MOV.U32 R20, RZ, RZ, R2 ;  /* 0x000000ffff149224 */ /* 0x001fc400078e0002 */
[----:B------:R-:W4:Y:S01]  /*54c80*/  LDL R2, [R1+0x7a0] ;  /* 0x0007a00001027983 */ /* 0x000f220000100800 */
[----:B--2---:R-:W-:-:S03]  /*54c90*/  @!P1 IMAD.MOV.U32 R21, RZ, RZ, R4 ;  /* 0x000000ffff159224 */ /* 0x004fc600078e0004 */
[----:B------:R-:W2:Y:S04]  /*54ca0*/  LDL R4, [R1+0x79c] ;  /* 0x00079c0001047983 */ /* 0x000ea80000100800 */
[----:B------:R0:W2:Y:S01]  /*54cb0*/  @!P1 LDG.E.U8 R23, desc[UR14][R20.64] ;  /* 0x0000000e14179981 */ /* 0x0000a2000c1e1100 */
[----:B------:R-:W-:-:S03]  /*54cc0*/  @!P1 IMAD.MOV.U32 R46, RZ, RZ, R3 ;  /* 0x000000ffff2e9224 */ /* 0x000fc600078e0003 */
[----:B------:R-:W2:Y:S01]  /*54cd0*/  LDL R3, [R1+0x7e0] ;  /* 0x0007e00001037983 */ /* 0x000ea20000100800 */
[----:B------:R-:W-:-:S03]  /*54ce0*/  @!P1 IMAD.MOV.U32 R47, RZ, RZ, R9 ;  /* 0x000000ffff2f9224 */ /* 0x000fc600078e0009 */
[----:B------:R-:W2:Y:S01]  /*54cf0*/  LDL R9, [R1+0x7dc] ;  /* 0x0007dc0001097983 */ /* 0x000ea20000100800 */
[----:B0-----:R-:W-:-:S03]  /*54d00*/  PRMT R21, RZ, 0x7610, R21 ;  /* 0x00007610ff157816 */ /* 0x001fc60000000015 */
[----:B------:R0:W2:Y:S01]  /*54d10*/  @!P1 LDG.E.U8 R22, desc[UR14][R46.64] ;  /* 0x0000000e2e169981 */ /* 0x0000a2000c1e1100 */
[----:B------:R-:W-:Y:S01]  /*54d20*/  PRMT R20, RZ, 0x7610, R20 ;  /* 0x00007610ff147816 */ /* 0x000fe20000000014 */
[----:B0-----:R-:W-:Y:S02]  /*54d30*/  @!P1 IMAD.MOV.U32 R46, RZ, RZ, R7 ;  /* 0x000000ffff2e9224 */ /* 0x001fe400078e0007 */
[----:B------:R-:W2:Y:S01]  /*54d40*/  LDL R7, [R1+0x838] ;  /* 0x0008380001077983 */ /* 0x000ea20000100800 */
[----:B---3--:R-:W-:-:S03]  /*54d50*/  @!P1 IMAD.MOV.U32 R47, RZ, RZ, R8 ;  /* 0x000000ffff2f9224 */ /* 0x008fc600078e0008 */
[----:B------:R-:W3:Y:S04]  /*54d60*/  LDL R8, [R1+0x834] ;  /* 0x0008340001087983 */ /* 0x000ee80000100800 */
[----:B------:R0:W3:Y:S02]  /*54d70*/  @!P1 LDG.E.U8 R21, desc[UR14][R46.64] ;  /* 0x0000000e2e159981 */ /* 0x0000e4000c1e1100 */
[----:B0-----:R-:W-:Y:S02]  /*54d80*/  @!P1 IMAD.MOV.U32 R46, RZ, RZ, R5 ;  /* 0x000000ffff2e9224 */ /* 0x001fe400078e0005 */
        /* <DEDUP_REMOVED lines=75> */
[----:B------:R-:W-:Y:S01]  /*55240*/  @!P1 IMAD.MOV.U32 R47, RZ, RZ, R16 ;  /* 0x000000ffff2f9224 */ /* 0x000fe200078e0010 */
[----:B------:R-:W2:Y:S04]  /*55250*/  LDL R11, [R1+0x9b8] ;  /* 0x0009b800010b7983 */ /* 0x000ea80000100800 */
[----:B------:R0:W2:Y:S02]  /*55260*/  @!P1 LDG.E.U8 R71, desc[UR14][R46.64] ;  /* 0x0000000e2e479981 */ /* 0x0000a4000c1e1100 */
[----:B0-----:R-:W-:Y:S02]  /*55270*/  @!P1 IMAD.MOV.U32 R46, RZ, RZ, R9 ;  /* 0x000000ffff2e9224 */ /* 0x001fe400078e0009 */
[----:B------:R-:W-:Y:S01]  /*55280*/  @!P1 IMAD.MOV.U32 R47, RZ, RZ, R10 ;  /* 0x000000ffff2f9224 */ /* 0x000fe200078e000a */
[----:B------:R-:W2:Y:S04]  /*55290*/  LDL R9, [R1+0x988] ;  /* 0x0009880001097983 */ /* 0x000ea80000100800 */
[----:B------:R3:W2:Y:S02]  /*552a0*/  @!P1 LDG.E.U8 R73, desc[UR14][R46.64] ;  /* 0x0000000e2e499981 */ /* 0x0006a4000c1e1100 */
[----:B---3--:R-:W-:-:S02]  /*552b0*/  @!P1 IMAD.MOV.U32 R46, RZ, RZ, R7 ;  /* 0x000000ffff2e9224 */ /* 0x008fc400078e0007 */
[----:B------:R-:W-:-:S05]  /*552c0*/  @!P1 IMAD.MOV.U32 R47, RZ, RZ, R8 ;  /* 0x000000ffff2f9224 */ /* 0x000fca00078e0008 */
[----:B------:R4:W3:Y:S02]  /*552d0*/  @!P1 LDG.E.U8 R75, desc[UR14][R46.64] ;  /* 0x0000000e2e4b9981 */ /* 0x0008e4000c1e1100 */
[----:B----4-:R-:W-:Y:S02]  /*552e0*/  @!P1 IMAD.MOV.U32 R46, RZ, RZ, R5 ;  /* 0x000000ffff2e9224 */ /* 0x010fe400078e0005 */
[----:B------:R-:W-:Y:S01]  /*552f0*/  @!P1 IMAD.MOV.U32 R47, RZ, RZ, R6 ;  /* 0x000000ffff2f9224 */ /* 0x000fe200078e0006 */
[----:B------:R-:W4:Y:S04]  /*55300*/  LDL R5, [R1+0x9e4] ;  /* 0x0009e40001057983 */ /* 0x000f280000100800 */
[----:B------:R0:W3:Y:S02]  /*55310*/  @!P1 LDG.E.U8 R77, desc[UR14][R46.64] ;  /* 0x0000000e2e4d9981 */ /* 0x0000e4000c1e1100 */
[----:B0-----:R-:W-:-:S02]  /*55320*/  @!P1 IMAD.MOV.U32 R46, RZ, RZ, R0 ;  /* 0x000000ffff2e9224 */ /* 0x001fc400078e0000 */
[----:B------:R-:W3:Y:S01]  /*55330*/  LDL R0, [R1+0x958] ;  /* 0x0009580001007983 */ /* 0x000ee20000100800 */
[----:B--2---:R-:W-:-:S03]  /*55340*/  @!P1 IMAD.MOV.U32 R47, RZ, RZ, R4 ;  /* 0x000000ffff2f9224 */ /* 0x004fc600078e0004 */
[----:B------:R-:W2:Y:S04]  /*55350*/  LDL R4, [R1+0x9e8] ;  /* 0x0009e80001047983 */ /* 0x000ea80000100800 */
[----:B------:R0:W2:Y:S02]  /*55360*/  @!P1 LDG.E.U8 R79, desc[UR14][R46.64] ;  /* 0x0000000e2e4f9981 */ /* 0x0000a4000c1e1100 */
[----:B0-----:R-:W-:Y:S02]  /*55370*/  @!P1 IMAD.MOV.U32 R46, RZ, RZ, R2 ;  /* 0x000000ffff2e9224 */ /* 0x001fe400078e0002 */
[----:B------:R-:W2:Y:S01]  /*55380*/  LDL R2, [R1+0xa18] ;  /* 0x000a180001027983 */ /* 0x000ea20000100800 */
[----:B------:R-:W-:-:S03]  /*55390*/  @!P1 IMAD.MOV.U32 R47, RZ, RZ, R3 ;  /* 0x000000ffff2f9224 */ /* 0x000fc600078e0003 */
[----:B------:R-:W2:Y:S04]  /*553a0*/  LDL R3, [R1+0xa14] ;  /* 0x000a140001037983 */ /* 0x000ea80000100800 */
        /* <DEDUP_REMOVED lines=15> */
[----:B------:R-:W-:-:S06]  /*554a0*/  PRMT R81, RZ, 0x7610, R81 ;  /* 0x00007610ff517816 */ /* 0x000fcc0000000051 */
[----:B------:R0:W4:Y:S01]  /*554b0*/  @!P1 LDG.E.U8 R81, desc[UR14][R46.64] ;  /* 0x0000000e2e519981 */ /* 0x000122000c1e1100 */
[----:B------:R-:W-:Y:S01]  /*554c0*/  PRMT R83, RZ, 0x7610, R83 ;  /* 0x00007610ff537816 */ /* 0x000fe20000000053 */
[----:B0-----:R-:W-:Y:S02]  /*554d0*/  @!P1 IMAD.MOV.U32 R47, RZ, RZ, R39 ;  /* 0x000000ffff2f9224 */ /* 0x001fe400078e0027 */
[----:B---3--:R-:W-:Y:S02]  /*554e0*/  @!P1 IMAD.MOV.U32 R46, RZ, RZ, R0 ;  /* 0x000000ffff2e9224 */ /* 0x008fe400078e0000 */
[----:B------:R-:W3:Y:S04]  /*554f0*/  LDL.LU R0, [R1+0x46c] ;  /* 0x00046c0001007983 */ /* 0x000ee80000300800 */
[----:B------:R0:W3:Y:S02]  /*55500*/  @!P1 LDG.E.U8 R83, desc[UR14][R46.64] ;  /* 0x0000000e2e539981 */ /* 0x0000e4000c1e1100 */
[----:B0-----:R-:W-:-:S02]  /*55510*/  @!P1 IMAD.MOV.U32 R46, RZ, RZ, R9 ;  /* 0x000000ffff2e9224 */ /* 0x001fc400078e0009 */
[----:B------:R-:W3:Y:S04]  /*55520*/  LDL.LU R9, [R1+0x464] ;  /* 0x0004640001097983 */ /* 0x000ee80000300800 */
[----:B--2---:R0:W-:Y:S04]  /*55530*/  STS.U8 [R15+UR4+0x1df00], R16 ;  /* 0x01df00100f007988 */ /* 0x0041e80008000004 */
[----:B0-----:R-:W2:Y:S04]  /*55540*/  LDL.LU R16, [R1+0x45c] ;  /* 0x00045c0001107983 */ /* 0x001ea80000300800 */
[----:B------:R0:W-:Y:S04]  /*55550*/  STS.U8 [R15+UR4+0x19f00], R8 ;  /* 0x019f00080f007988 */ /* 0x0001e80008000004 */
[----:B0-----:R-:W2:Y:S01]  /*55560*/  LDL.LU R8, [R1+0x454] ;  /* 0x0004540001087983 */ /* 0x001ea20000300800 */
[----:B------:R-:W-:Y:S01]  /*55570*/  PRMT R85, RZ, 0x7610, R85 ;  /* 0x00007610ff557816 */ /* 0x000fe20000000055 */
[----:B------:R-:W-:Y:S01]  /*55580*/  @!P1 IMAD.MOV.U32 R47, RZ, RZ, R38 ;  /* 0x000000ffff2f9224 */ /* 0x000fe200078e0026 */
[----:B------:R-:W-:Y:S01]  /*55590*/  PRMT R87, RZ, 0x7610, R87 ;  /* 0x00007610ff577816 */ /* 0x000fe20000000057 */
[----:B------:R-:W2:Y:S04]  /*555a0*/  LDL.LU R38, [R1+0x3e8] ;  /* 0x0003e80001267983 */ /* 0x000ea80000300800 */
[----:B------:R0:W2:Y:S01]  /*555b0*/  @!P1 LDG.E.U8 R85, desc[UR14][R46.64] ;  /* 0x0000000e2e559981 */ /* 0x0000a2000c1e1100 */
[----:B------:R-:W-:-:S03]  /*555c0*/  PRMT R88, RZ, 0x7610, R88 ;  /* 0x00007610ff587816 */ /* 0x000fc60000000058 */
[----:B------:R-:W2:Y:S04]  /*555d0*/  LDL.LU R39, [R1+0x3e0] ;  /* 0x0003e00001277983 */ /* 0x000ea80000300800 */
[----:B------:R-:W2:Y:S01]  /*555e0*/  LDL.LU R54, [R1+0x3d8] ;  /* 0x0003d80001367983 */ /* 0x000ea20000300800 */
[----:B0-----:R-:W-:Y:S02]  /*555f0*/  @!P1 IMAD.MOV.U32 R46, RZ, RZ, R11 ;  /* 0x000000ffff2e9224 */ /* 0x001fe400078e000b */
[----:B------:R-:W-:-:S05]  /*55600*/  @!P1 IMAD.MOV.U32 R47, RZ, RZ, R19 ;  /* 0x000000ffff2f9224 */ /* 0x000fca00078e0013 */
[----:B------:R0:W2:Y:S02]  /*55610*/  @!P1 LDG.E.U8 R87, desc[UR14][R46.64] ;  /* 0x0000000e2e579981 */ /* 0x0000a4000c1e1100 */
[----:B0-----:R-:W-:Y:S02]  /*55620*/  @!P1 IMAD.MOV.U32 R46, RZ, RZ, R4 ;  /* 0x000000ffff2e9224 */ /* 0x001fe400078e0004 */
[----:B----4-:R-:W-:-:S05]  /*55630*/  @!P1 IMAD.MOV.U32 R47, RZ, RZ, R5 ;  /* 0x000000ffff2f9224 */ /* 0x010fca00078e0005 */
[----:B------:R0:W4:Y:S04]  /*55640*/  @!P1 LDG.E.U8 R88, desc[UR14][R46.64] ;  /* 0x0000000e2e589981 */ /* 0x000128000c1e1100 */
[----:B------:R-:W-:Y:S04]  /*55650*/  STS.U8 [R15+UR4+0x15300], R40 ;  /* 0x015300280f007988 */ /* 0x000fe80008000004 */
[----:B------:R-:W-:Y:S04]  /*55660*/  STS.U8 [R15+UR4+0x19300], R41 ;  /* 0x019300290f007988 */ /* 0x000fe80008000004 */
[----:B------:R-:W-:Y:S01]  /*55670*/  STS.U8 [R15+UR4+0x1d300], R42 ;  /* 0x01d3002a0f007988 */ /* 0x000fe20008000004 */
[----:B0-----:R-:W-:-:S02]  /*55680*/  @!P1 IMAD.MOV.U32 R47, RZ, RZ, R3 ;  /* 0x000000ffff2f9224 */ /* 0x001fc400078e0003 */
[----:B------:R-:W-:Y:S01]  /*55690*/  @!P1 IMAD.MOV.U32 R46, RZ, RZ, R2 ;  /* 0x000000ffff2e9224 */ /* 0x000fe200078e0002 */
        /* <DEDUP_REMOVED lines=36> */
[----:B--2---:R0:W-:Y:S04]  /*558e0*/  STS.U8 [R15+UR4+0x1a300], R16 ;  /* 0x01a300100f007988 */ /* 0x0041e80008000004 */
[----:B0-----:R-:W2:Y:S04]  /*558f0*/  LDL.LU R16, [R1+0x1d7c] ;  /* 0x001d7c0001107983 */ /* 0x001ea80000300800 */
[----:B------:R0:W-:Y:S04]  /*55900*/  STS.U8 [R15+UR4+0x1e300], R8 ;  /* 0x01e300080f007988 */ /* 0x0001e80008000004 */
[----:B0-----:R-:W2:Y:S04]  /*55910*/  LDL.LU R8, [R1+0x1ad8] ;  /* 0x001ad80001087983 */ /* 0x001ea80000300800 */
[----:B------:R-:W-:Y:S04]  /*55920*/  STS.U8 [R15+UR4+0x12700], R38 ;  /* 0x012700260f007988 */ /* 0x000fe80008000004 */
[----:B------:R-:W-:Y:S04]  /*55930*/  STS.U8 [R15+UR4+0x16700], R39 ;  /* 0x016700270f007988 */ /* 0x000fe80008000004 */
[----:B------:R-:W-:Y:S04]  /*55940*/  STS.U8 [R15+UR4+0x1a700], R54 ;  /* 0x01a700360f007988 */ /* 0x000fe80008000004 */
[----:B---3--:R0:W-:Y:S04]  /*55950*/  STS.U8 [R15+UR4+0x1e700], R0 ;  /* 0x01e700000f007988 */ /* 0x0081e80008000004 */
[----:B0-----:R-:W3:Y:S04]  /*55960*/  LDL.LU R0, [R1+0x1ad4] ;  /* 0x001ad40001007983 */ /* 0x001ee80000300800 */
        /* <DEDUP_REMOVED lines=23> */
[----:B0-----:R-:W4:Y:S04]  /*55ae0*/  LDL.LU R9, [R1+0x1ad0] ;  /* 0x001ad00001097983 */ /* 0x001f280000300800 */
[----:B--2---:R0:W-:Y:S02]  /*55af0*/  STS.U8 [R15+UR4+0x1ff00], R16 ;  /* 0x01ff00100f007988 */ /* 0x0041e40008000004 */
[----:B0-----:R-:W0:Y:S02]  /*55b00*/  S2R R16, SR_TID.X ;  /* 0x0000000000107919 */ /* 0x001e240000002100 */
[----:B------:R-:W2:Y:S04]  /*55b10*/  LDL.LU R15, [R1+0x1acc] ;  /* 0x001acc00010f7983 */ /* 0x000ea80000300800 */
[----:B------:R-:W2:Y:S04]  /*55b20*/  LDL.LU R38, [R1+0x6e4] ;  /* 0x0006e40001267983 */ /* 0x000ea80000300800 */
[----:B------:R-:W2:Y:S01]  /*55b30*/  LDL.LU R39, [R1+0x6e0] ;  /* 0x0006e00001277983 */ /* 0x000ea20000300800 */
[----:B0-----:R-:W-:-:S04]  /*55b40*/  LOP3.LUT R16, R16, 0x7f, RZ, 0xc0, !PT ;  /* 0x0000007f10107812 */ /* 0x001fc800078ec0ff */
[----:B------:R-:W-:-:S05]  /*55b50*/  LOP3.LUT R16, R16, 0x70, RZ, 0x3c, !PT ;  /* 0x0000007010107812 */ /* 0x000fca00078e3cff */
[----:B------:R0:W-:Y:S04]  /*55b60*/  STS.U8 [R16+UR4+0x10380], R8 ;  /* 0x0103800810007988 */ /* 0x0001e80008000004 */
        /* <DEDUP_REMOVED lines=23> */
[----:B---3--:R0:W-:Y:S04]  /*55ce0*/  STS.U8 [R16+UR4+0x14380], R0 ;  /* 0x0143800010007988 */ /* 0x0081e80008000004 */
[----:B------:R-:W3:Y:S04]  /*55cf0*/  LDL.LU R6, [R1+0x4d4] ;  /* 0x0004d40001067983 */ /* 0x000ee80000300800 */
[----:B0-----:R-:W3:Y:S04]  /*55d00*/  LDL.LU R0, [R1+0x4cc] ;  /* 0x0004cc0001007983 */ /* 0x001ee80000300800 */
[----:B----4-:R0:W-:Y:S04]  /*55d10*/  STS.U8 [R16+UR4+0x18380], R9 ;  /* 0x0183800910007988 */ /* 0x0101e80008000004 */
[----:B0-----:R-:W4:Y:S04]  /*55d20*/  LDL.LU R9, [R1+0x4c4] ;  /* 0x0004c40001097983 */ /* 0x001f280000300800 */
[----:B--2---:R0:W-:Y:S04]  /*55d30*/  STS.U8 [R16+UR4+0x18780], R8 ;  /* 0x0187800810007988 */ /* 0x0041e80008000004 */
[----:B0-----:R-:W2:Y:S04]  /*55d40*/  LDL.LU R8, [R1+0x44c] ;  /* 0x00044c0001087983 */ /* 0x001ea80000300800 */
        /* <DEDUP_REMOVED lines=36> */
[----:B----4-:R-:W4:Y:S04]  /*55f90*/  LDL.LU R43, [R1+0x23c] ;  /* 0x00023c00012b7983 */ /* 0x010f280000300800 */
        /* <DEDUP_REMOVED lines=15> */
[----:B0-----:R-:W4:Y:S04]  /*56090*/  LDL.LU R10, [R1+0x128] ;  /* 0x00012800010a7983 */ /* 0x001f280000300800 */
[----:B-1----:R-:W4:Y:S04]  /*560a0*/  LDL.LU R7, [R1+0x10c] ;  /* 0x00010c0001077983 */ /* 0x002f280000300800 */
[----:B------:R-:W4:Y:S04]  /*560b0*/  LDL.LU R6, [R1+0x100] ;  /* 0x0001000001067983 */ /* 0x000f280000300800 */
[----:B------:R-:W4:Y:S04]  /*560c0*/  LDL.LU R9, [R1+0xa4] ;  /* 0x0000a40001097983 */ /* 0x000f280000300800 */
[----:B--2---:R0:W-:Y:S04]  /*560d0*/  STS.U8 [R16+UR4+0x12380], R8 ;  /* 0x0123800810007988 */ /* 0x0041e80008000004 */
[----:B0-----:R-:W2:Y:S04]  /*560e0*/  LDL.LU R8, [R1+0x98] ;  /* 0x0000980001087983 */ /* 0x001ea80000300800 */
[----:B---3--:R0:W-:Y:S04]  /*560f0*/  STS.U8 [R16+UR4+0x16380], R0 ;  /* 0x0163800010007988 */ /* 0x0081e80008000004 */
[----:B------:R1:W-:Y:S04]  /*56100*/  STS.U8 [R16+UR4+0x1a380], R38 ;  /* 0x01a3802610007988 */ /* 0x0003e80008000004 */
[----:B------:R3:W-:Y:S04]  /*56110*/  STS.U8 [R16+UR4+0x1e380], R39 ;  /* 0x01e3802710007988 */ /* 0x0007e80008000004 */
[----:B------:R0:W-:Y:S04]  /*56120*/  STS.U8 [R16+UR4+0x12780], R54 ;  /* 0x0127803610007988 */ /* 0x0001e80008000004 */
[----:B------:R1:W-:Y:S04]  /*56130*/  STS.U8 [R16+UR4+0x16780], R15 ;  /* 0x0167800f10007988 */ /* 0x0003e80008000004 */
[----:B------:R3:W-:Y:S04]  /*56140*/  STS.U8 [R16+UR4+0x1a780], R62 ;  /* 0x01a7803e10007988 */ /* 0x0007e80008000004 */
[----:B0-----:R-:W2:Y:S04]  /*56150*/  LDL.LU R0, [R1+0x84] ;  /* 0x0000840001007983 */ /* 0x001ea80000300800 */
[----:B-1----:R-:W2:Y:S04]  /*56160*/  LDL.LU R38, [R1+0x1d78] ;  /* 0x001d780001267983 */ /* 0x002ea80000300800 */
[----:B---3--:R-:W3:Y:S04]  /*56170*/  LDL.LU R39, [R1+0x1d74] ;  /* 0x001d740001277983 */ /* 0x008ee80000300800 */
        /* <DEDUP_REMOVED lines=20> */
[----:B----4-:R4:W-:Y:S04]  /*562c0*/  STS.U8 [R16+UR4+0x1b380], R43 ;  /* 0x01b3802b10007988 */ /* 0x0109e80008000004 */
[----:B0-----:R-:W3:Y:S04]  /*562d0*/  LDL.LU R5, [R1+0x1d50] ;  /* 0x001d500001057983 */ /* 0x001ee80000300800 */
[----:B-1----:R-:W3:Y:S04]  /*562e0*/  LDL.LU R4, [R1+0x1d4c] ;  /* 0x001d4c0001047983 */ /* 0x002ee80000300800 */
[----:B------:R-:W3:Y:S04]  /*562f0*/  LDL.LU R40, [R1+0x1d48] ;  /* 0x001d480001287983 */ /* 0x000ee80000300800 */
[----:B------:R-:W3:Y:S04]  /*56300*/  LDL.LU R41, [R1+0x1d44] ;  /* 0x001d440001297983 */ /* 0x000ee80000300800 */
[----:B------:R-:W3:Y:S04]  /*56310*/  LDL.LU R42, [R1+0x1d40] ;  /* 0x001d4000012a7983 */ /* 0x000ee80000300800 */
[----:B----4-:R-:W4:Y:S04]  /*56320*/  LDL.LU R43, [R1+0x1d3c] ;  /* 0x001d3c00012b7983 */ /* 0x010f280000300800 */
        /* <DEDUP_REMOVED lines=20> */
[----:B--2---:R0:W-:Y:S04]  /*56470*/  STS.U8 [R16+UR4+0x17f80], R8 ;  /* 0x017f800810007988 */ /* 0x0041e80008000004 */
[----:B0-----:R-:W2:Y:S04]  /*56480*/  LDL.LU R8, [R1+0x1d10] ;  /* 0x001d100001087983 */ /* 0x001ea80000300800 */
[----:B------:R0:W-:Y:S02]  /*56490*/  STS.U8 [R16+UR4+0x1ff80], R0 ;  /* 0x01ff800010007988 */ /* 0x0001e40008000004 */
[----:B0-----:R-:W0:Y:S02]  /*564a0*/  S2R R0, SR_TID.X ;  /* 0x0000000000007919 */ /* 0x001e240000002100 */
[----:B--2---:R1:W-:Y:S04]  /*564b0*/  STS.U8 [R16+UR4+0x1bf80], R8 ;  /* 0x01bf800810007988 */ /* 0x0043e80008000004 */
[----:B-1----:R-:W5:Y:S04]  /*564c0*/  LDL.LU R8, [R1+0x1d0c] ;  /* 0x001d0c0001087983 */ /* 0x002f680000300800 */
[----:B------:R-:W2:Y:S01]  /*564d0*/  LDL.LU R16, [R1+0x1c] ;  /* 0x00001c0001107983 */ /* 0x000ea20000300800 */
[----:B0-----:R-:W-:-:S05]  /*564e0*/  LOP3.LUT R0, R0, 0x7f, RZ, 0xc0, !PT ;  /* 0x0000007f00007812 */ /* 0x001fca00078ec0ff */
[----:B---3--:R0:W-:Y:S04]  /*564f0*/  STS.U8 [R0+UR4+0x25400], R10 ;  /* 0x0254000a00007988 */ /* 0x0081e80008000004 */
[----:B------:R1:W-:Y:S04]  /*56500*/  STS.U8 [R0+UR4+0x24000], R9 ;  /* 0x0240000900007988 */ /* 0x0003e80008000004 */
[----:B------:R3:W-:Y:S04]  /*56510*/  STS.U8 [R0+UR4+0x24400], R6 ;  /* 0x0244000600007988 */ /* 0x0007e80008000004 */
[----:B------:R0:W-:Y:S04]  /*56520*/  STS.U8 [R0+UR4+0x24800], R7 ;  /* 0x0248000700007988 */ /* 0x0001e80008000004 */
[----:B------:R-:W-:Y:S04]  /*56530*/  STS.U8 [R0+UR4+0x25000], R15 ;  /* 0x0250000f00007988 */ /* 0x000fe80008000004 */
[----:B------:R-:W-:Y:S04]  /*56540*/  STS.U8 [R0+UR4+0x25800], R92 ;  /* 0x0258005c00007988 */ /* 0x000fe80008000004 */
[----:B------:R-:W-:Y:S01]  /*56550*/  STS.U8 [R0+UR4+0x25c00], R86 ;  /* 0x025c005600007988 */ /* 0x000fe20008000004 */
[----:B0-----:R-:W-:-:S03]  /*56560*/  LOP3.LUT R10, R0, 0x10, RZ, 0x3c, !PT ;  /* 0x00000010000a7812 */ /* 0x001fc600078e3cff */
[----:B-1----:R-:W5:Y:S04]  /*56570*/  LDL.LU R9, [R1+0x1d08] ;  /* 0x001d080001097983 */ /* 0x002f680000300800 */
        /* <DEDUP_REMOVED lines=8> */
[----:B---3--:R-:W5:Y:S04]  /*56600*/  LDL.LU R6, [R1+0x1d04] ;  /* 0x001d040001067983 */ /* 0x008f680000300800 */
[----:B------:R-:W5:Y:S01]  /*56610*/  LDL.LU R7, [R1+0x1d00] ;  /* 0x001d000001077983 */ /* 0x000f620000300800 */
[----:B------:R-:W-:-:S06]  /*56620*/  PRMT R89, RZ, 0x7610, R89 ;  /* 0x00007610ff597816 */ /* 0x000fcc0000000059 */
[----:B------:R-:W3:Y:S04]  /*56630*/  @!P1 LDG.E.U8 R89, desc[UR14][R46.64] ;  /* 0x0000000e2e599981 */ /* 0x000ee8000c1e1100 */
[----:B--2---:R-:W-:Y:S04]  /*56640*/  STS.U8 [R0+UR4+0x24c00], R16 ;  /* 0x024c001000007988 */ /* 0x004fe80008000004 */
[----:B------:R0:W-:Y:S04]  /*56650*/  STS.U8 [R10+UR4+0x25480], R11 ;  /* 0x0254800b0a007988 */ /* 0x0001e80008000004 */
[----:B------:R1:W-:Y:S04]  /*56660*/  STS.U8 [R10+UR4+0x24080], R4 ;  /* 0x024080040a007988 */ /* 0x0003e80008000004 */
[----:B------:R2:W-:Y:S04]  /*56670*/  STS.U8 [R10+UR4+0x24480], R5 ;  /* 0x024480050a007988 */ /* 0x0005e80008000004 */
[----:B------:R4:W-:Y:S04]  /*56680*/  STS.U8 [R10+UR4+0x24880], R2 ;  /* 0x024880020a007988 */ /* 0x0009e80008000004 */
[----:B------:R1:W-:Y:S04]  /*56690*/  STS.U8 [R10+UR4+0x24c80], R3 ;  /* 0x024c80030a007988 */ /* 0x0003e80008000004 */
[----:B------:R2:W-:Y:S04]  /*566a0*/  STS.U8 [R10+UR4+0x25080], R19 ;  /* 0x025080130a007988 */ /* 0x0005e80008000004 */
[----:B------:R-:W-:Y:S01]  /*566b0*/  STS.U8 [R10+UR4+0x25880], R91 ;  /* 0x0258805b0a007988 */ /* 0x000fe20008000004 */
[----:B0-----:R-:W-:-:S03]  /*566c0*/  LOP3.LUT R11, R0, 0x20, RZ, 0x3c, !PT ;  /* 0x00000020000b7812 */ /* 0x001fc600078e3cff */
[----:B-1----:R-:W5:Y:S04]  /*566d0*/  LDL.LU R4, [R1+0x1cfc] ;  /* 0x001cfc0001047983 */ /* 0x002f680000300800 */
[----:B--2---:R-:W5:Y:S04]  /*566e0*/  LDL.LU R5, [R1+0x1cf8] ;  /* 0x001cf80001057983 */ /* 0x004f680000300800 */
[----:B----4-:R-:W5:Y:S04]  /*566f0*/  LDL.LU R2, [R1+0x1cf4] ;  /* 0x001cf40001027983 */ /* 0x010f680000300800 */
[----:B------:R-:W5:Y:S04]  /*56700*/  LDL.LU R3, [R1+0x1cf0] ;  /* 0x001cf00001037983 */ /* 0x000f680000300800 */
        /* <DEDUP_REMOVED lines=9> */
[----:B------:R-:W5:Y:S04]  /*567a0*/  LDL.LU R19, [R1+0x1cec] ;  /* 0x001cec0001137983 */ /* 0x000f680000300800 */
[----:B------:R0:W-:Y:S04]  /*567b0*/  STS.U8 [R11+UR4+0x24100], R18 ;  /* 0x024100120b007988 */ /* 0x0001e80008000004 */
[----:B------:R1:W-:Y:S04]  /*567c0*/  STS.U8 [R11+UR4+0x24500], R17 ;  /* 0x024500110b007988 */ /* 0x0003e80008000004 */
[----:B------:R2:W-:Y:S04]  /*567d0*/  STS.U8 [R11+UR4+0x25500], R93 ;  /* 0x0255005d0b007988 */ /* 0x0005e80008000004 */
[----:B------:R4:W-:Y:S04]  /*567e0*/  STS.U8 [R11+UR4+0x25900], R90 ;  /* 0x0259005a0b007988 */ /* 0x0009e80008000004 */
[----:B0-----:R-:W5:Y:S04]  /*567f0*/  LDL.LU R18, [R1+0x1ce8] ;  /* 0x001ce80001127983 */ /* 0x001f680000300800 */
[----:B-1----:R-:W5:Y:S04]  /*56800*/  LDL.LU R17, [R1+0x1ce4] ;  /* 0x001ce40001117983 */ /* 0x002f680000300800 */
[----:B--2---:R-:W2:Y:S04]  /*56810*/  LDL R93, [R1+0x770] ;  /* 0x00077000015d7983 */ /* 0x004ea80000100800 */
[----:B----4-:R-:W4:Y:S04]  /*56820*/  LDL R90, [R1+0x76c] ;  /* 0x00076c00015a7983 */ /* 0x010f280000100800 */
[----:B------:R-:W4:Y:S04]  /*56830*/  LDL R39, [R1+0x774] ;  /* 0x0007740001277983 */ /* 0x000f280000100800 */
        /* <DEDUP_REMOVED lines=11> */
[----:B------:R0:W-:Y:S04]  /*568f0*/  STS.U8 [R11+UR4+0x25100], R12 ;  /* 0x0251000c0b007988 */ /* 0x0001e80008000004 */
[----:B------:R-:W-:Y:S04]  /*56900*/  STS.U8 [R11+UR4+0x24900], R14 ;  /* 0x0249000e0b007988 */ /* 0x000fe80008000004 */
[----:B------:R1:W-:Y:S04]  /*56910*/  STS.U8 [R11+UR4+0x24d00], R13 ;  /* 0x024d000d0b007988 */ /* 0x0003e80008000004 */
[----:B------:R-:W-:Y:S04]  /*56920*/  STS.U8 [R11+UR4+0x25d00], R68 ;  /* 0x025d00440b007988 */ /* 0x000fe80008000004 */
[----:B------:R-:W-:Y:S04]  /*56930*/  STS.U8 [R11+UR4+0x26100], R60 ;  /* 0x0261003c0b007988 */ /* 0x000fe80008000004 */
[----:B------:R-:W-:Y:S04]  /*56940*/  STS.U8 [R11+UR4+0x26500], R33 ;  /* 0x026500210b007988 */ /* 0x000fe80008000004 */
[----:B------:R-:W-:Y:S01]  /*56950*/  STS.U8 [R11+UR4+0x26900], R32 ;  /* 0x026900200b007988 */ /* 0x000fe20008000004 */
[----:B0-----:R-:W-:-:S03]  /*56960*/  LOP3.LUT R12, R0, 0x30, RZ, 0x3c, !PT ;  /* 0x00000030000c7812 */ /* 0x001fc600078e3cff */
[----:B------:R0:W-:Y:S04]  /*56970*/  STS.U8 [R11+UR4+0x26d00], R31 ;  /* 0x026d001f0b007988 */ /* 0x0001e80008000004 */
[----:B------:R0:W-:Y:S04]  /*56980*/  STS.U8 [R11+UR4+0x27100], R30 ;  /* 0x0271001e0b007988 */ /* 0x0001e80008000004 */
[----:B------:R-:W-:Y:S04]  /*56990*/  STS.U8 [R11+UR4+0x27500], R29 ;  /* 0x0275001d0b007988 */ /* 0x000fe80008000004 */
[----:B------:R-:W-:Y:S04]  /*569a0*/  STS.U8 [R11+UR4+0x27900], R28 ;  /* 0x0279001c0b007988 */ /* 0x000fe80008000004 */
[----:B------:R-:W-:Y:S01]  /*569b0*/  STS.U8 [R11+UR4+0x27d00], R27 ;  /* 0x027d001b0b007988 */ /* 0x000fe20008000004 */
[----:B-1----:R-:W-:-:S03]  /*569c0*/  LOP3.LUT R13, R0, 0x40, RZ, 0x3c, !PT ;  /* 0x00000040000d7812 */ /* 0x002fc600078e3cff */
[----:B------:R1:W-:Y:S01]  /*569d0*/  STS.U8 [R12+UR4+0x27d80], R20 ;  /* 0x027d80140c007988 */ /* 0x0003e20008000004 */
[----:B------:R-:W-:-:S03]  /*569e0*/  LOP3.LUT R14, R0, 0x50, RZ, 0x3c, !PT ;  /* 0x00000050000e7812 */ /* 0x000fc600078e3cff */
[----:B------:R-:W-:Y:S04]  /*569f0*/  STS.U8 [R12+UR4+0x27180], R23 ;  /* 0x027180170c007988 */ /* 0x000fe80008000004 */
[----:B------:R-:W-:Y:S04]  /*56a00*/  STS.U8 [R12+UR4+0x27580], R22 ;  /* 0x027580160c007988 */ /* 0x000fe80008000004 */
[----:B------:R-:W-:Y:S04]  /*56a10*/  STS.U8 [R12+UR4+0x26980], R25 ;  /* 0x026980190c007988 */ /* 0x000fe80008000004 */
[----:B------:R-:W-:Y:S04]  /*56a20*/  STS.U8 [R12+UR4+0x26d80], R24 ;  /* 0x026d80180c007988 */ /* 0x000fe80008000004 */
[----:B------:R-:W-:Y:S04]  /*56a30*/  STS.U8 [R12+UR4+0x26580], R26 ;  /* 0x0265801a0c007988 */ /* 0x000fe80008000004 */
[----:B0-----:R-:W4:Y:S04]  /*56a40*/  LDL R31, [R1+0x844] ;  /* 0x00084400011f7983 */ /* 0x001f280000100800 */
[----:B------:R-:W4:Y:S04]  /*56a50*/  LDL R30, [R1+0x848] ;  /* 0x00084800011e7983 */ /* 0x000f280000100800 */
[----:B------:R-:W4:Y:S01]  /*56a60*/  LDL R33, [R1+0x854] ;  /* 0x0008540001217983 */ /* 0x000f220000100800 */
[----:B-1----:R-:W-:-:S03]  /*56a70*/  PRMT R20, RZ, 0x7610, R20 ;  /* 0x00007610ff147816 */ /* 0x002fc60000000014 */
        /* <DEDUP_REMOVED lines=10> */
[----:B------:R-:W4:Y:S04]  /*56b20*/  LDL R32, [R1+0x858] ;  /* 0x0008580001207983 */ /* 0x000f280000100800 */
        /* <DEDUP_REMOVED lines=11> */
[----:B------:R-:W-:Y:S04]  /*56be0*/  STS.U8 [R13+UR4+0x26e00], R65 ;  /* 0x026e00410d007988 */ /* 0x000fe80008000004 */
[----:B------:R0:W-:Y:S04]  /*56bf0*/  STS.U8 [R13+UR4+0x27200], R67 ;  /* 0x027200430d007988 */ /* 0x0001e80008000004 */
[----:B------:R-:W-:Y:S04]  /*56c00*/  STS.U8 [R13+UR4+0x27600], R69 ;  /* 0x027600450d007988 */ /* 0x000fe80008000004 */
[----:B------:R0:W-:Y:S04]  /*56c10*/  STS.U8 [R13+UR4+0x27a00], R71 ;  /* 0x027a00470d007988 */ /* 0x0001e80008000004 */
[----:B------:R0:W-:Y:S04]  /*56c20*/  STS.U8 [R13+UR4+0x27e00], R73 ;  /* 0x027e00490d007988 */ /* 0x0001e80008000004 */
[----:B------:R-:W-:Y:S04]  /*56c30*/  STS.U8 [R14+UR4+0x24280], R75 ;  /* 0x0242804b0e007988 */ /* 0x000fe80008000004 */
[----:B------:R0:W-:Y:S04]  /*56c40*/  STS.U8 [R14+UR4+0x24680], R77 ;  /* 0x0246804d0e007988 */ /* 0x0001e80008000004 */
[----:B------:R0:W-:Y:S04]  /*56c50*/  STS.U8 [R14+UR4+0x24a80], R79 ;  /* 0x024a804f0e007988 */ /* 0x0001e80008000004 */
[----:B------:R0:W-:Y:S04]  /*56c60*/  STS.U8 [R14+UR4+0x24e80], R81 ;  /* 0x024e80510e007988 */ /* 0x0001e80008000004 */
[----:B------:R0:W-:Y:S04]  /*56c70*/  STS.U8 [R14+UR4+0x25280], R83 ;  /* 0x025280530e007988 */ /* 0x0001e80008000004 */
[----:B------:R0:W-:Y:S04]  /*56c80*/  STS.U8 [R14+UR4+0x25680], R85 ;  /* 0x025680550e007988 */ /* 0x0001e80008000004 */
[----:B------:R0:W-:Y:S04]  /*56c90*/  STS.U8 [R14+UR4+0x25a80], R87 ;  /* 0x025a80570e007988 */ /* 0x0001e80008000004 */
[----:B------:R1:W-:Y:S04]  /*56ca0*/  STS.U8 [R14+UR4+0x25e80], R88 ;  /* 0x025e80580e007988 */ /* 0x0003e80008000004 */
[----:B---3--:R3:W-:Y:S04]  /*56cb0*/  STS.U8 [R14+UR4+0x26280], R89 ;  /* 0x026280590e007988 */ /* 0x0087e80008000004 */
[----:B0-----:R-:W3:Y:S04]  /*56cc0*/  LDL R61, [R1+0x860] ;  /* 0x00086000013d7983 */ /* 0x001ee80000100800 */
[----:B-1----:R-:W3:Y:S04]  /*56cd0*/  LDL R63, [R1+0x86c] ;  /* 0x00086c00013f7983 */ /* 0x002ee80000100800 */
[----:B------:R-:W3:Y:S01]  /*56ce0*/  LDL R68, [R1+0x8a0] ;  /* 0x0008a00001447983 */ /* 0x000ee20000100800 */
[----:B--2---:R-:W-:-:S02]  /*56cf0*/  @!P1 IMAD.MOV.U32 R22, RZ, RZ, R93 ;  /* 0x000000ffff169224 */ /* 0x004fc400078e005d */
[----:B----4-:R-:W-:Y:S02]  /*56d00*/  @!P1 IMAD.MOV.U32 R23, RZ, RZ, R90 ;  /* 0x000000ffff179224 */ /* 0x010fe400078e005a */
[----:B------:R-:W-:Y:S02]  /*56d10*/  @!P1 IMAD.MOV.U32 R25, RZ, RZ, R39 ;  /* 0x000000ffff199224 */ /* 0x000fe400078e0027 */
[----:B------:R-:W-:Y:S01]  /*56d20*/  @!P1 IMAD.MOV.U32 R24, RZ, RZ, R38 ;  /* 0x000000ffff189224 */ /* 0x000fe200078e0026 */
[----:B------:R-:W2:Y:S04]  /*56d30*/  LDL R39, [R1+0x84c] ;  /* 0x00084c0001277983 */ /* 0x000ea80000100800 */
[----:B------:R-:W4:Y:S01]  /*56d40*/  LDL R38, [R1+0x850] ;  /* 0x0008500001267983 */ /* 0x000f220000100800 */
[----:B------:R-:W-:-:S03]  /*56d50*/  @!P1 IMAD.MOV.U32 R26, RZ, RZ, R64 ;  /* 0x000000ffff1a9224 */ /* 0x000fc600078e0040 */
[----:B------:R-:W4:Y:S04]  /*56d60*/  LDL R64, [R1+0x85c] ;  /* 0x00085c0001407983 */ /* 0x000f280000100800 */
[----:B------:R0:W4:Y:S01]  /*56d70*/  @!P1 LDG.E.U8 R20, desc[UR14][R22.64] ;  /* 0x0000000e16149981 */ /* 0x000122000c1e1100 */
[----:B------:R-:W-:Y:S02]  /*56d80*/  @!P1 IMAD.MOV.U32 R27, RZ, RZ, R86 ;  /* 0x000000ffff1b9224 */ /* 0x000fe400078e0056 */
[----:B------:R-:W-:Y:S01]  /*56d90*/  @!P1 IMAD.MOV.U32 R28, RZ, RZ, R62 ;  /* 0x000000ffff1c9224 */ /* 0x000fe200078e003e */
[----:B------:R-:W-:Y:S01]  /*56da0*/  PRMT R21, RZ, 0x7610, R21 ;  /* 0x00007610ff157816 */ /* 0x000fe20000000015 */
[----:B------:R-:W4:Y:S01]  /*56db0*/  LDL R62, [R1+0x870] ;  /* 0x00087000013e7983 */ /* 0x000f220000100800 */
[----:B------:R-:W-:-:S03]  /*56dc0*/  @!P1 IMAD.MOV.U32 R29, RZ, RZ, R70 ;  /* 0x000000ffff1d9224 */ /* 0x000fc600078e0046 */
[----:B------:R-:W4:Y:S04]  /*56dd0*/  LDL R66, [R1+0x880] ;  /* 0x0008800001427983 */ /* 0x000f280000100800 */
[----:B------:R-:W4:Y:S04]  /*56de0*/  @!P1 LDG.E.U8 R21, desc[UR14][R24.64] ;  /* 0x0000000e18159981 */ /* 0x000f28000c1e1100 */
[----:B------:R-:W4:Y:S04]  /*56df0*/  LDL R67, [R1+0x87c] ;  /* 0x00087c0001437983 */ /* 0x000f280000100800 */
[----:B------:R-:W4:Y:S01]  /*56e00*/  LDL R65, [R1+0x88c] ;  /* 0x00088c0001417983 */ /* 0x000f220000100800 */
[----:B0-----:R-:W-:-:S02]  /*56e10*/  PRMT R23, RZ, 0x7610, R23 ;  /* 0x00007610ff177816 */ /* 0x001fc40000000017 */
[----:B------:R-:W-:Y:S01]  /*56e20*/  PRMT R22, RZ, 0x7610, R22 ;  /* 0x00007610ff167816 */ /* 0x000fe20000000016 */
[----:B------:R-:W4:Y:S04]  /*56e30*/  LDL R71, [R1+0x894] ;  /* 0x0008940001477983 */ /* 0x000f280000100800 */
[----:B------:R-:W4:Y:S04]  /*56e40*/  LDL R70, [R1+0x89c] ;  /* 0x00089c0001467983 */ /* 0x000f280000100800 */
[----:B------:R-:W4:Y:S04]  /*56e50*/  LDL R73, [R1+0x8a4] ;  /* 0x0008a40001497983 */ /* 0x000f280000100800 */
[----:B------:R0:W4:Y:S04]  /*56e60*/  @!P1 LDG.E.U8 R23, desc[UR14][R26.64] ;  /* 0x0000000e1a179981 */ /* 0x000128000c1e1100 */
[----:B------:R-:W4:Y:S04]  /*56e70*/  LDL R69, [R1+0x8a8] ;  /* 0x0008a80001457983 */ /* 0x000f280000100800 */
[----:B------:R-:W4:Y:S01]  /*56e80*/  LDL R72, [R1+0x8c4] ;  /* 0x0008c40001487983 */ /* 0x000f220000100800 */
[----:B------:R-:W-:-:S02]  /*56e90*/  PRMT R40, RZ, 0x7610, R40 ;  /* 0x00007610ff287816 */ /* 0x000fc40000000028 */
[----:B------:R-:W-:Y:S02]  /*56ea0*/  PRMT R41, RZ, 0x7610, R41 ;  /* 0x00007610ff297816 */ /* 0x000fe40000000029 */
[----:B------:R-:W-:Y:S02]  /*56eb0*/  PRMT R42, RZ, 0x7610, R42 ;  /* 0x00007610ff2a7816 */ /* 0x000fe4000000002a */
[----:B------:R-:W-:Y:S02]  /*56ec0*/  PRMT R43, RZ, 0x7610, R43 ;  /* 0x00007610ff2b7816 */ /* 0x000fe4000000002b */
[----:B------:R-:W-:Y:S02]  /*56ed0*/  PRMT R44, RZ, 0x7610, R44 ;  /* 0x00007610ff2c7816 */ /* 0x000fe4000000002c */
[----:B------:R-:W-:Y:S02]  /*56ee0*/  PRMT R45, RZ, 0x7610, R45 ;  /* 0x00007610ff2d7816 */ /* 0x000fe4000000002d */
[----:B------:R-:W-:Y:S01]  /*56ef0*/  PRMT R46, RZ, 0x7610, R46 ;  /* 0x00007610ff2e7816 */ /* 0x000fe2000000002e */
[----:B0-----:R-:W-:-:S02]  /*56f00*/  @!P1 IMAD.MOV.U32 R26, RZ, RZ, R34 ;  /* 0x000000ffff1a9224 */ /* 0x001fc400078e0022 */
[----:B------:R-:W-:Y:S01]  /*56f10*/  @!P1 IMAD.MOV.U32 R27, RZ, RZ, R35 ;  /* 0x000000ffff1b9224 */ /* 0x000fe200078e0023 */
[----:B------:R-:W4:Y:S04]  /*56f20*/  LDL R34, [R1+0x868] ;  /* 0x0008680001227983 */ /* 0x000f280000100800 */
[----:B------:R-:W4:Y:S01]  /*56f30*/  LDL R35, [R1+0x864] ;  /* 0x0008640001237983 */ /* 0x000f220000100800 */
[----:B------:R-:W-:Y:S02]  /*56f40*/  @!P1 IMAD.MOV.U32 R24, RZ, RZ, R91 ;  /* 0x000000ffff189224 */ /* 0x000fe400078e005b */
[----:B------:R-:W-:Y:S01]  /*56f50*/  @!P1 IMAD.MOV.U32 R25, RZ, RZ, R92 ;  /* 0x000000ffff199224 */ /* 0x000fe200078e005c */
[----:B------:R-:W4:Y:S04]  /*56f60*/  LDL R77, [R1+0x8fc] ;  /* 0x0008fc00014d7983 */ /* 0x000f280000100800 */
[----:B------:R-:W4:Y:S04]  /*56f70*/  LDL R76, [R1+0x804] ;  /* 0x00080400014c7983 */ /* 0x000f280000100800 */
[----:B------:R0:W4:Y:S04]  /*56f80*/  @!P1 LDG.E.U8 R22, desc[UR14][R24.64] ;  /* 0x0000000e18169981 */ /* 0x000128000c1e1100 */
[----:B------:R-:W4:Y:S04]  /*56f90*/  LDL R75, [R1+0x910] ;  /* 0x00091000014b7983 */ /* 0x000f280000100800 */
[----:B------:R-:W4:Y:S01]  /*56fa0*/  LDL R74, [R1+0x800] ;  /* 0x00080000014a7983 */ /* 0x000f220000100800 */
[----:B0-----:R-:W-:-:S02]  /*56fb0*/  PRMT R24, RZ, 0x7610, R24 ;  /* 0x00007610ff187816 */ /* 0x001fc40000000018 */
[----:B------:R-:W-:-:S04]  /*56fc0*/  PRMT R25, RZ, 0x7610, R25 ;  /* 0x00007610ff197816 */ /* 0x000fc80000000019 */
[----:B------:R0:W4:Y:S04]  /*56fd0*/  @!P1 LDG.E.U8 R24, desc[UR14][R26.64] ;  /* 0x0000000e1a189981 */ /* 0x000128000c1e1100 */
[----:B------:R1:W4:Y:S01]  /*56fe0*/  @!P1 LDG.E.U8 R25, desc[UR14][R28.64] ;  /* 0x0000000e1c199981 */ /* 0x000322000c1e1100 */
[----:B0-----:R-:W-:Y:S01]  /*56ff0*/  PRMT R26, RZ, 0x7610, R26 ;  /* 0x00007610ff1a7816 */ /* 0x001fe2000000001a */
[----:B-1----:R-:W-:Y:S02]  /*57000*/  @!P1 IMAD.MOV.U32 R28, RZ, RZ, R36 ;  /* 0x000000ffff1c9224 */ /* 0x002fe400078e0024 */
[----:B------:R-:W-:Y:S01]  /*57010*/  @!P1 IMAD.MOV.U32 R29, RZ, RZ, R37 ;  /* 0x000000ffff1d9224 */ /* 0x000fe200078e0025 */
[----:B------:R-:W-:Y:S01]  /*57020*/  PRMT R27, RZ, 0x7610, R27 ;  /* 0x00007610ff1b7816 */ /* 0x000fe2000000001b */
[----:B------:R-:W4:Y:S04]  /*57030*/  LDL R37, [R1+0x874] ;  /* 0x0008740001257983 */ /* 0x000f280000100800 */
[----:B------:R0:W4:Y:S04]  /*57040*/  @!P1 LDG.E.U8 R26, desc[UR14][R28.64] ;  /* 0x0000000e1c1a9981 */ /* 0x000128000c1e1100 */
[----:B------:R-:W4:Y:S04]  /*57050*/  LDL R36, [R1+0x878] ;  /* 0x0008780001247983 */ /* 0x000f280000100800 */
[----:B------:R-:W4:Y:S01]  /*57060*/  @!P1 LDG.E.U8 R27, desc[UR14][R30.64] ;  /* 0x0000000e1e1b9981 */ /* 0x000f22000c1e1100 */
[----:B0-----:R-:W-:-:S02]  /*57070*/  PRMT R29, RZ, 0x7610, R29 ;  /* 0x00007610ff1d7816 */ /* 0x001fc4000000001d */
[----:B------:R-:W-:-:S04]  /*57080*/  PRMT R28, RZ, 0x7610, R28 ;  /* 0x00007610ff1c7816 */ /* 0x000fc8000000001c */
[----:B------:R3:W4:Y:S02]  /*57090*/  @!P1 LDG.E.U8 R29, desc[UR14][R32.64] ;  /* 0x0000000e201d9981 */ /* 0x000724000c1e1100 */
[----:B---3--:R-:W-:Y:S02]  /*570a0*/  @!P1 IMAD.MOV.U32 R32, RZ, RZ, R61 ;  /* 0x000000ffff209224 */ /* 0x008fe400078e003d */
[----:B------:R-:W3:Y:S01]  /*570b0*/  LDL R61, [R1+0x898] ;  /* 0x00089800013d7983 */ /* 0x000ee20000100800 */
[----:B--2---:R-:W-:Y:S02]  /*570c0*/  @!P1 IMAD.MOV.U32 R31, RZ, RZ, R39 ;  /* 0x000000ffff1f9224 */ /* 0x004fe400078e0027 */
[----:B----4-:R-:W-:Y:S01]  /*570d0*/  @!P1 IMAD.MOV.U32 R30, RZ, RZ, R38 ;  /* 0x000000ffff1e9224 */ /* 0x010fe200078e0026 */
[----:B------:R-:W2:Y:S04]  /*570e0*/  LDL R39, [R1+0x884] ;  /* 0x0008840001277983 */ /* 0x000ea80000100800 */
[----:B------:R-:W2:Y:S01]  /*570f0*/  LDL R38, [R1+0x888] ;  /* 0x0008880001267983 */ /* 0x000ea20000100800 */
[----:B------:R-:W-:-:S03]  /*57100*/  @!P1 IMAD.MOV.U32 R33, RZ, RZ, R64 ;  /* 0x000000ffff219224 */ /* 0x000fc600078e0040 */
[----:B------:R-:W4:Y:S04]  /*57110*/  LDL R64, [R1+0x890] ;  /* 0x0008900001407983 */ /* 0x000f280000100800 */
[----:B------:R0:W3:Y:S02]  /*57120*/  @!P1 LDG.E.U8 R28, desc[UR14][R30.64] ;  /* 0x0000000e1e1c9981 */ /* 0x0000e4000c1e1100 */
[----:B0-----:R-:W-:-:S06]  /*57130*/  PRMT R31, RZ, 0x7610, R31 ;  /* 0x00007610ff1f7816 */ /* 0x001fcc000000001f */
[----:B------:R0:W3:Y:S02]  /*57140*/  @!P1 LDG.E.U8 R31, desc[UR14][R34.64] ;  /* 0x0000000e221f9981 */ /* 0x0000e4000c1e1100 */
[----:B0-----:R-:W-:Y:S02]  /*57150*/  @!P1 IMAD.MOV.U32 R35, RZ, RZ, R63 ;  /* 0x000000ffff239224 */ /* 0x001fe400078e003f */
[----:B------:R-:W3:Y:S01]  /*57160*/  LDL R63, [R1+0xa44] ;  /* 0x000a4400013f7983 */ /* 0x000ee20000100800 */
[----:B------:R-:W-:-:S03]  /*57170*/  @!P1 IMAD.MOV.U32 R34, RZ, RZ, R62 ;  /* 0x000000ffff229224 */ /* 0x000fc600078e003e */
[----:B------:R-:W3:Y:S01]  /*57180*/  LDL R62, [R1+0xa48] ;  /* 0x000a4800013e7983 */ /* 0x000ee20000100800 */
[----:B------:R-:W-:-:S06]  /*57190*/  PRMT R30, RZ, 0x7610, R30 ;  /* 0x00007610ff1e7816 */ /* 0x000fcc000000001e */
[----:B------:R0:W3:Y:S02]  /*571a0*/  @!P1 LDG.E.U8 R30, desc[UR14][R32.64] ;  /* 0x0000000e201e9981 */ /* 0x0000e4000c1e1100 */
[----:B0-----:R-:W-:Y:S02]  /*571b0*/  PRMT R32, RZ, 0x7610, R32 ;  /* 0x00007610ff207816 */ /* 0x001fe40000000020 */
[----:B------:R-:W-:-:S04]  /*571c0*/  PRMT R33, RZ, 0x7610, R33 ;  /* 0x00007610ff217816 */ /* 0x000fc80000000021 */
[----:B------:R0:W3:Y:S04]  /*571d0*/  @!P1 LDG.E.U8 R32, desc[UR14][R34.64] ;  /* 0x0000000e22209981 */ /* 0x0000e8000c1e1100 */
[----:B------:R1:W3:Y:S01]  /*571e0*/  @!P1 LDG.E.U8 R33, desc[UR14][R36.64] ;  /* 0x0000000e24219981 */ /* 0x0002e2000c1e1100 */
[----:B0-----:R-:W-:Y:S02]  /*571f0*/  PRMT R34, RZ, 0x7610, R34 ;  /* 0x00007610ff227816 */ /* 0x001fe40000000022 */
[----:B------:R-:W-:Y:S01]  /*57200*/  PRMT R35, RZ, 0x7610, R35 ;  /* 0x00007610ff237816 */ /* 0x000fe20000000023 */
[----:B-1----:R-:W-:Y:S02]  /*57210*/  @!P1 IMAD.MOV.U32 R36, RZ, RZ, R66 ;  /* 0x000000ffff249224 */ /* 0x002fe400078e0042 */
[----:B------:R-:W-:Y:S01]  /*57220*/  @!P1 IMAD.MOV.U32 R37, RZ, RZ, R67 ;  /* 0x000000ffff259224 */ /* 0x000fe200078e0043 */
[----:B------:R-:W3:Y:S04]  /*57230*/  LDL R66, [R1+0x8b0] ;  /* 0x0008b00001427983 */ /* 0x000ee80000100800 */
[----:B------:R-:W3:Y:S04]  /*57240*/  LDL R67, [R1+0x8ac] ;  /* 0x0008ac0001437983 */ /* 0x000ee80000100800 */
[----:B------:R0:W3:Y:S02]  /*57250*/  @!P1 LDG.E.U8 R34, desc[UR14][R36.64] ;  /* 0x0000000e24229981 */ /* 0x0000e4000c1e1100 */
[----:B0-----:R-:W-:-:S02]  /*57260*/  PRMT R36, RZ, 0x7610, R36 ;  /* 0x00007610ff247816 */ /* 0x001fc40000000024 */
[----:B------:R-:W-:Y:S01]  /*57270*/  PRMT R37, RZ, 0x7610, R37 ;  /* 0x00007610ff257816 */ /* 0x000fe20000000025 */
[----:B--2---:R4:W2:Y:S02]  /*57280*/  @!P1 LDG.E.U8 R35, desc[UR14][R38.64] ;  /* 0x0000000e26239981 */ /* 0x0048a4000c1e1100 */
[----:B----4-:R-:W-:Y:S02]  /*57290*/  @!P1 IMAD.MOV.U32 R38, RZ, RZ, R64 ;  /* 0x000000ffff269224 */ /* 0x010fe400078e0040 */
[----:B------:R-:W-:Y:S01]  /*572a0*/  @!P1 IMAD.MOV.U32 R39, RZ, RZ, R65 ;  /* 0x000000ffff279224 */ /* 0x000fe200078e0041 */
[----:B------:R-:W4:Y:S04]  /*572b0*/  LDL R64, [R1+0x8b8] ;  /* 0x0008b80001407983 */ /* 0x000f280000100800 */
        /* <DEDUP_REMOVED lines=28> */
[----:B--2---:R-:W-:Y:S01]  /*57480*/  @!P1 IMAD.MOV.U32 R39, RZ, RZ, R65 ;  /* 0x000000ffff279224 */ /* 0x004fe200078e0041 */
[----:B------:R-:W2:Y:S04]  /*57490*/  LDL R64, [R1+0x8d0] ;  /* 0x0008d00001407983 */ /* 0x000ea80000100800 */
[----:B------:R-:W4:Y:S04]  /*574a0*/  LDL R65, [R1+0x8cc] ;  /* 0x0008cc0001417983 */ /* 0x000f280000100800 */
[----:B------:R0:W4:Y:S02]  /*574b0*/  @!P1 LDG.E.U8 R44, desc[UR14][R38.64] ;  /* 0x0000000e262c9981 */ /* 0x000124000c1e1100 */
[----:B0-----:R-:W-:-:S02]  /*574c0*/  @!P1 IMAD.MOV.U32 R39, RZ, RZ, R72 ;  /* 0x000000ffff279224 */ /* 0x001fc400078e0048 */
[----:B---3--:R-:W-:Y:S01]  /*574d0*/  @!P1 IMAD.MOV.U32 R38, RZ, RZ, R71 ;  /* 0x000000ffff269224 */ /* 0x008fe200078e0047 */
[----:B------:R-:W-:Y:S01]  /*574e0*/  PRMT R47, RZ, 0x7610, R47 ;  /* 0x00007610ff2f7816 */ /* 0x000fe2000000002f */
[----:B------:R-:W3:Y:S04]  /*574f0*/  LDL R72, [R1+0x8bc] ;  /* 0x0008bc0001487983 */ /* 0x000ee80000100800 */
[----:B------:R0:W3:Y:S04]  /*57500*/  @!P1 LDG.E.U8 R45, desc[UR14][R38.64] ;  /* 0x0000000e262d9981 */ /* 0x0000e8000c1e1100 */
[----:B------:R-:W3:Y:S01]  /*57510*/  LDL R71, [R1+0x8c0] ;  /* 0x0008c00001477983 */ /* 0x000ee20000100800 */
[----:B0-----:R-:W-:-:S03]  /*57520*/  @!P1 IMAD.MOV.U32 R38, RZ, RZ, R61 ;  /* 0x000000ffff269224 */ /* 0x001fc600078e003d */
[----:B------:R-:W3:Y:S01]  /*57530*/  LDL R61, [R1+0x8e8] ;  /* 0x0008e800013d7983 */ /* 0x000ee20000100800 */
[----:B------:R-:W-:-:S03]  /*57540*/  @!P1 IMAD.MOV.U32 R39, RZ, RZ, R63 ;  /* 0x000000ffff279224 */ /* 0x000fc600078e003f */
[----:B------:R-:W3:Y:S04]  /*57550*/  LDL R63, [R1+0x8e4] ;  /* 0x0008e400013f7983 */ /* 0x000ee80000100800 */
[----:B------:R0:W3:Y:S02]  /*57560*/  @!P1 LDG.E.U8 R46, desc[UR14][R38.64] ;  /* 0x0000000e262e9981 */ /* 0x0000e4000c1e1100 */
[----:B0-----:R-:W-:Y:S02]  /*57570*/  @!P1 IMAD.MOV.U32 R38, RZ, RZ, R62 ;  /* 0x000000ffff269224 */ /* 0x001fe400078e003e */
[----:B------:R-:W3:Y:S01]  /*57580*/  LDL R62, [R1+0x900] ;  /* 0x00090000013e7983 */ /* 0x000ee20000100800 */
[----:B------:R-:W-:Y:S01]  /*57590*/  @!P1 IMAD.MOV.U32 R39, RZ, RZ, R70 ;  /* 0x000000ffff279224 */ /* 0x000fe200078e0046 */
[----:B------:R-:W-:-:S02]  /*575a0*/  PRMT R48, RZ, 0x7610, R48 ;  /* 0x00007610ff307816 */ /* 0x000fc40000000030 */
[----:B------:R-:W3:Y:S04]  /*575b0*/  LDL R70, [R1+0x8d4] ;  /* 0x0008d40001467983 */ /* 0x000ee80000100800 */
[----:B------:R0:W3:Y:S01]  /*575c0*/  @!P1 LDG.E.U8 R47, desc[UR14][R38.64] ;  /* 0x0000000e262f9981 */ /* 0x0000e2000c1e1100 */
[----:B------:R-:W-:Y:S01]  /*575d0*/  PRMT R49, RZ, 0x7610, R49 ;  /* 0x00007610ff317816 */ /* 0x000fe20000000031 */
[----:B0-----:R-:W-:Y:S02]  /*575e0*/  @!P1 IMAD.MOV.U32 R38, RZ, RZ, R68 ;  /* 0x000000ffff269224 */ /* 0x001fe400078e0044 */
[----:B------:R-:W-:Y:S01]  /*575f0*/  @!P1 IMAD.MOV.U32 R39, RZ, RZ, R69 ;  /* 0x000000ffff279224 */ /* 0x000fe200078e0045 */
[----:B------:R-:W3:Y:S04]  /*57600*/  LDL R68, [R1+0x8ec] ;  /* 0x0008ec0001447983 */ /* 0x000ee80000100800 */
[----:B------:R-:W3:Y:S04]  /*57610*/  LDL R69, [R1+0x8d8] ;  /* 0x0008d80001457983 */ /* 0x000ee80000100800 */
[----:B------:R0:W3:Y:S01]  /*57620*/  @!P1 LDG.E.U8 R48, desc[UR14][R38.64] ;  /* 0x0000000e26309981 */ /* 0x0000e2000c1e1100 */
[----:B------:R-:W-:Y:S01]  /*57630*/  PRMT R50, RZ, 0x7610, R50 ;  /* 0x00007610ff327816 */ /* 0x000fe20000000032 */
[----:B0-----:R-:W-:-:S02]  /*57640*/  @!P1 IMAD.MOV.U32 R38, RZ, RZ, R66 ;  /* 0x000000ffff269224 */ /* 0x001fc400078e0042 */
[----:B------:R-:W-:Y:S01]  /*57650*/  @!P1 IMAD.MOV.U32 R39, RZ, RZ, R67 ;  /* 0x000000ffff279224 */ /* 0x000fe200078e0043 */
[----:B------:R-:W3:Y:S04]  /*57660*/  LDL R66, [R1+0x904] ;  /* 0x0009040001427983 */ /* 0x000ee80000100800 */
[----:B------:R-:W3:Y:S04]  /*57670*/  LDL R67, [R1+0x8f0] ;  /* 0x0008f00001437983 */ /* 0x000ee80000100800 */
[----:B------:R2:W3:Y:S01]  /*57680*/  @!P1 LDG.E.U8 R49, desc[UR14][R38.64] ;  /* 0x0000000e26319981 */ /* 0x0004e2000c1e1100 */
[----:B------:R-:W-:Y:S01]  /*57690*/  PRMT R51, RZ, 0x7610, R51 ;  /* 0x00007610ff337816 */ /* 0x000fe20000000033 */
[----:B--2---:R-:W-:-:S02]  /*576a0*/  @!P1 IMAD.MOV.U32 R38, RZ, RZ, R64 ;  /* 0x000000ffff269224 */ /* 0x004fc400078e0040 */
[----:B----4-:R-:W-:Y:S01]  /*576b0*/  @!P1 IMAD.MOV.U32 R39, RZ, RZ, R65 ;  /* 0x000000ffff279224 */ /* 0x010fe200078e0041 */
[----:B------:R-:W2:Y:S04]  /*576c0*/  LDL R64, [R1+0x808] ;  /* 0x0008080001407983 */ /* 0x000ea80000100800 */
[----:B------:R-:W4:Y:S04]  /*576d0*/  LDL R65, [R1+0x908] ;  /* 0x0009080001417983 */ /* 0x000f280000100800 */
        /* <DEDUP_REMOVED lines=8> */
[----:B------:R-:W-:Y:S01]  /*57760*/  PRMT R52, RZ, 0x7610, R52 ;  /* 0x00007610ff347816 */ /* 0x000fe20000000034 */
[----:B------:R-:W-:Y:S01]  /*57770*/  @!P1 IMAD.MOV.U32 R39, RZ, RZ, R77 ;  /* 0x000000ffff279224 */ /* 0x000fe200078e004d */
[----:B------:R-:W-:-:S04]  /*57780*/  PRMT R53, RZ, 0x7610, R53 ;  /* 0x00007610ff357816 */ /* 0x000fc80000000035 */
[----:B------:R0:W3:Y:S01]  /*57790*/  @!P1 LDG.E.U8 R52, desc[UR14][R38.64] ;  /* 0x0000000e26349981 */ /* 0x0000e2000c1e1100 */
[----:B------:R-:W-:Y:S01]  /*577a0*/  PRMT R54, RZ, 0x7610, R54 ;  /* 0x00007610ff367816 */ /* 0x000fe20000000036 */
[----:B0-----:R-:W-:Y:S02]  /*577b0*/  @!P1 IMAD.MOV.U32 R38, RZ, RZ, R75 ;  /* 0x000000ffff269224 */ /* 0x001fe400078e004b */
[----:B------:R-:W-:-:S05]  /*577c0*/  @!P1 IMAD.MOV.U32 R39, RZ, RZ, R76 ;  /* 0x000000ffff279224 */ /* 0x000fca00078e004c */
        /* <DEDUP_REMOVED lines=18> */
[----:B0-----:R-:W-:Y:S01]  /*578f0*/  @!P1 IMAD.MOV.U32 R39, RZ, RZ, R66 ;  /* 0x000000ffff279224 */ /* 0x001fe200078e0042 */
[----:B------:R-:W-:Y:S01]  /*57900*/  PRMT R60, RZ, 0x7610, R60 ;  /* 0x00007610ff3c7816 */ /* 0x000fe2000000003c */
[----:B----4-:R-:W-:-:S05]  /*57910*/  @!P1 IMAD.MOV.U32 R38, RZ, RZ, R65 ;  /* 0x000000ffff269224 */ /* 0x010fca00078e0041 */
[----:B------:R2:W4:Y:S02]  /*57920*/  @!P1 LDG.E.U8 R58, desc[UR14][R38.64] ;  /* 0x0000000e263a9981 */ /* 0x000524000c1e1100 */
[----:B--2---:R-:W-:Y:S02]  /*57930*/  @!P1 IMAD.MOV.U32 R39, RZ, RZ, R64 ;  /* 0x000000ffff279224 */ /* 0x004fe400078e0040 */
[----:B---3--:R-:W-:-:S05]  /*57940*/  @!P1 IMAD.MOV.U32 R38, RZ, RZ, R63 ;  /* 0x000000ffff269224 */ /* 0x008fca00078e003f */
[----:B------:R0:W2:Y:S02]  /*57950*/  @!P1 LDG.E.U8 R59, desc[UR14][R38.64] ;  /* 0x0000000e263b9981 */ /* 0x0000a4000c1e1100 */
[----:B0-----:R-:W-:Y:S02]  /*57960*/  @!P1 IMAD.MOV.U32 R38, RZ, RZ, R61 ;  /* 0x000000ffff269224 */ /* 0x001fe400078e003d */
[----:B------:R-:W-:-:S05]  /*57970*/  @!P1 IMAD.MOV.U32 R39, RZ, RZ, R62 ;  /* 0x000000ffff279224 */ /* 0x000fca00078e003e */
[----:B------:R-:W3:Y:S01]  /*57980*/  @!P1 LDG.E.U8 R60, desc[UR14][R38.64] ;  /* 0x0000000e263c9981 */ /* 0x000ee2000c1e1100 */
[C---:B------:R-:W-:Y:S02]  /*57990*/  LOP3.LUT R15, R0.reuse, 0x60, RZ, 0x3c, !PT ;  /* 0x00000060000f7812 */ /* 0x040fe400078e3cff */
[----:B------:R-:W-:Y:S01]  /*579a0*/  LOP3.LUT R16, R0, 0x70, RZ, 0x3c, !PT ;  /* 0x0000007000107812 */ /* 0x000fe200078e3cff */
        /* <DEDUP_REMOVED lines=35> */
[----:B------:R0:W-:Y:S01]  /*57be0*/  STS.U8 [R16+UR4+0x27380], R57 ;  /* 0x0273803910007988 */ /* 0x0001e20008000004 */
[----:B------:R-:W-:Y:S01]  /*57bf0*/  ULEA UR6, UR9, UR4, 0x3 ;  /* 0x0000000409067291 */ /* 0x000fe2000f8e18ff */
[----:B------:R-:W-:-:S03]  /*57c00*/  UMOV UR8, UR11 ;  /* 0x0000000b00087c82 */ /* 0x000fc60008000000 */
[----:B------:R-:W-:Y:S01]  /*57c10*/  UIADD3 UR6, UPT, UPT, UR6, 0x28000, URZ ;  /* 0x0002800006067890 */ /* 0x000fe2000fffe0ff */
[----:B----4-:R0:W-:Y:S04]  /*57c20*/  STS.U8 [R16+UR4+0x27780], R58 ;  /* 0x0277803a10007988 */ /* 0x0101e80008000004 */
[----:B--2---:R0:W-:Y:S04]  /*57c30*/  STS.U8 [R16+UR4+0x27b80], R59 ;  /* 0x027b803b10007988 */ /* 0x0041e80008000004 */
[----:B---3--:R0:W-:Y:S01]  /*57c40*/  STS.U8 [R16+UR4+0x27f80], R60 ;  /* 0x027f803c10007988 */ /* 0x0081e20008000004 */
[----:B------:R1:W-:Y:S06]  /*57c50*/  MEMBAR.ALL.CTA ;  /* 0x0000000000007992 */ /* 0x0003ec0000008000 */
[----:B-1----:R-:W1:Y:S02]  /*57c60*/  FENCE.VIEW.ASYNC.S ;  /* 0x00000000000073c6 */ /* 0x002e640000000000 */
[----:B-1----:R-:W-:Y:S06]  /*57c70*/  BAR.SYNC.DEFER_BLOCKING 0x0 ;  /* 0x0000000000007b1d */ /* 0x002fec0000010000 */
[----:B------:R-:W-:Y:S05]  /*57c80*/  @P0 BRA `(.L_x_9) ;  /* 0x0000000000dc0947 */ /* 0x000fea0003800000 */
[----:B------:R-:W-:Y:S02]  /*57c90*/  UIADD3 UR11, UPT, UPT, UR5, 0x80, URZ ;  /* 0x00000080050b7890 */ /* 0x000fe4000fffe0ff */
[----:B------:R-:W-:Y:S02]  /*57ca0*/  UIADD3 UR70, UPT, UPT, UR5, 0x80, URZ ;  /* 0x0000008005467890 */ /* 0x000fe4000fffe0ff */
[----:B------:R-:W-:Y:S01]  /*57cb0*/  UIADD3 UR71, UPT, UPT, UR5, 0x80, URZ ;  /* 0x0000008005477890 */ /* 0x000fe2000fffe0ff */
[----:B------:R-:W-:Y:S01]  /*57cc0*/  UMOV UR62, 0x0 ;  /* 0x00000000003e7882 */ /* 0x000fe20000000000 */
[----:B------:R-:W-:Y:S01]  /*57cd0*/  UMOV UR63, 0x8208010 ;  /* 0x08208010003f7882 */ /* 0x000fe20000000000 */
[----:B------:R-:W-:Y:S01]  /*57ce0*/  UMOV UR64, UR10 ;  /* 0x0000000a00407c82 */ /* 0x000fe20008000000 */
[----:B------:R-:W-:Y:S01]  /*57cf0*/  UMOV UR65, 0x40004040 ;  /* 0x4000404000417882 */ /* 0x000fe20000000000 */
[----:B------:R-:W-:Y:S01]  /*57d00*/  UMOV UR76, 0x0 ;  /* 0x00000000004c7882 */ /* 0x000fe20000000000 */
[----:B------:R-:W-:Y:S01]  /*57d10*/  UMOV UR77, 0x8208010 ;  /* 0x08208010004d7882 */ /* 0x000fe20000000000 */
[----:B------:R-:W-:-:S02]  /*57d20*/  UIADD3 UR72, UPT, UPT, UR5, 0x80, URZ ;  /* 0x0000008005487890 */ /* 0x000fc4000fffe0ff */
[----:B------:R-:W-:Y:S01]  /*57d30*/  UTCQMMA gdesc[UR64], gdesc[UR12], tmem[UR5], tmem[UR62], idesc[UR63], UPT ;  /* 0x00ff3e0c400075ea */ /* 0x000fe2000b800305 */
[----:B------:R-:W-:Y:S01]  /*57d40*/  UMOV UR66, 0x0 ;  /* 0x0000000000427882 */ /* 0x000fe20000000000 */
[----:B------:R-:W-:Y:S01]  /*57d50*/  UMOV UR67, 0x8208010 ;  /* 0x0820801000437882 */ /* 0x000fe20000000000 */
[----:B------:R-:W-:Y:S02]  /*57d60*/  UIADD3 UR73, UPT, UPT, UR5, 0x100, URZ ;  /* 0x0000010005497890 */ /* 0x000fe4000fffe0ff */
[----:B------:R1:W-:Y:S01]  /*57d70*/  UTCQMMA gdesc[UR16], gdesc[UR18], tmem[UR5], tmem[UR76], idesc[UR77], UPT ;  /* 0x00ff4c12100075ea */ /* 0x0003e2000b800305 */
[----:B------:R-:W-:Y:S01]  /*57d80*/  UMOV UR68, 0x0 ;  /* 0x0000000000447882 */ /* 0x000fe20000000000 */
[----:B------:R-:W-:Y:S01]  /*57d90*/  UMOV UR69, 0x8208010 ;  /* 0x0820801000457882 */ /* 0x000fe20000000000 */
[----:B------:R-:W-:Y:S02]  /*57da0*/  UIADD3 UR74, UPT, UPT, UR5, 0x100, URZ ;  /* 0x00000100054a7890 */ /* 0x000fe4000fffe0ff */
[----:B------:R-:W-:Y:S01]  /*57db0*/  UTCQMMA gdesc[UR20], gdesc[UR22], tmem[UR5], tmem[UR66], idesc[UR67], UPT ;  /* 0x00ff4216140075ea */ /* 0x000fe2000b800305 */
[----:B------:R-:W-:Y:S01]  /*57dc0*/  UMOV UR52, 0x0 ;  /* 0x0000000000347882 */ /* 0x000fe20000000000 */
[----:B------:R-:W-:Y:S01]  /*57dd0*/  UMOV UR53, 0x8208010 ;  /* 0x0820801000357882 */ /* 0x000fe20000000000 */
[----:B------:R-:W-:-:S02]  /*57de0*/  UIADD3 UR75, UPT, UPT, UR5, 0x100, URZ ;  /* 0x00000100054b7890 */ /* 0x000fc4000fffe0ff */
[----:B------:R-:W-:Y:S01]  /*57df0*/  UTCQMMA gdesc[UR24], gdesc[UR26], tmem[UR5], tmem[UR68], idesc[UR69], UPT ;  /* 0x00ff441a180075ea */ /* 0x000fe2000b800305 */
[----:B------:R-:W-:Y:S01]  /*57e00*/  UMOV UR54, 0x0 ;  /* 0x0000000000367882 */ /* 0x000fe20000000000 */
[----:B------:R-:W-:Y:S01]  /*57e10*/  UMOV UR55, 0x8208010 ;  /* 0x0820801000377882 */ /* 0x000fe20000000000 */
[----:B-1----:R-:W-:Y:S01]  /*57e20*/  UIADD3 UR76, UPT, UPT, UR5, 0x100, URZ ;  /* 0x00000100054c7890 */ /* 0x002fe2000fffe0ff */
[----:B------:R1:W-:Y:S01]  /*57e30*/  UTCQMMA gdesc[UR28], gdesc[UR12], tmem[UR11], tmem[UR52], idesc[UR53], UPT ;  /* 0x00ff340c1c0075ea */ /* 0x0003e2000b80030b */
[----:B------:R-:W-:Y:S01]  /*57e40*/  UMOV UR56, 0x0 ;  /* 0x0000000000387882 */ /* 0x000fe20000000000 */
[----:B------:R-:W-:Y:S01]  /*57e50*/  UMOV UR57, 0x8208010 ;  /* 0x0820801000397882 */ /* 0x000fe20000000000 */
[----:B------:R-:W-:Y:S01]  /*57e60*/  UIADD3 UR77, UPT, UPT, UR5, 0x180, URZ ;  /* 0x00000180054d7890 */ /* 0x000fe2000fffe0ff */
[----:B------:R2:W-:Y:S01]  /*57e70*/  UTCQMMA gdesc[UR30], gdesc[UR18], tmem[UR70], tmem[UR54], idesc[UR55], UPT ;  /* 0x00ff36121e0075ea */ /* 0x0005e2000b800346 */
[----:B------:R-:W-:Y:S01]  /*57e80*/  UMOV UR58, 0x0 ;  /* 0x00000000003a7882 */ /* 0x000fe20000000000 */
[----:B------:R-:W-:Y:S01]  /*57e90*/  UMOV UR59, 0x8208010 ;  /* 0x08208010003b7882 */ /* 0x000fe20000000000 */
[----:B------:R3:W-:Y:S01]  /*57ea0*/  UTCQMMA gdesc[UR32], gdesc[UR22], tmem[UR71], tmem[UR56], idesc[UR57], UPT ;  /* 0x00ff3816200075ea */ /* 0x0007e2000b800347 */
[----:B------:R-:W-:Y:S01]  /*57eb0*/  UMOV UR60, 0x0 ;  /* 0x00000000003c7882 */ /* 0x000fe20000000000 */
[----:B------:R-:W-:Y:S01]  /*57ec0*/  UMOV UR61, 0x8208010 ;  /* 0x08208010003d7882 */ /* 0x000fe20000000000 */
[----:B-1----:R-:W-:Y:S01]  /*57ed0*/  UIADD3 UR11, UPT, UPT, UR5, 0x180, URZ ;  /* 0x00000180050b7890 */ /* 0x002fe2000fffe0ff */
[----:B------:R1:W-:Y:S01]  /*57ee0*/  UTCQMMA gdesc[UR34], gdesc[UR26], tmem[UR72], tmem[UR58], idesc[UR59], UPT ;  /* 0x00ff3a1a220075ea */ /* 0x0003e2000b800348 */
[----:B------:R-:W-:Y:S01]  /*57ef0*/  UMOV UR64, 0x0 ;  /* 0x0000000000407882 */ /* 0x000fe20000000000 */
[----:B------:R-:W-:Y:S01]  /*57f00*/  UMOV UR65, 0x8208010 ;  /* 0x0820801000417882 */ /* 0x000fe20000000000 */
[----:B--2---:R-:W-:Y:S01]  /*57f10*/  UIADD3 UR70, UPT, UPT, UR5, 0x180, URZ ;  /* 0x0000018005467890 */ /* 0x004fe2000fffe0ff */
[----:B------:R2:W-:Y:S01]  /*57f20*/  UTCQMMA gdesc[UR36], gdesc[UR12], tmem[UR73], tmem[UR60], idesc[UR61], UPT ;  /* 0x00ff3c0c240075ea */ /* 0x0005e2000b800349 */
[----:B------:R2:W-:Y:S01]  /*57f30*/  UTCQMMA gdesc[UR38], gdesc[UR18], tmem[UR74], tmem[UR62], idesc[UR63], UPT ;  /* 0x00ff3e12260075ea */ /* 0x0005e2000b80034a */
[----:B---3--:R-:W-:Y:S01]  /*57f40*/  UIADD3 UR71, UPT, UPT, UR5, 0x180, URZ ;  /* 0x0000018005477890 */ /* 0x008fe2000fffe0ff */
[----:B------:R2:W-:Y:S01]  /*57f50*/  UTCQMMA gdesc[UR40], gdesc[UR22], tmem[UR75], tmem[UR64], idesc[UR65], UPT ;  /* 0x00ff4016280075ea */ /* 0x0005e2000b80034b */
[----:B------:R2:W-:Y:S01]  /*57f60*/  UTCQMMA gdesc[UR42], gdesc[UR26], tmem[UR76], tmem[UR66], idesc[UR67], UPT ;  /* 0x00ff421a2a0075ea */ /* 0x0005e2000b80034c */
[----:B------:R2:W-:Y:S01]  /*57f70*/  UTCQMMA gdesc[UR44], gdesc[UR12], tmem[UR77], tmem[UR68], idesc[UR69], UPT ;  /* 0x00ff440c2c0075ea */ /* 0x0005e2000b80034d */
[----:B-1----:R-:W-:Y:S01]  /*57f80*/  UMOV UR58, UR6 ;  /* 0x00000006003a7c82 */ /* 0x002fe20008000000 */
[----:B------:R-:W-:Y:S01]  /*57f90*/  UMOV UR59, URZ ;  /* 0x000000ff003b7c82 */ /* 0x000fe20008000000 */
[----:B------:R2:W-:Y:S01]  /*57fa0*/  UTCQMMA gdesc[UR46], gdesc[UR18], tmem[UR11], tmem[UR52], idesc[UR53], UPT ;  /* 0x00ff34122e0075ea */ /* 0x0005e2000b80030b */
[----:B------:R-:W-:Y:S01]  /*57fb0*/  UMOV UR58, UR58 ;  /* 0x0000003a003a7c82 */ /* 0x000fe20008000000 */
[----:B------:R2:W-:Y:S01]  /*57fc0*/  UTCQMMA gdesc[UR48], gdesc[UR22], tmem[UR70], tmem[UR54], idesc[UR55], UPT ;  /* 0x00ff3616300075ea */ /* 0x0005e2000b800346 */
[----:B------:R2:W-:Y:S01]  /*57fd0*/  UTCQMMA gdesc[UR50], gdesc[UR26], tmem[UR71], tmem[UR56], idesc[UR57], UPT ;  /* 0x00ff381a320075ea */ /* 0x0005e2000b800347 */
[----:B------:R2:W-:Y:S01]  /*57fe0*/  UTCBAR [UR58], URZ ;  /* 0x000000ff3a0073e9 */ /* 0x0005e200080000ff */
[----:B------:R-:W-:Y:S01]  /*57ff0*/  NOP ;  /* 0x0000000000007918 */ /* 0x000fe20000000000 */
.L_x_9:
[----:B0-----:R-:W3:Y:S04]  /*58000*/  LDL R21, [R1+0x1ae4] ;  /* 0x001ae40001157983 */ /* 0x001ee80000100800 */
[----:B------:R-:W3:Y:S01]  /*58010*/  LDL.LU R20, [R1+0x1adc] ;  /* 0x001adc0001147983 */ /* 0x000ee20000300800 */
[----:B------:R-:W-:-:S04]  /*58020*/  UIADD3 UR9, UPT, UPT, UR9, 0x1, URZ ;  /* 0x0000000109097890 */ /* 0x000fc8000fffe0ff */
[----:B------:R-:W-:-:S04]  /*58030*/  UISETP.GT.AND UP1, UPT, UR9, 0x1, UPT ;  /* 0x000000010900788c */ /* 0x000fc8000bf24270 */
[----:B--2---:R-:W-:Y:S02]  /*58040*/  USEL UR11, URZ, 0x1, !UP1 ;  /* 0x00000001ff0b7887 */ /* 0x004fe4000c800000 */
[----:B------:R-:W-:Y:S02]  /*58050*/  USEL UR9, UR9, URZ, !UP1 ;  /* 0x000000ff09097287 */ /* 0x000fe4000c800000 */
[----:B------:R-:W-:Y:S01]  /*58060*/  ULOP3.LUT UR11, UR8, UR11, URZ, 0x3c, !UPT ;  /* 0x0000000b080b7292 */ /* 0x000fe2000f8e3cff */
[----:B---3--:R-:W-:Y:S02]  /*58070*/  ISETP.NE.U32.AND P1, PT, R20, R21, PT ;  /* 0x000000151400720c */ /* 0x008fe40003f25070 */
[----:B------:R-:W2:Y:S01]  /*58080*/  LDL.LU R20, [R1+0x1ae0] ;  /* 0x001ae00001147983 */ /* 0x000ea20000300800 */
[----:B------:R-:W-:-:S03]  /*58090*/  IMAD.U32 R21, RZ, RZ, UR8 ;  /* 0x00000008ff157e24 */ /* 0x000fc6000f8e00ff */
[----:B--2---:R1:W-:Y:S07]  /*580a0*/  STL [R1+0x1adc], R20 ;  /* 0x001adc1401007387 */ /* 0x0043ee0000100800 */
[----:B------:R-:W-:Y:S05]  /*580b0*/  @P1 BRA `(.L_x_10) ;  /* 0xfffffd6800441947 */ /* 0x000fea000383ffff */
.L_x_7:
[----:B0-----:R-:W2:Y:S01]  /*580c0*/  LDL.LU R26, [R1+0x1af4] ;  /* 0x001af400011a7983 */ /* 0x001ea20000300800 */
[----:B------:R-:W0:Y:S01]  /*580d0*/  LDC R27, c[0x0][0x3a0] ;  /* 0x0000e800ff1b7b82 */ /* 0x000e220000000800 */
[----:B------:R-:W3:Y:S02]  /*580e0*/  LDCU UR20, c[0x0][0x3b8] ;  /* 0x00007700ff1477ac */ /* 0x000ee40008000800 */
[----:B------:R-:W4:Y:S01]  /*580f0*/  LDL R25, [R1+0x700] ;  /* 0x0007000001197983 */ /* 0x000f220000100800 */
[----:B------:R-:W2:Y:S03]  /*58100*/  LDCU.64 UR24, c[0x0][0x398] ;  /* 0x00007300ff1877ac */ /* 0x000ea60008000a00 */
[----:B------:R-:W3:Y:S01]  /*58110*/  LDL.LU R24, [R1+0x1af0] ;  /* 0x001af00001187983 */ /* 0x000ee20000300800 */
[----:B------:R-:W4:Y:S01]  /*58120*/  LDC R69, c[0x0][0x3b4] ;  /* 0x0000ed00ff457b82 */ /* 0x000f220000000800 */
[----:B------:R-:W3:Y:S02]  /*58130*/  LDCU.64 UR10, c[0x0][0x398] ;  /* 0x00007300ff0a77ac */ /* 0x000ee40008000a00 */
[----:B------:R-:W3:Y:S01]  /*58140*/  LDL.LU R23, [R1+0x1aec] ;  /* 0x001aec0001177983 */ /* 0x000ee20000300800 */
[----:B------:R-:W1:Y:S03]  /*58150*/  LDCU.64 UR12, c[0x0][0x398] ;  /* 0x00007300ff0c77ac */ /* 0x000e660008000a00 */
[----:B------:R-:W3:Y:S01]  /*58160*/  LDL.LU R22, [R1+0x1ae8] ;  /* 0x001ae80001167983 */ /* 0x000ee20000300800 */
[----:B------:R-:W0:Y:S03]  /*58170*/  LDCU.64 UR22, c[0x0][0x398] ;  /* 0x00007300ff1677ac */ /* 0x000e260008000a00 */
[----:B-1----:R-:W3:Y:S01]  /*58180*/  LDL R20, [R1+0x60] ;  /* 0x0000600001147983 */ /* 0x002ee20000100800 */
[----:B------:R-:W1:Y:S01]  /*58190*/  LDCU.128 UR16, c[0x0][0x390] ;  /* 0x00007200ff1077ac */ /* 0x000e620008000c00 */
[----:B0-----:R-:W-:Y:S01]  /*581a0*/  VIADD R27, R27, 0x7f ;  /* 0x0000007f1b1b7836 */ /* 0x001fe20000000000 */
[----:B------:R-:W0:Y:S04]  /*581b0*/  LDCU UR9, c[0x0][0x39c] ;  /* 0x00007380ff0977ac */ /* 0x000e280008000800 */
[----:B------:R-:W-:Y:S01]  /*581c0*/  ISETP.GE.AND P6, PT, R27, 0x80, PT ;  /* 0x000000801b00780c */ /* 0x000fe20003fc6270 */
[----:B------:R-:W0:Y:S01]  /*581d0*/  LDCU.64 UR26, c[0x0][0x398] ;  /* 0x00007300ff1a77ac */ /* 0x000e220008000a00 */
[----:B--2---:R-:W-:Y:S01]  /*581e0*/  ISETP.GE.AND P0, PT, R26, UR25, PT ;  /* 0x000000191a007c0c */ /* 0x004fe2000bf06270 */
[----:B----4-:R-:W-:-:S04]  /*581f0*/  IMAD R0, R25, R69, RZ ;  /* 0x0000004519007224 */ /* 0x010fc800078e02ff */
[C---:B------:R-:W-:Y:S01]  /*58200*/  IMAD R71, R69.reuse, 0x80, R0 ;  /* 0x0000008045477824 */ /* 0x040fe200078e0200 */
[----:B---3--:R-:W-:Y:S02]  /*58210*/  ISETP.GE.AND P1, PT, R24, UR11, PT ;  /* 0x0000000b18007c0c */ /* 0x008fe4000bf26270 */
[----:B-1---5:R-:W-:Y:S01]  /*58220*/  IADD3 R2, P5, PT, R0, UR16, RZ ;  /* 0x0000001000027c10 */ /* 0x022fe2000ffbe0ff */
[----:B------:R-:W-:Y:S01]  /*58230*/  IMAD R72, R69, 0x80, R71 ;  /* 0x0000008045487824 */ /* 0x000fe200078e0247 */
[----:B------:R-:W-:Y:S02]  /*58240*/  ISETP.GE.AND P2, PT, R23, UR13, PT ;  /* 0x0000000d17007c0c */ /* 0x000fe4000bf46270 */
[----:B------:R-:W-:Y:S01]  /*58250*/  ISETP.GE.AND P4, PT, R22, UR23, PT ;  /* 0x0000001716007c0c */ /* 0x000fe2000bf86270 */
[----:B------:R-:W-:-:S04]  /*58260*/  IMAD R12, R20, UR20, RZ ;  /* 0x00000014140c7c24 */ /* 0x000fc8000f8e02ff */
[----:B------:R-:W-:Y:S01]  /*58270*/  VIADD R11, R12, UR20 ;  /* 0x000000140c0b7c36 */ /* 0x000fe20008000000 */
[----:B------:R-:W-:Y:S01]  /*58280*/  SHF.R.S32.HI R6, RZ, 0x1f, R12 ;  /* 0x0000001fff067819 */ /* 0x000fe2000001140c */
[----:B0-----:R-:W-:Y:S06]  /*58290*/  @!P6 BRA `(.L_x_11) ;  /* 0x000000000010e947 */ /* 0x001fec0003800000 */
[----:B------:R-:W-:-:S06]  /*582a0*/  USHF.L.U32 UR8, UR8, 0x1f, URZ ;  /* 0x0000001f08087899 */ /* 0x000fcc00080006ff */
[----:B------:R-:W-:-:S04]  /*582b0*/  IMAD.U32 R3, RZ, RZ, UR8 ;  /* 0x00000008ff037e24 */ /* 0x000fc8000f8e00ff */
[----:B------:R-:W0:Y:S02]  /*582c0*/  SYNCS.PHASECHK.TRANS64.TRYWAIT P6, [UR6], R3 ;  /* 0x00000003ff0075a7 */ /* 0x000e2400080c1106 */
[----:B0-----:R-:W-:Y:S05]  /*582d0*/  @!P6 BRA `(.L_x_12) ;  /* 0x0000014c0058e947 */ /* 0x001fea0003800000 */
.L_x_11:
[----:B------:R-:W2:Y:S01]  /*582e0*/  LDL.LU R4, [R1+0x920] ;  /* 0x0009200001047983 */ /* 0x000ea20000300800 */
[----:B------:R-:W-:Y:S01]  /*582f0*/  BAR.SYNC.DEFER_BLOCKING 0x0 ;  /* 0x0000000000007b1d */ /* 0x000fe20000010000 */
[----:B------:R-:W-:Y:S01]  /*58300*/  IADD3 R3, P6, PT, R71, UR16, RZ ;  /* 0x0000001047037c10 */ /* 0x000fe2000ffde0ff */
[----:B------:R-:W-:Y:S01]  /*58310*/  IMAD R69, R69, 0x80, R72 ;  /* 0x0000008045457824 */ /* 0x000fe200078e0248 */
[----:B------:R-:W-:Y:S01]  /*58320*/  LEA.HI.X.SX32 R0, R0, UR17, 0x1, P5 ;  /* 0x0000001100007c11 */ /* 0x000fe2000a8f0eff */
[----:B------:R-:W-:Y:S01]  /*58330*/  VIADD R10, R11, UR20 ;  /* 0x000000140b0a7c36 */ /* 0x000fe20008000000 */
[----:B------:R-:W-:Y:S02]  /*58340*/  LEA.HI.X.SX32 R71, R71, UR17, 0x1, P6 ;  /* 0x0000001147477c11 */ /* 0x000fe4000b0f0eff */
[----:B------:R-:W-:Y:S01]  /*58350*/  IADD3 R70, P6, PT, R69, UR16, RZ ;  /* 0x0000001045467c10 */ /* 0x000fe2000ffde0ff */
[----:B------:R-:W-:Y:S01]  /*58360*/  VIADD R9, R10, UR20 ;  /* 0x000000140a097c36 */ /* 0x000fe20008000000 */
[----:B------:R-:W-:-:S02]  /*58370*/  IADD3 R68, P5, PT, R72, UR16, RZ ;  /* 0x0000001048447c10 */ /* 0x000fc4000ffbe0ff */
[----:B------:R-:W-:Y:S01]  /*58380*/  LEA.HI.X.SX32 R69, R69, UR17, 0x1, P6 ;  /* 0x0000001145457c11 */ /* 0x000fe2000b0f0eff */
[----:B------:R-:W-:Y:S01]  /*58390*/  VIADD R5, R9, UR20 ;  /* 0x0000001409057c36 */ /* 0x000fe20008000000 */
[-C--:B------:R-:W-:Y:S02]  /*583a0*/  IADD3 R76, P6, PT, R12, R3.reuse, RZ ;  /* 0x000000030c4c7210 */ /* 0x080fe40007fde0ff */
[----:B------:R-:W-:Y:S01]  /*583b0*/  LEA.HI.X.SX32 R72, R72, UR17, 0x1, P5 ;  /* 0x0000001148487c11 */ /* 0x000fe2000a8f0eff */
[----:B------:R-:W0:Y:S01]  /*583c0*/  LDCU.64 UR16, c[0x0][0x398] ;  /* 0x00007300ff1077ac */ /* 0x000e220008000a00 */
[----:B------:R-:W-:Y:S01]  /*583d0*/  IADD3 R78, P5, PT, R12, R2, RZ ;  /* 0x000000020c4e7210 */ /* 0x000fe20007fbe0ff */
[----:B------:R-:W-:Y:S01]  /*583e0*/  IMAD.X R77, R6, 0x1, R71, P6 ;  /* 0x00000001064d7824 */ /* 0x000fe200030e0647 */
[----:B------:R-:W-:Y:S02]  /*583f0*/  IADD3 R74, P6, PT, R12, R68, RZ ;  /* 0x000000440c4a7210 */ /* 0x000fe40007fde0ff */
[----:B------:R-:W-:Y:S01]  /*58400*/  SHF.R.S32.HI R8, RZ, 0x1f, R10 ;  /* 0x0000001fff087819 */ /* 0x000fe2000001140a */
[C---:B------:R-:W-:Y:S01]  /*58410*/  IMAD.X R79, R6.reuse, 0x1, R0, P5 ;  /* 0x00000001064f7824 */ /* 0x040fe200028e0600 */
[C---:B------:R-:W-:Y:S01]  /*58420*/  IADD3 R14, P5, PT, R11.reuse, R2, RZ ;  /* 0x000000020b0e7210 */ /* 0x040fe20007fbe0ff */
[----:B------:R-:W1:Y:S02]  /*58430*/  @!P3 SYNCS.CCTL.IV [UR4+0x28000] ;  /* 0x02800000ff00b9b1 */ /* 0x000e640008000004 */
[----:B-1----:R-:W-:Y:S01]  /*58440*/  BAR.SYNC.DEFER_BLOCKING 0x0 ;  /* 0x0000000000007b1d */ /* 0x002fe20000010000 */
[----:B------:R-:W-:Y:S01]  /*58450*/  IMAD.X R75, R6, 0x1, R72, P6 ;  /* 0x00000001064b7824 */ /* 0x000fe200030e0648 */
[----:B------:R-:W-:-:S02]  /*58460*/  IADD3 R16, P6, PT, R11, R3, RZ ;  /* 0x000000030b107210 */ /* 0x000fc40007fde0ff */
[----:B------:R-:W-:Y:S02]  /*58470*/  SHF.R.S32.HI R7, RZ, 0x1f, R9 ;  /* 0x0000001fff077819 */ /* 0x000fe40000011409 */
[----:B------:R-:W1:Y:S01]  /*58480*/  @!P3 SYNCS.CCTL.IV [UR4+0x28008] ;  /* 0x02800800ff00b9b1 */ /* 0x000e620008000004 */
[----:B------:R-:W3:Y:S01]  /*58490*/  LDCU UR4, c[0x0][0x39c] ;  /* 0x00007380ff0477ac */ /* 0x000ee20008000800 */
[----:B--2---:R-:W-:-:S04]  /*584a0*/  LOP3.LUT R4, R4, 0xfffffffd, RZ, 0xc0, !PT ;  /* 0xfffffffd04047812 */ /* 0x004fc800078ec0ff */
[----:B------:R-:W-:-:S05]  /*584b0*/  @P0 LOP3.LUT R4, R4, 0x2, RZ, 0xfc, !PT ;  /* 0x0000000204040812 */ /* 0x000fca00078efcff */
[----:B------:R2:W-:Y:S02]  /*584c0*/  STL [R1+0x920], R4 ;  /* 0x0009200401007387 */ /* 0x0005e40000100800 */
[----:B--2---:R-:W-:-:S05]  /*584d0*/  SHF.R.S32.HI R4, RZ, 0x1f, R11 ;  /* 0x0000001fff047819 */ /* 0x004fca000001140b */
[C---:B------:R-:W-:Y:S02]  /*584e0*/  IMAD.X R15, R4.reuse, 0x1, R0, P5 ;  /* 0x00000001040f7824 */ /* 0x040fe400028e0600 */
[C---:B------:R-:W-:Y:S01]  /*584f0*/  IMAD.X R17, R4.reuse, 0x1, R71, P6 ;  /* 0x0000000104117824 */ /* 0x040fe200030e0647 */
[----:B------:R-:W-:Y:S02]  /*58500*/  IADD3 R80, P6, PT, R11, R68, RZ ;  /* 0x000000440b507210 */ /* 0x000fe40007fde0ff */
[----:B------:R2:W-:Y:S03]  /*58510*/  STL.64 [R1+0x850], R14 ;  /* 0x0008500e01007387 */ /* 0x0005e60000100a00 */
[----:B------:R-:W-:Y:S01]  /*58520*/  IMAD.X R81, R4, 0x1, R72, P6 ;  /* 0x0000000104517824 */ /* 0x000fe200030e0648 */
[----:B------:R4:W-:Y:S01]  /*58530*/  STL.64 [R1+0x848], R16 ;  /* 0x0008481001007387 */ /* 0x0009e20000100a00 */
[----:B------:R-:W-:-:S03]  /*58540*/  IADD3 R12, P6, PT, R12, R70, RZ ;  /* 0x000000460c0c7210 */ /* 0x000fc60007fde0ff */
[----:B------:R-:W-:Y:S02]  /*58550*/  STL [R1+0x1dcc], R80 ;  /* 0x001dcc5001007387 */ /* 0x000fe40000100800 */
[----:B------:R-:W-:Y:S01]  /*58560*/  IMAD.X R13, R6, 0x1, R69, P6 ;  /* 0x00000001060d7824 */ /* 0x000fe200030e0645 */
[----:B------:R-:W-:Y:S01]  /*58570*/  SHF.R.S32.HI R6, RZ, 0x1f, R5 ;  /* 0x0000001fff067819 */ /* 0x000fe20000011405 */
[----:B------:R-:W-:Y:S01]  /*58580*/  STL [R1+0x1dc8], R81 ;  /* 0x001dc85101007387 */ /* 0x000fe20000100800 */
[C---:B--2---:R-:W-:Y:S02]  /*58590*/  IADD3 R14, P5, PT, R10.reuse, R2, RZ ;  /* 0x000000020a0e7210 */ /* 0x044fe40007fbe0ff */
[----:B----4-:R-:W-:-:S03]  /*585a0*/  IADD3 R16, P3, PT, R10, R3, RZ ;  /* 0x000000030a107210 */ /* 0x010fc60007f7e0ff */
[C---:B------:R-:W-:Y:S02]  /*585b0*/  IMAD.X R15, R8.reuse, 0x1, R0, P5 ;  /* 0x00000001080f7824 */ /* 0x040fe400028e0600 */
[----:B------:R-:W-:-:S03]  /*585c0*/  IMAD.X R17, R8, 0x1, R71, P3 ;  /* 0x0000000108117824 */ /* 0x000fc600018e0647 */
[----:B------:R2:W-:Y:S04]  /*585d0*/  STL.64 [R1+0x910], R14 ;  /* 0x0009100e01007387 */ /* 0x0005e80000100a00 */
[----:B------:R4:W-:Y:S04]  /*585e0*/  STL.64 [R1+0x878], R12 ;  /* 0x0008780c01007387 */ /* 0x0009e80000100a00 */
[----:B------:R5:W-:Y:S01]  /*585f0*/  STL.64 [R1+0x908], R16 ;  /* 0x0009081001007387 */ /* 0x000be20000100a00 */
[----:B--2---:R-:W-:Y:S02]  /*58600*/  IADD3 R14, P5, PT, R11, R70, RZ ;  /* 0x000000460b0e7210 */ /* 0x004fe40007fbe0ff */
[----:B----4-:R-:W-:-:S03]  /*58610*/  IADD3 R12, P3, PT, R10, R68, RZ ;  /* 0x000000440a0c7210 */ /* 0x010fc60007f7e0ff */
[--C-:B------:R-:W-:Y:S02]  /*58620*/  IMAD.X R15, R4, 0x1, R69.reuse, P5 ;  /* 0x00000001040f7824 */ /* 0x100fe400028e0645 */
[----:B------:R-:W-:Y:S01]  /*58630*/  VIADD R4, R5, UR20 ;  /* 0x0000001405047c36 */ /* 0x000fe20008000000 */
[----:B-----5:R-:W-:Y:S01]  /*58640*/  IADD3 R16, P5, PT, R9, R2, RZ ;  /* 0x0000000209107210 */ /* 0x020fe20007fbe0ff */
[----:B------:R-:W-:Y:S01]  /*58650*/  IMAD.X R13, R8, 0x1, R72, P3 ;  /* 0x00000001080d7824 */ /* 0x000fe200018e0648 */
[----:B------:R2:W-:Y:S03]  /*58660*/  STL.64 [R1+0x918], R14 ;  /* 0x0009180e01007387 */ /* 0x0005e60000100a00 */
[----:B------:R-:W-:Y:S01]  /*58670*/  IMAD.X R17, R7, 0x1, R0, P5 ;  /* 0x0000000107117824 */ /* 0x000fe200028e0600 */
[----:B------:R-:W-:Y:S01]  /*58680*/  IADD3 R10, P5, PT, R10, R70, RZ ;  /* 0x000000460a0a7210 */ /* 0x000fe20007fbe0ff */
[----:B------:R4:W-:Y:S04]  /*58690*/  STL.64 [R1+0x900], R12 ;  /* 0x0009000c01007387 */ /* 0x0009e80000100a00 */
[----:B------:R-:W-:Y:S01]  /*586a0*/  IMAD.X R11, R8, 0x1, R69, P5 ;  /* 0x00000001080b7824 */ /* 0x000fe200028e0645 */
[----:B--2---:R-:W-:-:S05]  /*586b0*/  IADD3 R14, P6, PT, R9, R3, RZ ;  /* 0x00000003090e7210 */ /* 0x004fca0007fde0ff */
[----:B------:R-:W-:Y:S01]  /*586c0*/  IMAD.X R15, R7, 0x1, R71, P6 ;  /* 0x00000001070f7824 */ /* 0x000fe200030e0647 */
[----:B----4-:R-:W-:-:S04]  /*586d0*/  IADD3 R12, P3, PT, R9, R68, RZ ;  /* 0x00000044090c7210 */ /* 0x010fc80007f7e0ff */
[----:B------:R2:W-:Y:S01]  /*586e0*/  STL.64 [R1+0x8e8], R14 ;  /* 0x0008e80e01007387 */ /* 0x0005e20000100a00 */
[----:B------:R-:W-:-:S03]  /*586f0*/  IMAD.X R13, R7, 0x1, R72, P3 ;  /* 0x00000001070d7824 */ /* 0x000fc600018e0648 */
[----:B------:R-:W-:Y:S04]  /*58700*/  STL.64 [R1+0x8f0], R16 ;  /* 0x0008f01001007387 */ /* 0x000fe80000100a00 */
[----:B------:R4:W-:Y:S01]  /*58710*/  STL.64 [R1+0x8f8], R10 ;  /* 0x0008f80a01007387 */ /* 0x0009e20000100a00 */
[----:B--2---:R-:W-:-:S03]  /*58720*/  IADD3 R14, P6, PT, R9, R70, RZ ;  /* 0x00000046090e7210 */ /* 0x004fc60007fde0ff */
[----:B------:R2:W-:Y:S02]  /*58730*/  STL.64 [R1+0x8e0], R12 ;  /* 0x0008e00c01007387 */ /* 0x0005e40000100a00 */
[----:B------:R-:W-:Y:S01]  /*58740*/  IMAD.X R15, R7, 0x1, R69, P6 ;  /* 0x00000001070f7824 */ /* 0x000fe200030e0645 */
[C---:B------:R-:W-:Y:S01]  /*58750*/  IADD3 R8, P6, PT, R5.reuse, R68, RZ ;  /* 0x0000004405087210 */ /* 0x040fe20007fde0ff */
[----:B------:R-:W-:Y:S01]  /*58760*/  VIADD R7, R4, UR20 ;  /* 0x0000001404077c36 */ /* 0x000fe20008000000 */
[----:B----4-:R-:W-:-:S03]  /*58770*/  IADD3 R10, P3, PT, R5, R2, RZ ;  /* 0x00000002050a7210 */ /* 0x010fc60007f7e0ff */
[C---:B------:R-:W-:Y:S02]  /*58780*/  IMAD.X R9, R6.reuse, 0x1, R72, P6 ;  /* 0x0000000106097824 */ /* 0x040fe400030e0648 */
[----:B------:R-:W-:Y:S01]  /*58790*/  IMAD.X R11, R6, 0x1, R0, P3 ;  /* 0x00000001060b7824 */ /* 0x000fe200018e0600 */
[----:B--2---:R-:W-:-:S04]  /*587a0*/  IADD3 R12, P5, PT, R5, R3, RZ ;  /* 0x00000003050c7210 */ /* 0x004fc80007fbe0ff */
[----:B------:R2:W-:Y:S01]  /*587b0*/  STL.64 [R1+0x8d0], R10 ;  /* 0x0008d00a01007387 */ /* 0x0005e20000100a00 */
[----:B------:R-:W-:-:S03]  /*587c0*/  IMAD.X R13, R6, 0x1, R71, P5 ;  /* 0x00000001060d7824 */ /* 0x000fc600028e0647 */
[----:B------:R-:W-:Y:S04]  /*587d0*/  STL.64 [R1+0x8d8], R14 ;  /* 0x0008d80e01007387 */ /* 0x000fe80000100a00 */
[----:B------:R4:W-:Y:S01]  /*587e0*/  STL.64 [R1+0x8c0], R8 ;  /* 0x0008c00801007387 */ /* 0x0009e20000100a00 */
[----:B--2---:R-:W-:-:S03]  /*587f0*/  IADD3 R10, P3, PT, R5, R70, RZ ;  /* 0x00000046050a7210 */ /* 0x004fc60007f7e0ff */
[----:B------:R2:W-:Y:S01]  /*58800*/  STL.64 [R1+0x8c8], R12 ;  /* 0x0008c80c01007387 */ /* 0x0005e20000100a00 */
[----:B------:R-:W-:Y:S01]  /*58810*/  SHF.R.S32.HI R5, RZ, 0x1f, R4 ;  /* 0x0000001fff057819 */ /* 0x000fe20000011404 */
[----:B------:R-:W-:Y:S01]  /*58820*/  IMAD.X R11, R6, 0x1, R69, P3 ;  /* 0x00000001060b7824 */ /* 0x000fe200018e0645 */
[----:B----4-:R-:W-:-:S04]  /*58830*/  IADD3 R8, P5, PT, R4, R2, RZ ;  /* 0x0000000204087210 */ /* 0x010fc80007fbe0ff */
[----:B------:R4:W-:Y:S01]  /*58840*/  STL.64 [R1+0x8b8], R10 ;  /* 0x0008b80a01007387 */ /* 0x0009e20000100a00 */
[----:B------:R-:W-:Y:S01]  /*58850*/  IMAD.X R9, R5, 0x1, R0, P5 ;  /* 0x0000000105097824 */ /* 0x000fe200028e0600 */
[----:B--2---:R-:W-:-:S04]  /*58860*/  IADD3 R12, P3, PT, R4, R3, RZ ;  /* 0x00000003040c7210 */ /* 0x004fc80007f7e0ff */
[----:B------:R2:W-:Y:S04]  /*58870*/  STL.64 [R1+0x8b0], R8 ;  /* 0x0008b00801007387 */ /* 0x0005e80000100a00 */
[----:B------:R-:W-:Y:S01]  /*58880*/  STL.64 [R1+0x2030], R74 ;  /* 0x0020304a01007387 */ /* 0x000fe20000100a00 */
[----:B----4-:R-:W-:-:S03]  /*58890*/  IADD3 R10, P6, PT, R4, R68, RZ ;  /* 0x00000044040a7210 */ /* 0x010fc60007fde0ff */
[----:B------:R-:W-:Y:S04]  /*588a0*/  STL [R1+0x2028], R72 ;  /* 0x0020284801007387 */ /* 0x000fe80000100800 */
[----:B------:R-:W-:Y:S01]  /*588b0*/  STL.64 [R1+0x2020], R70 ;  /* 0x0020204601007387 */ /* 0x000fe20000100a00 */
[----:B--2---:R-:W-:-:S03]  /*588c0*/  IADD3 R8, P5, PT, R4, R70, RZ ;  /* 0x0000004604087210 */ /* 0x004fc60007fbe0ff */
[----:B------:R-:W-:Y:S04]  /*588d0*/  STL.64 [R1+0x2018], R68 ;  /* 0x0020184401007387 */ /* 0x000fe80000100a00 */
[----:B------:R2:W-:Y:S02]  /*588e0*/  STL [R1+0x2010], R12 ;  /* 0x0020100c01007387 */ /* 0x0005e40000100800 */
[----:B--2---:R-:W2:Y:S02]  /*588f0*/  LDTM.x64 R12, tmem[UR7] ;  /* 0x00000007000c79ee */ /* 0x004ea40008340000 */
[----:B--2---:R-:W-:Y:S01]  /*58900*/  STL.64 [R1+0x608], R14 ;  /* 0x0006080e01007387 */ /* 0x004fe20000100a00 */
[----:B------:R-:W-:-:S03]  /*58910*/  IMAD.MOV.U32 R80, RZ, RZ, R12 ;  /* 0x000000ffff507224 */ /* 0x000fc600078e000c */
[----:B------:R-:W-:Y:S04]  /*58920*/  STL.64 [R1+0x610], R16 ;  /* 0x0006101001007387 */ /* 0x000fe80000100a00 */
        /* <DEDUP_REMOVED lines=24> */
[----:B------:R2:W-:Y:S04]  /*58ab0*/  STL.64 [R1+0x6d8], R66 ;  /* 0x0006d84201007387 */ /* 0x0005e80000100a00 */
[----:B------:R-:W-:Y:S04]  /*58ac0*/  STL.64 [R1+0x6e0], R68 ;  /* 0x0006e04401007387 */ /* 0x000fe80000100a00 */
[----:B------:R-:W-:Y:S04]  /*58ad0*/  STL.64 [R1+0x6e8], R70 ;  /* 0x0006e84601007387 */ /* 0x000fe80000100a00 */
[----:B------:R-:W-:Y:S01]  /*58ae0*/  STL.64 [R1+0x6f0], R72 ;  /* 0x0006f04801007387 */ /* 0x000fe20000100a00 */
[----:B--2---:R-:W-:-:S03]  /*58af0*/  IMAD.MOV.U32 R67, RZ, RZ, R13 ;  /* 0x000000ffff437224 */ /* 0x004fc600078e000d */
[----:B------:R2:W-:Y:S04]  /*58b00*/  STL.64 [R1+0x6f8], R74 ;  /* 0x0006f84a01007387 */ /* 0x0005e80000100a00 */
[----:B--2---:R-:W2:Y:S04]  /*58b10*/  LDL.LU.64 R74, [R1+0x2030] ;  /* 0x00203000014a7983 */ /* 0x004ea80000300a00 */
[----:B------:R-:W4:Y:S04]  /*58b20*/  LDL.LU R72, [R1+0x2028] ;  /* 0x0020280001487983 */ /* 0x000f280000300800 */
[----:B------:R-:W5:Y:S04]  /*58b30*/  LDL.LU.64 R70, [R1+0x2020] ;  /* 0x0020200001467983 */ /* 0x000f680000300a00 */
[----:B------:R-:W2:Y:S04]  /*58b40*/  LDL.LU.64 R68, [R1+0x2018] ;  /* 0x0020180001447983 */ /* 0x000ea80000300a00 */
        /* <DEDUP_REMOVED lines=21> */
[----:B------:R-:W-:Y:S01]  /*58ca0*/  SHF.R.S32.HI R6, RZ, 0x1f, R7 ;  /* 0x0000001fff067819 */ /* 0x000fe20000011407 */
[----:B------:R-:W-:-:S02]  /*58cb0*/  VIADD R4, R7, UR20 ;  /* 0x0000001407047c36 */ /* 0x000fc40008000000 */
[C---:B----4-:R-:W-:Y:S02]  /*58cc0*/  IMAD.X R11, R5.reuse, 0x1, R72, P6 ;  /* 0x00000001050b7824 */ /* 0x050fe400030e0648 */
[----:B-----5:R-:W-:-:S03]  /*58cd0*/  IMAD.X R13, R5, 0x1, R71, P3 ;  /* 0x00000001050d7824 */ /* 0x020fc600018e0647 */
[----:B------:R4:W-:Y:S01]  /*58ce0*/  STL.64 [R1+0x8a0], R10 ;  /* 0x0008a00a01007387 */ /* 0x0009e20000100a00 */
[----:B--2---:R-:W-:-:S03]  /*58cf0*/  IMAD.X R9, R5, 0x1, R69, P5 ;  /* 0x0000000105097824 */ /* 0x004fc600028e0645 */
[----:B---3--:R2:W-:Y:S04]  /*58d00*/  STL.64 [R1+0x8a8], R12 ;  /* 0x0008a80c01007387 */ /* 0x0085e80000100a00 */
[----:B------:R3:W-:Y:S01]  /*58d10*/  STL.64 [R1+0x898], R8 ;  /* 0x0008980801007387 */ /* 0x0007e20000100a00 */
[----:B----4-:R-:W-:-:S05]  /*58d20*/  IADD3 R10, P3, PT, R7, R2, RZ ;  /* 0x00000002070a7210 */ /* 0x010fca0007f7e0ff */
[----:B------:R-:W-:Y:S01]  /*58d30*/  IMAD.X R11, R6, 0x1, R0, P3 ;  /* 0x00000001060b7824 */ /* 0x000fe200018e0600 */
[----:B--2---:R-:W-:-:S04]  /*58d40*/  IADD3 R12, P5, PT, R7, R3, RZ ;  /* 0x00000003070c7210 */ /* 0x004fc80007fbe0ff */
[----:B------:R2:W-:Y:S01]  /*58d50*/  STL.64 [R1+0x890], R10 ;  /* 0x0008900a01007387 */ /* 0x0005e20000100a00 */
[----:B---3--:R-:W-:-:S03]  /*58d60*/  IADD3 R8, P6, PT, R7, R68, RZ ;  /* 0x0000004407087210 */ /* 0x008fc60007fde0ff */
[----:B------:R-:W-:Y:S04]  /*58d70*/  STL.64 [R1+0x2008], R74 ;  /* 0x0020084a01007387 */ /* 0x000fe80000100a00 */
[----:B------:R-:W-:Y:S04]  /*58d80*/  STL [R1+0x2000], R72 ;  /* 0x0020004801007387 */ /* 0x000fe80000100800 */
[----:B------:R-:W-:Y:S01]  /*58d90*/  STL.64 [R1+0x1ff8], R70 ;  /* 0x001ff84601007387 */ /* 0x000fe20000100a00 */
[----:B--2---:R-:W-:-:S03]  /*58da0*/  IADD3 R10, P3, PT, R7, R70, RZ ;  /* 0x00000046070a7210 */ /* 0x004fc60007f7e0ff */
        /* <DEDUP_REMOVED lines=11> */
[----:B------:R-:W-:Y:S04]  /*58e60*/  STL [R1+0x1f98], R47 ;  /* 0x001f982f01007387 */ /* 0x000fe80000100800 */
[----:B------:R2:W-:Y:S02]  /*58e70*/  STL [R1+0x1f94], R12 ;  /* 0x001f940c01007387 */ /* 0x0005e40000100800 */
[----:B--2---:R-:W2:Y:S02]  /*58e80*/  LDTM.x64 R12, tmem[UR7+0x40] ;  /* 0x00004007000c79ee */ /* 0x004ea40008340000 */
[----:B--2---:R-:W-:Y:S04]  /*58e90*/  STL.64 [R1+0x500], R12 ;  /* 0x0005000c01007387 */ /* 0x004fe80000100a00 */
        /* <DEDUP_REMOVED lines=31> */
[----:B--2---:R-:W2:Y:S04]  /*59090*/  LDL.LU.64 R74, [R1+0x2008] ;  /* 0x00200800014a7983 */ /* 0x004ea80000300a00 */
[----:B------:R-:W3:Y:S04]  /*590a0*/  LDL.LU R72, [R1+0x2000] ;  /* 0x0020000001487983 */ /* 0x000ee80000300800 */
[----:B------:R-:W4:Y:S04]  /*590b0*/  LDL.LU.64 R70, [R1+0x1ff8] ;  /* 0x001ff80001467983 */ /* 0x000f280000300a00 */
[----:B------:R-:W5:Y:S04]  /*590c0*/  LDL.LU.64 R68, [R1+0x1ff0] ;  /* 0x001ff00001447983 */ /* 0x000f680000300a00 */
[----:B------:R-:W2:Y:S04]  /*590d0*/  LDL.LU.64 R66, [R1+0x1fe8] ;  /* 0x001fe80001427983 */ /* 0x000ea80000300a00 */
        /* <DEDUP_REMOVED lines=9> */
[----:B------:R-:W2:Y:S04]  /*59170*/  LDL.LU R47, [R1+0x1f98] ;  /* 0x001f9800012f7983 */ /* 0x000ea80000300800 */
[----:B------:R-:W2:Y:S01]  /*59180*/  LDL.LU R12, [R1+0x1f94] ;  /* 0x001f9400010c7983 */ /* 0x000ea20000300800 */
[----:B------:R-:W-:Y:S01]  /*59190*/  SHF.R.S32.HI R7, RZ, 0x1f, R4 ;  /* 0x0000001fff077819 */ /* 0x000fe20000011404 */
[----:B------:R-:W-:-:S02]  /*591a0*/  VIADD R5, R4, UR20 ;  /* 0x0000001404057c36 */ /* 0x000fc40008000000 */
[C---:B---3--:R-:W-:Y:S02]  /*591b0*/  IMAD.X R9, R6.reuse, 0x1, R72, P6 ;  /* 0x0000000106097824 */ /* 0x048fe400030e0648 */
[----:B----4-:R-:W-:-:S03]  /*591c0*/  IMAD.X R13, R6, 0x1, R71, P5 ;  /* 0x00000001060d7824 */ /* 0x010fc600028e0647 */
[----:B------:R3:W-:Y:S01]  /*591d0*/  STL.64 [R1+0x880], R8 ;  /* 0x0008800801007387 */ /* 0x0007e20000100a00 */
[----:B-----5:R-:W-:Y:S01]  /*591e0*/  IMAD.X R11, R6, 0x1, R69, P3 ;  /* 0x00000001060b7824 */ /* 0x020fe200018e0645 */
[C---:B------:R-:W-:Y:S02]  /*591f0*/  IADD3 R28, P3, PT, R4.reuse, R3, RZ ;  /* 0x00000003041c7210 */ /* 0x040fe40007f7e0ff */
[C---:B------:R-:W-:Y:S02]  /*59200*/  IADD3 R26, P6, PT, R4.reuse, R68, RZ ;  /* 0x00000044041a7210 */ /* 0x040fe40007fde0ff */
[----:B---3--:R-:W-:-:S05]  /*59210*/  IADD3 R8, P5, PT, R4, R2, RZ ;  /* 0x0000000204087210 */ /* 0x008fca0007fbe0ff */
[----:B------:R-:W-:Y:S01]  /*59220*/  IMAD.X R9, R7, 0x1, R0, P5 ;  /* 0x0000000107097824 */ /* 0x000fe200028e0600 */
[----:B------:R-:W-:Y:S01]  /*59230*/  IADD3 R24, P5, PT, R4, R70, RZ ;  /* 0x0000004604187210 */ /* 0x000fe20007fbe0ff */
[----:B--2---:R-:W-:Y:S04]  /*59240*/  STL.64 [R1+0x888], R12 ;  /* 0x0008880c01007387 */ /* 0x004fe80000100a00 */
[----:B------:R-:W-:Y:S04]  /*59250*/  STL.64 [R1+0x870], R10 ;  /* 0x0008700a01007387 */ /* 0x000fe80000100a00 */
[----:B------:R-:W-:Y:S04]  /*59260*/  STL [R1+0x1f90], R80 ;  /* 0x001f905001007387 */ /* 0x000fe80000100800 */
[----:B------:R-:W-:Y:S04]  /*59270*/  STL.64 [R1+0x1f88], R78 ;  /* 0x001f884e01007387 */ /* 0x000fe80000100a00 */
[----:B------:R-:W-:Y:S04]  /*59280*/  STL.64 [R1+0x868], R8 ;  /* 0x0008680801007387 */ /* 0x000fe80000100a00 */
[----:B------:R-:W-:Y:S04]  /*59290*/  STL.64 [R1+0x1f80], R76 ;  /* 0x001f804c01007387 */ /* 0x000fe80000100a00 */
[----:B------:R-:W-:Y:S04]  /*592a0*/  STL.64 [R1+0x1f78], R74 ;  /* 0x001f784a01007387 */ /* 0x000fe80000100a00 */
[----:B------:R-:W-:Y:S04]  /*592b0*/  STL [R1+0x1f70], R72 ;  /* 0x001f704801007387 */ /* 0x000fe80000100800 */
        /* <DEDUP_REMOVED lines=15> */
[----:B--2---:R-:W-:Y:S04]  /*593b0*/  STL [R1+0x404], R29 ;  /* 0x0004041d01007387 */ /* 0x004fe80000100800 */
        /* <DEDUP_REMOVED lines=29> */
[----:B------:R-:W-:Y:S04]  /*59590*/  STL.64 [R1+0x4e8], R86 ;  /* 0x0004e85601007387 */ /* 0x000fe80000100a00 */
[----:B------:R-:W-:Y:S04]  /*595a0*/  STL.64 [R1+0x4f0], R88 ;  /* 0x0004f05801007387 */ /* 0x000fe80000100a00 */
[----:B------:R-:W-:Y:S04]  /*595b0*/  STL.64 [R1+0x4f8], R90 ;  /* 0x0004f85a01007387 */ /* 0x000fe80000100a00 */
[----:B--2---:R-:W2:Y:S04]  /*595c0*/  LDL.LU R80, [R1+0x1f90] ;  /* 0x001f900001507983 */ /* 0x004ea80000300800 */
[----:B------:R-:W3:Y:S04]  /*595d0*/  LDL.LU.64 R78, [R1+0x1f88] ;  /* 0x001f8800014e7983 */ /* 0x000ee80000300a00 */
[----:B------:R-:W4:Y:S04]  /*595e0*/  LDL.LU.64 R76, [R1+0x1f80] ;  /* 0x001f8000014c7983 */ /* 0x000f280000300a00 */
[----:B------:R-:W5:Y:S04]  /*595f0*/  LDL.LU.64 R74, [R1+0x1f78] ;  /* 0x001f7800014a7983 */ /* 0x000f680000300a00 */
[----:B------:R-:W2:Y:S04]  /*59600*/  LDL.LU R72, [R1+0x1f70] ;  /* 0x001f700001487983 */ /* 0x000ea80000300800 */
[----:B------:R-:W3:Y:S04]  /*59610*/  LDL.LU.64 R70, [R1+0x1f68] ;  /* 0x001f680001467983 */ /* 0x000ee80000300a00 */
[----:B------:R-:W4:Y:S04]  /*59620*/  LDL.LU.64 R68, [R1+0x1f60] ;  /* 0x001f600001447983 */ /* 0x000f280000300a00 */
[----:B------:R-:W5:Y:S04]  /*59630*/  LDL.LU.64 R66, [R1+0x1f58] ;  /* 0x001f580001427983 */ /* 0x000f680000300a00 */
        /* <DEDUP_REMOVED lines=28> */
[----:B------:R-:W-:-:S03]  /*59800*/  SHF.R.S32.HI R6, RZ, 0x1f, R5 ;  /* 0x0000001fff067819 */ /* 0x000fc60000011405 */
[----:B------:R-:W5:Y:S04]  /*59810*/  LDL.LU R10, [R1+0x448] ;  /* 0x00044800010a7983 */ /* 0x000f680000300800 */
[----:B------:R-:W5:Y:S01]  /*59820*/  LDL.LU R9, [R1+0x44c] ;  /* 0x00044c0001097983 */ /* 0x000f620000300800 */
[----:B------:R-:W-:Y:S02]  /*59830*/  VIADD R4, R5, UR20 ;  /* 0x0000001405047c36 */ /* 0x000fe40008000000 */
[C---:B--2---:R-:W-:Y:S02]  /*59840*/  IMAD.X R27, R7.reuse, 0x1, R72, P6 ;  /* 0x00000001071b7824 */ /* 0x044fe400030e0648 */
[----:B---3--:R-:W-:-:S03]  /*59850*/  IMAD.X R29, R7, 0x1, R71, P3 ;  /* 0x00000001071d7824 */ /* 0x008fc600018e0647 */
[----:B------:R2:W-:Y:S01]  /*59860*/  STL.64 [R1+0x858], R26 ;  /* 0x0008581a01007387 */ /* 0x0005e20000100a00 */
[----:B----4-:R-:W-:Y:S01]  /*59870*/  IMAD.X R25, R7, 0x1, R69, P5 ;  /* 0x0000000107197824 */ /* 0x010fe200028e0645 */
[----:B------:R-:W-:Y:S02]  /*59880*/  SHF.R.S32.HI R7, RZ, 0x1f, R4 ;  /* 0x0000001fff077819 */ /* 0x000fe40000011404 */
[----:B--2---:R-:W-:-:S05]  /*59890*/  IADD3 R26, P3, PT, R5, R2, RZ ;  /* 0x00000002051a7210 */ /* 0x004fca0007f7e0ff */
[----:B------:R-:W-:Y:S01]  /*598a0*/  IMAD.X R27, R6, 0x1, R0, P3 ;  /* 0x00000001061b7824 */ /* 0x000fe200018e0600 */
[----:B-----5:R2:W-:Y:S04]  /*598b0*/  STL.64 [R1+0x860], R28 ;  /* 0x0008601c01007387 */ /* 0x0205e80000100a00 */
[----:B------:R3:W-:Y:S04]  /*598c0*/  STL.64 [R1+0x840], R24 ;  /* 0x0008401801007387 */ /* 0x0007e80000100a00 */
[----:B------:R4:W-:Y:S01]  /*598d0*/  STL.64 [R1+0x838], R26 ;  /* 0x0008381a01007387 */ /* 0x0009e20000100a00 */
[----:B--2---:R-:W-:-:S02]  /*598e0*/  IADD3 R28, P5, PT, R5, R3, RZ ;  /* 0x00000003051c7210 */ /* 0x004fc40007fbe0ff */
[----:B---3--:R-:W-:-:S03]  /*598f0*/  IADD3 R24, P6, PT, R5, R68, RZ ;  /* 0x0000004405187210 */ /* 0x008fc60007fde0ff */
[C---:B------:R-:W-:Y:S01]  /*59900*/  IMAD.X R29, R6.reuse, 0x1, R71, P5 ;  /* 0x00000001061d7824 */ /* 0x040fe200028e0647 */
[----:B----4-:R-:W-:Y:S01]  /*59910*/  IADD3 R26, P3, PT, R5, R70, RZ ;  /* 0x00000046051a7210 */ /* 0x010fe20007f7e0ff */
[----:B------:R-:W-:Y:S02]  /*59920*/  IMAD.X R25, R6, 0x1, R72, P6 ;  /* 0x0000000106197824 */ /* 0x000fe400030e0648 */
[----:B------:R-:W-:Y:S02]  /*59930*/  VIADD R5, R4, UR20 ;  /* 0x0000001404057c36 */ /* 0x000fe40008000000 */
[----:B------:R-:W-:Y:S01]  /*59940*/  IMAD.X R27, R6, 0x1, R69, P3 ;  /* 0x00000001061b7824 */ /* 0x000fe200018e0645 */
[----:B------:R2:W-:Y:S02]  /*59950*/  STL.64 [R1+0x828], R24 ;  /* 0x0008281801007387 */ /* 0x0005e40000100a00 */
[----:B------:R-:W-:Y:S02]  /*59960*/  SHF.R.S32.HI R6, RZ, 0x1f, R5 ;  /* 0x0000001fff067819 */ /* 0x000fe40000011405 */
[----:B------:R3:W-:Y:S04]  /*59970*/  STL.64 [R1+0x830], R28 ;  /* 0x0008301c01007387 */ /* 0x0007e80000100a00 */
[----:B------:R4:W-:Y:S01]  /*59980*/  STL.64 [R1+0x820], R26 ;  /* 0x0008201a01007387 */ /* 0x0009e20000100a00 */
[----:B--2---:R-:W-:-:S02]  /*59990*/  IADD3 R24, P5, PT, R4, R2, RZ ;  /* 0x0000000204187210 */ /* 0x004fc40007fbe0ff */
[----:B---3--:R-:W-:-:S03]  /*599a0*/  IADD3 R28, P3, PT, R4, R3, RZ ;  /* 0x00000003041c7210 */ /* 0x008fc60007f7e0ff */
[C---:B------:R-:W-:Y:S01]  /*599b0*/  IMAD.X R25, R7.reuse, 0x1, R0, P5 ;  /* 0x0000000107197824 */ /* 0x040fe200028e0600 */
[----:B----4-:R-:W-:Y:S01]  /*599c0*/  IADD3 R26, P6, PT, R4, R68, RZ ;  /* 0x00000044041a7210 */ /* 0x010fe20007fde0ff */
[----:B------:R-:W-:-:S03]  /*599d0*/  IMAD.X R29, R7, 0x1, R71, P3 ;  /* 0x00000001071d7824 */ /* 0x000fc600018e0647 */
[----:B------:R2:W-:Y:S01]  /*599e0*/  STL.64 [R1+0x818], R24 ;  /* 0x0008181801007387 */ /* 0x0005e20000100a00 */
[----:B------:R-:W-:-:S05]  /*599f0*/  IMAD.X R27, R7, 0x1, R72, P6 ;  /* 0x00000001071b7824 */ /* 0x000fca00030e0648 */
[----:B------:R3:W-:Y:S01]  /*59a00*/  STL.64 [R1+0x808], R26 ;  /* 0x0008081a01007387 */ /* 0x0007e20000100a00 */
[----:B--2---:R-:W-:-:S03]  /*59a10*/  IADD3 R24, P5, PT, R4, R70, RZ ;  /* 0x0000004604187210 */ /* 0x004fc60007fbe0ff */
[----:B------:R2:W-:Y:S01]  /*59a20*/  STL.64 [R1+0x810], R28 ;  /* 0x0008101c01007387 */ /* 0x0005e20000100a00 */
[----:B------:R-:W-:Y:S02]  /*59a30*/  VIADD R4, R5, UR20 ;  /* 0x0000001405047c36 */ /* 0x000fe40008000000 */
[----:B------:R-:W-:-:S03]  /*59a40*/  IMAD.X R25, R7, 0x1, R69, P5 ;  /* 0x0000000107197824 */ /* 0x000fc600028e0645 */
[----:B------:R-:W-:Y:S02]  /*59a50*/  SHF.R.S32.HI R8, RZ, 0x1f, R4 ;  /* 0x0000001fff087819 */ /* 0x000fe40000011404 */
[C---:B---3--:R-:W-:Y:S01]  /*59a60*/  IADD3 R26, P3, PT, R5.reuse, R2, RZ ;  /* 0x00000002051a7210 */ /* 0x048fe20007f7e0ff */
[----:B------:R3:W-:Y:S01]  /*59a70*/  STL.64 [R1+0x800], R24 ;  /* 0x0008001801007387 */ /* 0x0007e20000100a00 */
[----:B--2---:R-:W-:-:S03]  /*59a80*/  IADD3 R28, P5, PT, R5, R3, RZ ;  /* 0x00000003051c7210 */ /* 0x004fc60007fbe0ff */
[C---:B------:R-:W-:Y:S02]  /*59a90*/  IMAD.X R27, R6.reuse, 0x1, R0, P3 ;  /* 0x00000001061b7824 */ /* 0x040fe400018e0600 */
[----:B------:R-:W-:-:S03]  /*59aa0*/  IMAD.X R29, R6, 0x1, R71, P5 ;  /* 0x00000001061d7824 */ /* 0x000fc600028e0647 */
[----:B------:R2:W-:Y:S01]  /*59ab0*/  STL.64 [R1+0x7f8], R26 ;  /* 0x0007f81a01007387 */ /* 0x0005e20000100a00 */
[----:B---3--:R-:W-:-:S05]  /*59ac0*/  IADD3 R24, P6, PT, R5, R68, RZ ;  /* 0x0000004405187210 */ /* 0x008fca0007fde0ff */
[----:B------:R-:W-:Y:S01]  /*59ad0*/  IMAD.X R25, R6, 0x1, R72, P6 ;  /* 0x0000000106197824 */ /* 0x000fe200030e0648 */
[----:B--2---:R-:W-:-:S04]  /*59ae0*/  IADD3 R26, P3, PT, R5, R70, RZ ;  /* 0x00000046051a7210 */ /* 0x004fc80007f7e0ff */
[----:B------:R2:W-:Y:S01]  /*59af0*/  STL.64 [R1+0x7e8], R24 ;  /* 0x0007e81801007387 */ /* 0x0005e20000100a00 */
[----:B------:R-:W-:Y:S02]  /*59b00*/  VIADD R5, R4, UR20 ;  /* 0x0000001404057c36 */ /* 0x000fe40008000000 */
[----:B------:R-:W-:Y:S01]  /*59b10*/  IMAD.X R27, R6, 0x1, R69, P3 ;  /* 0x00000001061b7824 */ /* 0x000fe200018e0645 */
[----:B------:R3:W-:Y:S02]  /*59b20*/  STL.64 [R1+0x7f0], R28 ;  /* 0x0007f01c01007387 */ /* 0x0007e40000100a00 */
[----:B------:R-:W-:Y:S02]  /*59b30*/  SHF.R.S32.HI R7, RZ, 0x1f, R5 ;  /* 0x0000001fff077819 */ /* 0x000fe40000011405 */
[----:B------:R4:W-:Y:S01]  /*59b40*/  STL.64 [R1+0x7e0], R26 ;  /* 0x0007e01a01007387 */ /* 0x0009e20000100a00 */
[----:B--2---:R-:W-:-:S05]  /*59b50*/  IADD3 R24, P5, PT, R4, R2, RZ ;  /* 0x0000000204187210 */ /* 0x004fca0007fbe0ff */
[----:B------:R-:W-:Y:S01]  /*59b60*/  IMAD.X R25, R8, 0x1, R0, P5 ;  /* 0x0000000108197824 */ /* 0x000fe200028e0600 */
[C---:B---3--:R-:W-:Y:S02]  /*59b70*/  IADD3 R28, P3, PT, R4.reuse, R3, RZ ;  /* 0x00000003041c7210 */ /* 0x048fe40007f7e0ff */
[----:B----4-:R-:W-:Y:S02]  /*59b80*/  IADD3 R26, P6, PT, R4, R68, RZ ;  /* 0x00000044041a7210 */ /* 0x010fe40007fde0ff */
[----:B------:R2:W-:Y:S01]  /*59b90*/  STL.64 [R1+0x7d8], R24 ;  /* 0x0007d81801007387 */ /* 0x0005e20000100a00 */
[C---:B------:R-:W-:Y:S02]  /*59ba0*/  IMAD.X R29, R8.reuse, 0x1, R71, P3 ;  /* 0x00000001081d7824 */ /* 0x040fe400018e0647 */
[----:B------:R-:W-:-:S05]  /*59bb0*/  IMAD.X R27, R8, 0x1, R72, P6 ;  /* 0x00000001081b7824 */ /* 0x000fca00030e0648 */
[----:B------:R3:W-:Y:S01]  /*59bc0*/  STL.64 [R1+0x7c8], R26 ;  /* 0x0007c81a01007387 */ /* 0x0007e20000100a00 */
[----:B--2---:R-:W-:-:S03]  /*59bd0*/  IADD3 R24, P5, PT, R4, R70, RZ ;  /* 0x0000004604187210 */ /* 0x004fc60007fbe0ff */
[----:B------:R2:W-:Y:S01]  /*59be0*/  STL.64 [R1+0x7d0], R28 ;  /* 0x0007d01c01007387 */ /* 0x0005e20000100a00 */
[----:B------:R-:W-:Y:S02]  /*59bf0*/  VIADD R4, R5, UR20 ;  /* 0x0000001405047c36 */ /* 0x000fe40008000000 */
[----:B------:R-:W-:-:S03]  /*59c00*/  IMAD.X R25, R8, 0x1, R69, P5 ;  /* 0x0000000108197824 */ /* 0x000fc600028e0645 */
[----:B------:R-:W-:Y:S01]  /*59c10*/  SHF.R.S32.HI R8, RZ, 0x1f, R4 ;  /* 0x0000001fff087819 */ /* 0x000fe20000011404 */
[----:B------:R-:W-:Y:S01]  /*59c20*/  VIADD R6, R4, UR20 ;  /* 0x0000001404067c36 */ /* 0x000fe20008000000 */
        /* <DEDUP_REMOVED lines=12> */
[----:B------:R3:W-:Y:S01]  /*59cf0*/  STL.64 [R1+0x7b0], R28 ;  /* 0x0007b01c01007387 */ /* 0x0007e20000100a00 */
[----:B------:R-:W-:-:S03]  /*59d00*/  SHF.R.S32.HI R7, RZ, 0x1f, R6 ;  /* 0x0000001fff077819 */ /* 0x000fc60000011406 */
        /* <DEDUP_REMOVED lines=10> */
[----:B------:R2:W-:Y:S02]  /*59db0*/  STL.64 [R1+0x790], R28 ;  /* 0x0007901c01007387 */ /* 0x0005e40000100a00 */
[----:B------:R-:W-:Y:S01]  /*59dc0*/  IMAD.X R25, R8, 0x1, R69, P5 ;  /* 0x0000000108197824 */ /* 0x000fe200028e0645 */
[----:B---3--:R-:W-:-:S04]  /*59dd0*/  IADD3 R26, P3, PT, R6, R2, RZ ;  /* 0x00000002061a7210 */ /* 0x008fc80007f7e0ff */
[----:B------:R3:W-:Y:S01]  /*59de0*/  STL.64 [R1+0x780], R24 ;  /* 0x0007801801007387 */ /* 0x0007e20000100a00 */
[----:B--2---:R-:W-:-:S03]  /*59df0*/  IADD3 R28, P5, PT, R6, R3, RZ ;  /* 0x00000003061c7210 */ /* 0x004fc60007fbe0ff */
[----:B------:R-:W2:Y:S01]  /*59e00*/  LDL.LU R8, [R1+0x1b08] ;  /* 0x001b080001087983 */ /* 0x000ea20000300800 */
[----:B------:R-:W-:Y:S01]  /*59e10*/  IMAD.X R27, R7, 0x1, R0, P3 ;  /* 0x00000001071b7824 */ /* 0x000fe200018e0600 */
[----:B---3--:R-:W-:-:S04]  /*59e20*/  IADD3 R24, P6, PT, R6, R68, RZ ;  /* 0x0000004406187210 */ /* 0x008fc80007fde0ff */
[----:B------:R3:W-:Y:S01]  /*59e30*/  STL.64 [R1+0x778], R26 ;  /* 0x0007781a01007387 */ /* 0x0007e20000100a00 */
[C---:B------:R-:W-:Y:S02]  /*59e40*/  IMAD.X R25, R7.reuse, 0x1, R72, P6 ;  /* 0x0000000107197824 */ /* 0x040fe400030e0648 */
[----:B------:R-:W-:-:S03]  /*59e50*/  IMAD.X R29, R7, 0x1, R71, P5 ;  /* 0x00000001071d7824 */ /* 0x000fc600028e0647 */
[----:B------:R4:W-:Y:S01]  /*59e60*/  STL.64 [R1+0x768], R24 ;  /* 0x0007681801007387 */ /* 0x0009e20000100a00 */
[----:B---3--:R-:W-:Y:S02]  /*59e70*/  IADD3 R26, P3, PT, R6, R70, RZ ;  /* 0x00000046061a7210 */ /* 0x008fe40007f7e0ff */
[----:B------:R-:W-:Y:S01]  /*59e80*/  SHF.R.S32.HI R6, RZ, 0x1f, R5 ;  /* 0x0000001fff067819 */ /* 0x000fe20000011405 */
[----:B------:R3:W-:Y:S02]  /*59e90*/  STL.64 [R1+0x770], R28 ;  /* 0x0007701c01007387 */ /* 0x0007e40000100a00 */
[----:B------:R-:W-:Y:S01]  /*59ea0*/  IMAD.X R27, R7, 0x1, R69, P3 ;  /* 0x00000001071b7824 */ /* 0x000fe200018e0645 */
[----:B----4-:R-:W-:-:S04]  /*59eb0*/  IADD3 R24, P5, PT, R5, R2, RZ ;  /* 0x0000000205187210 */ /* 0x010fc80007fbe0ff */
[----:B------:R4:W-:Y:S01]  /*59ec0*/  STL.64 [R1+0x760], R26 ;  /* 0x0007601a01007387 */ /* 0x0009e20000100a00 */
[----:B------:R-:W-:Y:S01]  /*59ed0*/  IMAD.X R25, R6, 0x1, R0, P5 ;  /* 0x0000000106197824 */ /* 0x000fe200028e0600 */
[C---:B---3--:R-:W-:Y:S01]  /*59ee0*/  IADD3 R28, P3, PT, R5.reuse, R3, RZ ;  /* 0x00000003051c7210 */ /* 0x048fe20007f7e0ff */
[----:B------:R-:W-:-:S03]  /*59ef0*/  VIADD R4, R5, UR20 ;  /* 0x0000001405047c36 */ /* 0x000fc60008000000 */
[----:B------:R3:W-:Y:S01]  /*59f00*/  STL.64 [R1+0x758], R24 ;  /* 0x0007581801007387 */ /* 0x0007e20000100a00 */
[----:B------:R-:W-:Y:S01]  /*59f10*/  IMAD.X R29, R6, 0x1, R71, P3 ;  /* 0x00000001061d7824 */ /* 0x000fe200018e0647 */
[----:B----4-:R-:W-:-:S04]  /*59f20*/  IADD3 R26, P6, PT, R5, R68, RZ ;  /* 0x00000044051a7210 */ /* 0x010fc80007fde0ff */
[----:B------:R4:W-:Y:S01]  /*59f30*/  STL.64 [R1+0x750], R28 ;  /* 0x0007501c01007387 */ /* 0x0009e20000100a00 */
[C---:B------:R-:W-:Y:S01]  /*59f40*/  IMAD.X R27, R6.reuse, 0x1, R72, P6 ;  /* 0x00000001061b7824 */ /* 0x040fe200030e0648 */
[----:B---3--:R-:W-:Y:S02]  /*59f50*/  IADD3 R24, P5, PT, R5, R70, RZ ;  /* 0x0000004605187210 */ /* 0x008fe40007fbe0ff */
[----:B------:R-:W-:Y:S02]  /*59f60*/  SHF.R.S32.HI R5, RZ, 0x1f, R4 ;  /* 0x0000001fff057819 */ /* 0x000fe40000011404 */
[----:B------:R3:W-:Y:S01]  /*59f70*/  STL.64 [R1+0x748], R26 ;  /* 0x0007481a01007387 */ /* 0x0007e20000100a00 */
[----:B------:R-:W-:Y:S01]  /*59f80*/  IMAD.X R25, R6, 0x1, R69, P5 ;  /* 0x0000000106197824 */ /* 0x000fe200028e0645 */
[----:B----4-:R-:W-:-:S04]  /*59f90*/  IADD3 R28, P3, PT, R4, R2, RZ ;  /* 0x00000002041c7210 */ /* 0x010fc80007f7e0ff */
[----:B------:R4:W-:Y:S01]  /*59fa0*/  STL.64 [R1+0x740], R24 ;  /* 0x0007401801007387 */ /* 0x0009e20000100a00 */
[C---:B------:R-:W-:Y:S01]  /*59fb0*/  IMAD.X R29, R5.reuse, 0x1, R0, P3 ;  /* 0x00000001051d7824 */ /* 0x040fe200018e0600 */
[C---:B------:R-:W-:Y:S02]  /*59fc0*/  IADD3 R6, P3, PT, R4.reuse, R70, RZ ;  /* 0x0000004604067210 */ /* 0x040fe40007f7e0ff */
[C---:B---3--:R-:W-:Y:S01]  /*59fd0*/  IADD3 R26, P5, PT, R4.reuse, R3, RZ ;  /* 0x00000003041a7210 */ /* 0x048fe20007fbe0ff */
[C---:B------:R-:W-:Y:S02]  /*59fe0*/  VIADD R73, R4.reuse, UR20 ;  /* 0x0000001404497c36 */ /* 0x040fe40008000000 */
[C---:B------:R-:W-:Y:S02]  /*59ff0*/  IMAD.X R7, R5.reuse, 0x1, R69, P3 ;  /* 0x0000000105077824 */ /* 0x040fe400018e0645 */
[----:B------:R-:W-:Y:S01]  /*5a000*/  IMAD.X R27, R5, 0x1, R71, P5 ;  /* 0x00000001051b7824 */ /* 0x000fe200028e0647 */
[----:B----4-:R-:W-:Y:S01]  /*5a010*/  IADD3 R24, P6, PT, R4, R68, RZ ;  /* 0x0000004404187210 */ /* 0x010fe20007fde0ff */
[----:B------:R-:W-:Y:S01]  /*5a020*/  STL.64 [R1+0x738], R28 ;  /* 0x0007381c01007387 */ /* 0x000fe20000100a00 */
[----:B------:R-:W-:-:S03]  /*5a030*/  SHF.R.S32.HI R4, RZ, 0x1f, R73 ;  /* 0x0000001fff047819 */ /* 0x000fc60000011449 */
[----:B------:R-:W-:Y:S01]  /*5a040*/  IMAD.X R25, R5, 0x1, R72, P6 ;  /* 0x0000000105197824 */ /* 0x000fe200030e0648 */
[----:B------:R3:W-:Y:S04]  /*5a050*/  STL.64 [R1+0x730], R26 ;  /* 0x0007301a01007387 */ /* 0x0007e80000100a00 */
[----:B------:R4:W-:Y:S04]  /*5a060*/  STL.64 [R1+0x720], R6 ;  /* 0x0007200601007387 */ /* 0x0009e80000100a00 */
[----:B------:R5:W-:Y:S01]  /*5a070*/  STL.64 [R1+0x728], R24 ;  /* 0x0007281801007387 */ /* 0x000be20000100a00 */
[----:B---3--:R-:W-:-:S03]  /*5a080*/  IADD3 R26, P6, PT, R73, R2, RZ ;  /* 0x00000002491a7210 */ /* 0x008fc60007fde0ff */
[----:B----4-:R-:W3:Y:S02]  /*5a090*/  LDL R6, [R1+0x700] ;  /* 0x0007000001067983 */ /* 0x010ee40000100800 */
[----:B------:R-:W-:Y:S01]  /*5a0a0*/  IMAD.X R27, R4, 0x1, R0, P6 ;  /* 0x00000001041b7824 */ /* 0x000fe200030e0600 */
[----:B-----5:R-:W-:-:S04]  /*5a0b0*/  IADD3 R24, P5, PT, R73, R3, RZ ;  /* 0x0000000349187210 */ /* 0x020fc80007fbe0ff */
[----:B------:R-:W-:Y:S01]  /*5a0c0*/  STL.64 [R1+0x718], R26 ;  /* 0x0007181a01007387 */ /* 0x000fe20000100a00 */
[----:B------:R-:W-:-:S03]  /*5a0d0*/  IMAD.X R25, R4, 0x1, R71, P5 ;  /* 0x0000000104197824 */ /* 0x000fc600028e0647 */
        /* <DEDUP_REMOVED lines=19> */
[----:B------:R-:W-:Y:S01]  /*5a210*/  STL.64 [R1+0x1e70], R16 ;  /* 0x001e701001007387 */ /* 0x000fe20000100a00 */
[----:B------:R-:W-:-:S03]  /*5a220*/  IADD3 R92, P3, PT, R73, R68, RZ ;  /* 0x00000044495c7210 */ /* 0x000fc60007f7e0ff */
[----:B------:R-:W-:Y:S01]  /*5a230*/  STL.64 [R1+0x1e68], R14 ;  /* 0x001e680e01007387 */ /* 0x000fe20000100a00 */
[----:B------:R-:W-:-:S03]  /*5a240*/  IADD3 R90, P5, PT, R73, R70, RZ ;  /* 0x00000046495a7210 */ /* 0x000fc60007fbe0ff */
[----:B------:R-:W-:Y:S04]  /*5a250*/  STL.64 [R1+0x1e60], R12 ;  /* 0x001e600c01007387 */ /* 0x000fe80000100a00 */
[----:B------:R-:W-:Y:S04]  /*5a260*/  STL.64 [R1+0x1e58], R10 ;  /* 0x001e580a01007387 */ /* 0x000fe80000100a00 */
[----:B------:R4:W-:Y:S01]  /*5a270*/  STL [R1+0x1e50], R9 ;  /* 0x001e500901007387 */ /* 0x0009e20000100800 */
[----:B------:R-:W-:-:S03]  /*5a280*/  IMAD.X R93, R4, 0x1, R72, P3 ;  /* 0x00000001045d7824 */ /* 0x000fc600018e0648 */
[----:B------:R-:W-:Y:S04]  /*5a290*/  STL [R1+0x1db0], R92 ;  /* 0x001db05c01007387 */ /* 0x000fe80000100800 */
[----:B------:R-:W-:Y:S04]  /*5a2a0*/  STL [R1+0x1dac], R93 ;  /* 0x001dac5d01007387 */ /* 0x000fe80000100800 */
[----:B------:R-:W5:Y:S01]  /*5a2b0*/  LDL.LU R7, [R1+0x60] ;  /* 0x0000600001077983 */ /* 0x000f620000300800 */
[----:B--2---:R-:W-:Y:S01]  /*5a2c0*/  ISETP.GE.AND P6, PT, R8, UR9, PT ;  /* 0x0000000908007c0c */ /* 0x004fe2000bfc6270 */
[----:B------:R-:W2:Y:S01]  /*5a2d0*/  LDCU.64 UR8, c[0x0][0x398] ;  /* 0x00007300ff0877ac */ /* 0x000ea20008000a00 */
[----:B----4-:R-:W4:Y:S02]  /*5a2e0*/  LDTM.x64 R8, tmem[UR7+0xc0] ;  /* 0x0000c007000879ee */ /* 0x010f240008340000 */
[----:B----4-:R-:W-:Y:S04]  /*5a2f0*/  STL.64 [R1+0x300], R8 ;  /* 0x0003000801007387 */ /* 0x010fe80000100a00 */
        /* <DEDUP_REMOVED lines=30> */
[----:B------:R4:W-:Y:S02]  /*5a4e0*/  STL.64 [R1+0x3f8], R70 ;  /* 0x0003f84601007387 */ /* 0x0009e40000100a00 */
[----:B----4-:R-:W4:Y:S02]  /*5a4f0*/  LDTM.x64 R8, tmem[UR7+0x100] ;  /* 0x00010007000879ee */ /* 0x010f240008340000 */
[----:B----4-:R-:W-:Y:S04]  /*5a500*/  STL [R1+0x20c], R11 ;  /* 0x00020c0b01007387 */ /* 0x010fe80000100800 */
        /* <DEDUP_REMOVED lines=30> */
[----:B----4-:R-:W4:Y:S04]  /*5a6f0*/  LDL.LU.64 R70, [R1+0x1f00] ;  /* 0x001f000001467983 */ /* 0x010f280000300a00 */
[----:B------:R-:W2:Y:S04]  /*5a700*/  LDL.LU.64 R68, [R1+0x1ef8] ;  /* 0x001ef80001447983 */ /* 0x000ea80000300a00 */
[----:B------:R-:W4:Y:S04]  /*5a710*/  LDL.LU.64 R66, [R1+0x1ef0] ;  /* 0x001ef00001427983 */ /* 0x000f280000300a00 */
        /* <DEDUP_REMOVED lines=13> */
[----:B------:R-:W4:Y:S01]  /*5a7f0*/  LDL.LU.64 R20, [R1+0x1e80] ;  /* 0x001e800001147983 */ /* 0x000f220000300a00 */
[----:B------:R-:W-:-:S03]  /*5a800*/  IMAD.MOV.U32 R41, RZ, RZ, R10 ;  /* 0x000000ffff297224 */ /* 0x000fc600078e000a */
[----:B------:R-:W4:Y:S01]  /*5a810*/  LDL.LU.64 R18, [R1+0x1e78] ;  /* 0x001e780001127983 */ /* 0x000f220000300a00 */
[----:B------:R-:W-:-:S03]  /*5a820*/  IMAD.MOV.U32 R5, RZ, RZ, R9 ;  /* 0x000000ffff057224 */ /* 0x000fc600078e0009 */
[----:B------:R-:W4:Y:S04]  /*5a830*/  LDL.LU.64 R16, [R1+0x1e70] ;  /* 0x001e700001107983 */ /* 0x000f280000300a00 */
[----:B------:R-:W4:Y:S04]  /*5a840*/  LDL.LU.64 R14, [R1+0x1e68] ;  /* 0x001e6800010e7983 */ /* 0x000f280000300a00 */
[----:B------:R-:W4:Y:S04]  /*5a850*/  LDL.LU.64 R12, [R1+0x1e60] ;  /* 0x001e6000010c7983 */ /* 0x000f280000300a00 */
[----:B------:R-:W4:Y:S04]  /*5a860*/  LDL.LU.64 R10, [R1+0x1e58] ;  /* 0x001e5800010a7983 */ /* 0x000f280000300a00 */
        /* <DEDUP_REMOVED lines=17> */
[----:B------:R-:W4:Y:S01]  /*5a980*/  LDL.LU R24, [R1+0x24c] ;  /* 0x00024c0001187983 */ /* 0x000f220000300800 */
[----:B---3--:R-:W-:Y:S01]  /*5a990*/  ISETP.GE.AND P3, PT, R6, UR18, PT ;  /* 0x0000001206007c0c */ /* 0x008fe2000bf66270 */
[----:B------:R-:W-:-:S02]  /*5a9a0*/  IMAD.MOV.U32 R6, RZ, RZ, R8 ;  /* 0x000000ffff067224 */ /* 0x000fc400078e0008 */
[----:B------:R-:W-:Y:S01]  /*5a9b0*/  STL [R1+0x1db4], R90 ;  /* 0x001db45a01007387 */ /* 0x000fe20000100800 */
[C---:B-----5:R-:W-:Y:S01]  /*5a9c0*/  ISETP.LT.AND P3, PT, R7.reuse, UR27, !P3 ;  /* 0x0000001b07007c0c */ /* 0x060fe2000df61270 */
[----:B--2---:R-:W-:Y:S01]  /*5a9d0*/  IMAD.X R91, R4, 0x1, R69, P5 ;  /* 0x00000001045b7824 */ /* 0x004fe200028e0645 */
[----:B------:R-:W-:Y:S01]  /*5a9e0*/  ISETP.GE.AND P5, PT, R7, UR19, PT ;  /* 0x0000001307007c0c */ /* 0x000fe2000bfa6270 */
[----:B------:R-:W2:Y:S01]  /*5a9f0*/  LDCU.64 UR18, c[0x0][0x398] ;  /* 0x00007300ff1277ac */ /* 0x000ea20008000a00 */
[----:B----4-:R-:W-:Y:S02]  /*5aa00*/  F2FP.SATFINITE.E4M3.F32.PACK_AB_MERGE_C R4, R65, R66, RZ ;  /* 0x000000424104723e */ /* 0x010fe400048070ff */
[----:B------:R-:W-:Y:S01]  /*5aa10*/  STL [R1+0x1da8], R91 ;  /* 0x001da85b01007387 */ /* 0x000fe20000100800 */
[----:B------:R-:W-:-:S03]  /*5aa20*/  F2FP.SATFINITE.E4M3.F32.PACK_AB_MERGE_C R8, R63, R64, RZ ;  /* 0x000000403f08723e */ /* 0x000fc600048070ff */
[----:B------:R3:W-:Y:S01]  /*5aa30*/  STL [R1+0x604], R4 ;  /* 0x0006040401007387 */ /* 0x0007e20000100800 */
[----:B------:R-:W-:-:S03]  /*5aa40*/  F2FP.SATFINITE.E4M3.F32.PACK_AB_MERGE_C R7, R61, R62, RZ ;  /* 0x0000003e3d07723e */ /* 0x000fc600048070ff */
[----:B------:R4:W-:Y:S01]  /*5aa50*/  STL [R1+0x608], R8 ;  /* 0x0006080801007387 */ /* 0x0009e20000100800 */
[----:B---3--:R-:W-:-:S03]  /*5aa60*/  F2FP.SATFINITE.E4M3.F32.PACK_AB_MERGE_C R4, R59, R60, RZ ;  /* 0x0000003c3b04723e */ /* 0x008fc600048070ff */
[----:B------:R3:W-:Y:S01]  /*5aa70*/  STL [R1+0x60c], R7 ;  /* 0x00060c0701007387 */ /* 0x0007e20000100800 */
[----:B----4-:R-:W-:-:S03]  /*5aa80*/  F2FP.SATFINITE.E4M3.F32.PACK_AB_MERGE_C R8, R57, R58, RZ ;  /* 0x0000003a3908723e */ /* 0x010fc600048070ff */
[----:B------:R4:W-:Y:S01]  /*5aa90*/  STL [R1+0x610], R4 ;  /* 0x0006100401007387 */ /* 0x0009e20000100800 */
[----:B---3--:R-:W-:Y:S02]  /*5aaa0*/  F2FP.SATFINITE.E4M3.F32.PACK_AB_MERGE_C R7, R55, R56, RZ ;  /* 0x000000383707723e */ /* 0x008fe400048070ff */
[----:B------:R-:W-:Y:S02]  /*5aab0*/  F2FP.SATFINITE.E4M3.F32.PACK_AB_MERGE_C R92, R51, R52, RZ ;  /* 0x00000034335c723e */ /* 0x000fe400048070ff */
[----:B----4-:R-:W-:Y:S01]  /*5aac0*/  F2FP.SATFINITE.E4M3.F32.PACK_AB_MERGE_C R4, R53, R54, RZ ;  /* 0x000000363504723e */ /* 0x010fe200048070ff */
[----:B------:R-:W-:Y:S01]  /*5aad0*/  STL [R1+0x614], R8 ;  /* 0x0006140801007387 */ /* 0x000fe20000100800 */
[----:B------:R-:W-:-:S03]  /*5aae0*/  F2FP.SATFINITE.E4M3.F32.PACK_AB_MERGE_C R80, R67, R80, RZ ;  /* 0x000000504350723e */ /* 0x000fc600048070ff */
[----:B------:R3:W-:Y:S04]  /*5aaf0*/  STL [R1+0x618], R7 ;  /* 0x0006180701007387 */ /* 0x0007e80000100800 */
[----:B------:R-:W-:Y:S01]  /*5ab00*/  STL [R1+0x1db8], R92 ;  /* 0x001db85c01007387 */ /* 0x000fe20000100800 */
[----:B------:R-:W-:-:S03]  /*5ab10*/  F2FP.SATFINITE.E4M3.F32.PACK_AB_MERGE_C R81, R45, R46, RZ ;  /* 0x0000002e2d51723e */ /* 0x000fc600048070ff */
[----:B------:R4:W-:Y:S01]  /*5ab20*/  STL [R1+0x61c], R4 ;  /* 0x00061c0401007387 */ /* 0x0009e20000100800 */
[----:B---3--:R-:W-:-:S05]  /*5ab30*/  F2FP.SATFINITE.E4M3.F32.PACK_AB_MERGE_C R7, R49, R50, RZ ;  /* 0x000000323107723e */ /* 0x008fca00048070ff */
[----:B------:R-:W-:Y:S01]  /*5ab40*/  STL [R1+0x624], R7 ;  /* 0x0006240701007387 */ /* 0x000fe20000100800 */
[----:B----4-:R-:W-:-:S03]  /*5ab50*/  F2FP.SATFINITE.E4M3.F32.PACK_AB_MERGE_C R4, R47, R48, RZ ;  /* 0x000000302f04723e */ /* 0x010fc600048070ff */
[----:B------:R-:W-:Y:S04]  /*5ab60*/  STL.64 [R1+0x1e48], R80 ;  /* 0x001e485001007387 */ /* 0x000fe80000100a00 */
[----:B------:R3:W-:Y:S04]  /*5ab70*/  STL [R1+0x628], R4 ;  /* 0x0006280401007387 */ /* 0x0007e80000100800 */
        /* <DEDUP_REMOVED lines=8> */
[----:B---3--:R-:W-:-:S03]  /*5ac00*/  F2FP.SATFINITE.E4M3.F32.PACK_AB_MERGE_C R4, R43, R44, RZ ;  /* 0x0000002c2b04723e */ /* 0x008fc600048070ff */
[----:B------:R-:W-:Y:S01]  /*5ac10*/  STL.64 [R1+0x1e00], R36 ;  /* 0x001e002401007387 */ /* 0x000fe20000100a00 */
[----:B------:R-:W-:-:S03]  /*5ac20*/  F2FP.SATFINITE.E4M3.F32.PACK_AB_MERGE_C R8, R23, R42, RZ ;  /* 0x0000002a1708723e */ /* 0x000fc600048070ff */
[----:B------:R-:W-:Y:S04]  /*5ac30*/  STL.64 [R1+0x1df8], R34 ;  /* 0x001df82201007387 */ /* 0x000fe80000100a00 */
[----:B------:R-:W-:Y:S04]  /*5ac40*/  STL.64 [R1+0x1df0], R32 ;  /* 0x001df02001007387 */ /* 0x000fe80000100a00 */
[----:B------:R-:W-:Y:S01]  /*5ac50*/  STL.64 [R1+0x1de8], R30 ;  /* 0x001de81e01007387 */ /* 0x000fe20000100a00 */
[----:B------:R-:W-:-:S03]  /*5ac60*/  F2FP.SATFINITE.E4M3.F32.PACK_AB_MERGE_C R7, R21, R22, RZ ;  /* 0x000000161507723e */ /* 0x000fc600048070ff */
[----:B------:R3:W-:Y:S02]  /*5ac70*/  STL.64 [R1+0x1de0], R28 ;  /* 0x001de01c01007387 */ /* 0x0007e40000100a00 */
[----:B---3--:R-:W3:Y:S02]  /*5ac80*/  LDTM.x64 R28, tmem[UR7+0x140] ;  /* 0x00014007001c79ee */ /* 0x008ee40008340000 */
[----:B------:R-:W-:Y:S04]  /*5ac90*/  STL.64 [R1+0x1dd8], R26 ;  /* 0x001dd81a01007387 */ /* 0x000fe80000100a00 */
[----:B------:R-:W-:Y:S04]  /*5aca0*/  STL.64 [R1+0x1dd0], R24 ;  /* 0x001dd01801007387 */ /* 0x000fe80000100a00 */
[----:B------:R4:W-:Y:S01]  /*5acb0*/  STL [R1+0x404], R4 ;  /* 0x0004040401007387 */ /* 0x0009e20000100800 */
[----:B------:R-:W-:-:S03]  /*5acc0*/  F2FP.SATFINITE.E4M3.F32.PACK_AB_MERGE_C R93, R11, R12, RZ ;  /* 0x0000000c0b5d723e */ /* 0x000fc600048070ff */
[----:B------:R5:W-:Y:S01]  /*5acd0*/  STL [R1+0x408], R8 ;  /* 0x0004080801007387 */ /* 0x000be20000100800 */
[----:B----4-:R-:W-:-:S03]  /*5ace0*/  F2FP.SATFINITE.E4M3.F32.PACK_AB_MERGE_C R4, R19, R20, RZ ;  /* 0x000000141304723e */ /* 0x010fc600048070ff */
[----:B------:R4:W-:Y:S01]  /*5acf0*/  STL [R1+0x40c], R7 ;  /* 0x00040c0701007387 */ /* 0x0009e20000100800 */
[----:B-----5:R-:W-:-:S03]  /*5ad00*/  F2FP.SATFINITE.E4M3.F32.PACK_AB_MERGE_C R8, R17, R18, RZ ;  /* 0x000000121108723e */ /* 0x020fc600048070ff */
[----:B------:R5:W-:Y:S01]  /*5ad10*/  STL [R1+0x410], R4 ;  /* 0x0004100401007387 */ /* 0x000be20000100800 */
[----:B----4-:R-:W-:-:S03]  /*5ad20*/  F2FP.SATFINITE.E4M3.F32.PACK_AB_MERGE_C R7, R15, R16, RZ ;  /* 0x000000100f07723e */ /* 0x010fc600048070ff */
[----:B------:R-:W-:Y:S01]  /*5ad30*/  STL [R1+0x414], R8 ;  /* 0x0004140801007387 */ /* 0x000fe20000100800 */
[----:B-----5:R-:W-:-:S03]  /*5ad40*/  F2FP.SATFINITE.E4M3.F32.PACK_AB_MERGE_C R4, R13, R14, RZ ;  /* 0x0000000e0d04723e */ /* 0x020fc600048070ff */
[----:B------:R4:W-:Y:S04]  /*5ad50*/  STL [R1+0x418], R7 ;  /* 0x0004180701007387 */ /* 0x0009e80000100800 */
[----:B------:R-:W-:Y:S04]  /*5ad60*/  STL [R1+0x1dbc], R93 ;  /* 0x001dbc5d01007387 */ /* 0x000fe80000100800 */
[----:B------:R5:W-:Y:S01]  /*5ad70*/  STL [R1+0x41c], R4 ;  /* 0x00041c0401007387 */ /* 0x000be20000100800 */
[----:B----4-:R-:W-:-:S05]  /*5ad80*/  F2FP.SATFINITE.E4M3.F32.PACK_AB_MERGE_C R7, R9, R10, RZ ;  /* 0x0000000a0907723e */ /* 0x010fca00048070ff */
[----:B------:R-:W-:Y:S01]  /*5ad90*/  STL [R1+0x424], R7 ;  /* 0x0004240701007387 */ /* 0x000fe20000100800 */
[----:B-----5:R-:W-:-:S03]  /*5ada0*/  F2FP.SATFINITE.E4M3.F32.PACK_AB_MERGE_C R4, R5, R6, RZ ;  /* 0x000000060504723e */ /* 0x020fc600048070ff */
[----:B---3--:R-:W-:Y:S04]  /*5adb0*/  STL.64 [R1+0x100], R28 ;  /* 0x0001001c01007387 */ /* 0x008fe80000100a00 */
        /* <DEDUP_REMOVED lines=30> */
[----:B---3--:R-:W3:Y:S02]  /*5afa0*/  LDTM.x64 R24, tmem[UR7+0x180] ;  /* 0x00018007001879ee */ /* 0x008ee40008340000 */
[----:B------:R-:W-:Y:S04]  /*5afb0*/  STL.64 [R1+0x1f0], R88 ;  /* 0x0001f05801007387 */ /* 0x000fe80000100a00 */
[----:B------:R-:W-:Y:S04]  /*5afc0*/  STL.64 [R1+0x1f8], R90 ;  /* 0x0001f85a01007387 */ /* 0x000fe80000100a00 */
[----:B---3--:R-:W-:Y:S04]  /*5afd0*/  STL.64 [R1+0x50], R44 ;  /* 0x0000502c01007387 */ /* 0x008fe80000100a00 */
        /* <DEDUP_REMOVED lines=18> */
[----:B------:R4:W-:Y:S04]  /*5b100*/  STL.64 [R1+0xe8], R82 ;  /* 0x0000e85201007387 */ /* 0x0009e80000100a00 */
[----:B------:R-:W-:Y:S04]  /*5b110*/  STL.64 [R1+0xf0], R84 ;  /* 0x0000f05401007387 */ /* 0x000fe80000100a00 */
[----:B------:R-:W-:Y:S04]  /*5b120*/  STL.64 [R1+0xf8], R86 ;  /* 0x0000f85601007387 */ /* 0x000fe80000100a00 */
[----:B---3--:R-:W3:Y:S04]  /*5b130*/  LDL.LU.64 R80, [R1+0x1e48] ;  /* 0x001e480001507983 */ /* 0x008ee80000300a00 */
[----:B------:R-:W3:Y:S04]  /*5b140*/  LDL.LU.64 R78, [R1+0x1e40] ;  /* 0x001e4000014e7983 */ /* 0x000ee80000300a00 */
[----:B------:R-:W5:Y:S01]  /*5b150*/  LDL.LU.64 R76, [R1+0x1e38] ;  /* 0x001e3800014c7983 */ /* 0x000f620000300a00 */
[----:B------:R-:W-:-:S03]  /*5b160*/  IMAD.MOV.U32 R7, RZ, RZ, R40 ;  /* 0x000000ffff077224 */ /* 0x000fc600078e0028 */
[----:B------:R-:W2:Y:S01]  /*5b170*/  LDL.LU.64 R74, [R1+0x1e30] ;  /* 0x001e3000014a7983 */ /* 0x000ea20000300a00 */
[----:B------:R-:W-:-:S03]  /*5b180*/  IMAD.MOV.U32 R6, RZ, RZ, R41 ;  /* 0x000000ffff067224 */ /* 0x000fc600078e0029 */
[----:B------:R-:W2:Y:S01]  /*5b190*/  LDL.LU.64 R72, [R1+0x1e28] ;  /* 0x001e280001487983 */ /* 0x000ea20000300a00 */
[----:B------:R-:W-:-:S03]  /*5b1a0*/  IMAD.MOV.U32 R9, RZ, RZ, R38 ;  /* 0x000000ffff097224 */ /* 0x000fc600078e0026 */
[----:B------:R-:W2:Y:S01]  /*5b1b0*/  LDL.LU.64 R70, [R1+0x1e20] ;  /* 0x001e200001467983 */ /* 0x000ea20000300a00 */
[----:B------:R-:W-:-:S03]  /*5b1c0*/  IMAD.MOV.U32 R8, RZ, RZ, R39 ;  /* 0x000000ffff087224 */ /* 0x000fc600078e0027 */
[----:B------:R-:W2:Y:S01]  /*5b1d0*/  LDL.LU.64 R68, [R1+0x1e18] ;  /* 0x001e180001447983 */ /* 0x000ea20000300a00 */
[----:B------:R-:W-:Y:S02]  /*5b1e0*/  IMAD.MOV.U32 R11, RZ, RZ, R36 ;  /* 0x000000ffff0b7224 */ /* 0x000fe400078e0024 */
[----:B------:R-:W-:Y:S01]  /*5b1f0*/  IMAD.MOV.U32 R10, RZ, RZ, R37 ;  /* 0x000000ffff0a7224 */ /* 0x000fe200078e0025 */
[----:B------:R-:W2:Y:S01]  /*5b200*/  LDL.LU.64 R40, [R1+0x1e10] ;  /* 0x001e100001287983 */ /* 0x000ea20000300a00 */
[----:B------:R-:W-:Y:S02]  /*5b210*/  IMAD.MOV.U32 R13, RZ, RZ, R34 ;  /* 0x000000ffff0d7224 */ /* 0x000fe400078e0022 */
[----:B------:R-:W-:Y:S01]  /*5b220*/  IMAD.MOV.U32 R12, RZ, RZ, R35 ;  /* 0x000000ffff0c7224 */ /* 0x000fe200078e0023 */
[----:B------:R-:W3:Y:S01]  /*5b230*/  LDL.LU.64 R38, [R1+0x1e08] ;  /* 0x001e080001267983 */ /* 0x000ee20000300a00 */
[----:B------:R-:W-:Y:S02]  /*5b240*/  IMAD.MOV.U32 R15, RZ, RZ, R32 ;  /* 0x000000ffff0f7224 */ /* 0x000fe400078e0020 */
[----:B------:R-:W-:Y:S01]  /*5b250*/  IMAD.MOV.U32 R14, RZ, RZ, R33 ;  /* 0x000000ffff0e7224 */ /* 0x000fe200078e0021 */
[----:B------:R-:W5:Y:S01]  /*5b260*/  LDL.LU.64 R36, [R1+0x1e00] ;  /* 0x001e000001247983 */ /* 0x000f620000300a00 */
[----:B------:R-:W-:-:S02]  /*5b270*/  IMAD.MOV.U32 R17, RZ, RZ, R30 ;  /* 0x000000ffff117224 */ /* 0x000fc400078e001e */
[----:B------:R-:W-:Y:S01]  /*5b280*/  IMAD.MOV.U32 R16, RZ, RZ, R31 ;  /* 0x000000ffff107224 */ /* 0x000fe200078e001f */
[----:B------:R-:W5:Y:S01]  /*5b290*/  LDL.LU.64 R34, [R1+0x1df8] ;  /* 0x001df80001227983 */ /* 0x000f620000300a00 */
[----:B------:R-:W-:Y:S02]  /*5b2a0*/  IMAD.MOV.U32 R19, RZ, RZ, R28 ;  /* 0x000000ffff137224 */ /* 0x000fe400078e001c */
[----:B------:R-:W-:Y:S01]  /*5b2b0*/  IMAD.MOV.U32 R18, RZ, RZ, R29 ;  /* 0x000000ffff127224 */ /* 0x000fe200078e001d */
[----:B------:R-:W5:Y:S01]  /*5b2c0*/  LDL.LU.64 R32, [R1+0x1df0] ;  /* 0x001df00001207983 */ /* 0x000f620000300a00 */
[----:B------:R-:W-:-:S03]  /*5b2d0*/  IMAD.MOV.U32 R21, RZ, RZ, R26 ;  /* 0x000000ffff157224 */ /* 0x000fc600078e001a */
[----:B------:R-:W5:Y:S01]  /*5b2e0*/  LDL.LU.64 R30, [R1+0x1de8] ;  /* 0x001de800011e7983 */ /* 0x000f620000300a00 */
[----:B------:R-:W-:-:S03]  /*5b2f0*/  IMAD.MOV.U32 R20, RZ, RZ, R27 ;  /* 0x000000ffff147224 */ /* 0x000fc600078e001b */
[----:B------:R-:W5:Y:S01]  /*5b300*/  LDL.LU.64 R28, [R1+0x1de0] ;  /* 0x001de000011c7983 */ /* 0x000f620000300a00 */
[----:B------:R-:W-:Y:S02]  /*5b310*/  IMAD.MOV.U32 R23, RZ, RZ, R24 ;  /* 0x000000ffff177224 */ /* 0x000fe400078e0018 */
[----:B------:R-:W-:Y:S01]  /*5b320*/  IMAD.MOV.U32 R22, RZ, RZ, R25 ;  /* 0x000000ffff167224 */ /* 0x000fe200078e0019 */
[----:B------:R-:W5:Y:S04]  /*5b330*/  LDL.LU.64 R26, [R1+0x1dd8] ;  /* 0x001dd800011a7983 */ /* 0x000f680000300a00 */
[----:B------:R-:W5:Y:S01]  /*5b340*/  LDL.LU.64 R24, [R1+0x1dd0] ;  /* 0x001dd00001187983 */ /* 0x000f620000300a00 */
[----:B------:R-:W-:Y:S02]  /*5b350*/  F2FP.SATFINITE.E4M3.F32.PACK_AB_MERGE_C R22, R22, R23, RZ ;  /* 0x000000171616723e */ /* 0x000fe400048070ff */
[----:B------:R-:W-:-:S02]  /*5b360*/  F2FP.SATFINITE.E4M3.F32.PACK_AB_MERGE_C R20, R20, R21, RZ ;  /* 0x000000151414723e */ /* 0x000fc400048070ff */
[----:B------:R-:W-:Y:S02]  /*5b370*/  F2FP.SATFINITE.E4M3.F32.PACK_AB_MERGE_C R18, R18, R19, RZ ;  /* 0x000000131212723e */ /* 0x000fe400048070ff */
[----:B------:R-:W-:Y:S01]  /*5b380*/  F2FP.SATFINITE.E4M3.F32.PACK_AB_MERGE_C R16, R16, R17, RZ ;  /* 0x000000111010723e */ /* 0x000fe200048070ff */
[----:B------:R-:W-:Y:S01]  /*5b390*/  IMAD.MOV.U32 R5, RZ, RZ, R42 ;  /* 0x000000ffff057224 */ /* 0x000fe200078e002a */
[----:B------:R-:W-:Y:S01]  /*5b3a0*/  F2FP.SATFINITE.E4M3.F32.PACK_AB_MERGE_C R6, R6, R7, RZ ;  /* 0x000000070606723e */ /* 0x000fe200048070ff */
[----:B------:R-:W-:Y:S01]  /*5b3b0*/  IMAD.MOV.U32 R4, RZ, RZ, R43 ;  /* 0x000000ffff047224 */ /* 0x000fe200078e002b */
[----:B------:R-:W-:Y:S02]  /*5b3c0*/  F2FP.SATFINITE.E4M3.F32.PACK_AB_MERGE_C R93, R10, R11, RZ ;  /* 0x0000000b0a5d723e */ /* 0x000fe400048070ff */
[----:B------:R-:W-:Y:S02]  /*5b3d0*/  F2FP.SATFINITE.E4M3.F32.PACK_AB_MERGE_C R90, R8, R9, RZ ;  /* 0x00000009085a723e */ /* 0x000fe400048070ff */
[----:B----4-:R-:W-:-:S02]  /*5b3e0*/  F2FP.SATFINITE.E4M3.F32.PACK_AB_MERGE_C R83, R4, R5, RZ ;  /* 0x000000050453723e */ /* 0x010fc400048070ff */
[----:B--2---:R-:W-:Y:S02]  /*5b3f0*/  F2FP.SATFINITE.E4M3.F32.PACK_AB_MERGE_C R40, R40, R41, RZ ;  /* 0x000000292828723e */ /* 0x004fe400048070ff */
[----:B---3--:R-:W-:-:S03]  /*5b400*/  F2FP.SATFINITE.E4M3.F32.PACK_AB_MERGE_C R38, R38, R39, RZ ;  /* 0x000000272626723e */ /* 0x008fc600048070ff */
[----:B------:R-:W-:Y:S01]  /*5b410*/  STL [R1+0x204], R40 ;  /* 0x0002042801007387 */ /* 0x000fe20000100800 */
[----:B-----5:R-:W-:-:S03]  /*5b420*/  F2FP.SATFINITE.E4M3.F32.PACK_AB_MERGE_C R36, R36, R37, RZ ;  /* 0x000000252424723e */ /* 0x020fc600048070ff */
[----:B------:R-:W-:Y:S01]  /*5b430*/  STL [R1+0x208], R38 ;  /* 0x0002082601007387 */ /* 0x000fe20000100800 */
[----:B------:R-:W-:-:S03]  /*5b440*/  F2FP.SATFINITE.E4M3.F32.PACK_AB_MERGE_C R34, R34, R35, RZ ;  /* 0x000000232222723e */ /* 0x000fc600048070ff */
[----:B------:R-:W-:Y:S01]  /*5b450*/  STL [R1+0x20c], R36 ;  /* 0x00020c2401007387 */ /* 0x000fe20000100800 */
[----:B------:R-:W-:-:S03]  /*5b460*/  F2FP.SATFINITE.E4M3.F32.PACK_AB_MERGE_C R32, R32, R33, RZ ;  /* 0x000000212020723e */ /* 0x000fc600048070ff */
[----:B------:R-:W-:Y:S01]  /*5b470*/  STL [R1+0x210], R34 ;  /* 0x0002102201007387 */ /* 0x000fe20000100800 */
[----:B------:R-:W-:Y:S02]  /*5b480*/  F2FP.SATFINITE.E4M3.F32.PACK_AB_MERGE_C R30, R30, R31, RZ ;  /* 0x0000001f1e1e723e */ /* 0x000fe400048070ff */
[----:B------:R-:W-:Y:S01]  /*5b490*/  F2FP.SATFINITE.E4M3.F32.PACK_AB_MERGE_C R92, R28, R29, RZ ;  /* 0x0000001d1c5c723e */ /* 0x000fe200048070ff */
[----:B------:R-:W-:Y:S01]  /*5b4a0*/  STL [R1+0x214], R32 ;  /* 0x0002142001007387 */ /* 0x000fe20000100800 */
[----:B------:R-:W-:-:S03]  /*5b4b0*/  F2FP.SATFINITE.E4M3.F32.PACK_AB_MERGE_C R91, R26, R27, RZ ;  /* 0x0000001b1a5b723e */ /* 0x000fc600048070ff */
[----:B------:R-:W-:Y:S01]  /*5b4c0*/  STL [R1+0x1dc0], R92 ;  /* 0x001dc05c01007387 */ /* 0x000fe20000100800 */
[----:B------:R-:W-:-:S03]  /*5b4d0*/  F2FP.SATFINITE.E4M3.F32.PACK_AB_MERGE_C R24, R24, R25, RZ ;  /* 0x000000191818723e */ /* 0x000fc600048070ff */
[----:B------:R-:W-:Y:S04]  /*5b4e0*/  STL [R1+0x218], R30 ;  /* 0x0002181e01007387 */ /* 0x000fe80000100800 */
[----:B------:R2:W-:Y:S04]  /*5b4f0*/  STL [R1+0x1dc4], R91 ;  /* 0x001dc45b01007387 */ /* 0x0005e80000100800 */
[----:B------:R-:W-:Y:S04]  /*5b500*/  STL [R1+0x224], R24 ;  /* 0x0002241801007387 */ /* 0x000fe80000100800 */
[----:B------:R-:W-:Y:S04]  /*5b510*/  STL [R1], R22 ;  /* 0x0000001601007387 */ /* 0x000fe80000100800 */
[----:B------:R-:W-:Y:S01]  /*5b520*/  STL [R1+0x4], R20 ;  /* 0x0000041401007387 */ /* 0x000fe20000100800 */
[----:B--2---:R-:W-:-:S03]  /*5b530*/  F2FP.SATFINITE.E4M3.F32.PACK_AB_MERGE_C R91, R14, R15, RZ ;  /* 0x0000000f0e5b723e */ /* 0x004fc600048070ff */
[----:B------:R-:W-:Y:S01]  /*5b540*/  STL [R1+0x8], R18 ;  /* 0x0000081201007387 */ /* 0x000fe20000100800 */
[----:B------:R-:W-:-:S03]  /*5b550*/  F2FP.SATFINITE.E4M3.F32.PACK_AB_MERGE_C R92, R12, R13, RZ ;  /* 0x0000000d0c5c723e */ /* 0x000fc600048070ff */
[----:B------:R-:W-:Y:S04]  /*5b560*/  STL [R1+0xc], R16 ;  /* 0x00000c1001007387 */ /* 0x000fe80000100800 */
[----:B------:R-:W2:Y:S04]  /*5b570*/  LDL.LU R82, [R1+0x1afc] ;  /* 0x001afc0001527983 */ /* 0x000ea80000300800 */
[----:B------:R3:W-:Y:S02]  /*5b580*/  STL [R1+0x20], R6 ;  /* 0x0000200601007387 */ /* 0x0007e40000100800 */
[----:B---3--:R-:W3:Y:S02]  /*5b590*/  LDTM.x64 R4, tmem[UR7+0x1c0] ;  /* 0x0001c007000479ee */ /* 0x008ee40008340000 */
[----:B------:R-:W-:Y:S01]  /*5b5a0*/  STL [R1+0x24], R83 ;  /* 0x0000245301007387 */ /* 0x000fe20000100800 */
[----:B------:R-:W-:Y:S01]  /*5b5b0*/  NOP ;  /* 0x0000000000007918 */ /* 0x000fe20000000000 */
[----:B------:R-:W4:Y:S02]  /*5b5c0*/  LDCU.64 UR6, c[0x0][0x398] ;  /* 0x00007300ff0677ac */ /* 0x000f240008000a00 */
[----:B---3--:R-:W-:Y:S04]  /*5b5d0*/  STL.64 [R1+0x1d98], R36 ;  /* 0x001d982401007387 */ /* 0x008fe80000100a00 */
[----:B------:R3:W-:Y:S04]  /*5b5e0*/  STL.64 [R1+0x1d88], R38 ;  /* 0x001d882601007387 */ /* 0x0007e80000100a00 */
[----:B---3--:R-:W3:Y:S04]  /*5b5f0*/  LDL R38, [R1+0x708] ;  /* 0x0007080001267983 */ /* 0x008ee80000100800 */
[----:B------:R5:W-:Y:S04]  /*5b600*/  STL.64 [R1+0x1d78], R40 ;  /* 0x001d782801007387 */ /* 0x000be80000100a00 */
[----:B-----5:R-:W5:Y:S04]  /*5b610*/  LDL.LU.64 R40, [R1+0x850] ;  /* 0x0008500001287983 */ /* 0x020f680000300a00 */
[----:B------:R0:W-:Y:S04]  /*5b620*/  STL.64 [R1+0x1d68], R42 ;  /* 0x001d682a01007387 */ /* 0x0001e80000100a00 */
[----:B0-----:R-:W2:Y:S04]  /*5b630*/  LDL.LU R43, [R1+0x200] ;  /* 0x00020000012b7983 */ /* 0x001ea80000300800 */
[----:B------:R-:W-:Y:S04]  /*5b640*/  STL.64 [R1+0x1d58], R44 ;  /* 0x001d582c01007387 */ /* 0x000fe80000100a00 */
[----:B------:R0:W-:Y:S04]  /*5b650*/  STL.64 [R1+0x1d48], R46 ;  /* 0x001d482e01007387 */ /* 0x0001e80000100a00 */
[----:B0-----:R-:W2:Y:S04]  /*5b660*/  LDL.LU R47, [R1] ;  /* 0x00000000012f7983 */ /* 0x001ea80000300800 */
[----:B------:R-:W-:Y:S04]  /*5b670*/  STL.64 [R1+0x1d38], R48 ;  /* 0x001d383001007387 */ /* 0x000fe80000100a00 */
[----:B------:R0:W-:Y:S04]  /*5b680*/  STL.64 [R1+0x1d28], R50 ;  /* 0x001d283201007387 */ /* 0x0001e80000100a00 */
[----:B0-----:R-:W2:Y:S04]  /*5b690*/  LDL.LU.64 R50, [R1+0x878] ;  /* 0x0008780001327983 */ /* 0x001ea80000300a00 */
[----:B------:R-:W-:Y:S04]  /*5b6a0*/  STL.64 [R1+0x1d20], R52 ;  /* 0x001d203401007387 */ /* 0x000fe80000100a00 */
[----:B------:R-:W-:Y:S04]  /*5b6b0*/  STL.64 [R1+0x1d18], R54 ;  /* 0x001d183601007387 */ /* 0x000fe80000100a00 */
[----:B------:R-:W-:Y:S04]  /*5b6c0*/  STL.64 [R1+0x1d10], R56 ;  /* 0x001d103801007387 */ /* 0x000fe80000100a00 */
[----:B------:R-:W-:Y:S04]  /*5b6d0*/  STL.64 [R1+0x1d08], R58 ;  /* 0x001d083a01007387 */ /* 0x000fe80000100a00 */
[----:B------:R-:W-:Y:S04]  /*5b6e0*/  STL.64 [R1+0x1d00], R60 ;  /* 0x001d003c01007387 */ /* 0x000fe80000100a00 */
[----:B------:R-:W-:Y:S04]  /*5b6f0*/  STL.64 [R1+0x1cf8], R62 ;  /* 0x001cf83e01007387 */ /* 0x000fe80000100a00 */
[----:B------:R-:W-:Y:S04]  /*5b700*/  STL.64 [R1+0x1cf0], R64 ;  /* 0x001cf04001007387 */ /* 0x000fe80000100a00 */
[----:B------:R0:W-:Y:S04]  /*5b710*/  STL [R1+0x1cec], R66 ;  /* 0x001cec4201007387 */ /* 0x0001e80000100800 */
[----:B0-----:R-:W4:Y:S04]  /*5b720*/  LDL.LU R66, [R1+0x700] ;  /* 0x0007000001427983 */ /* 0x001f280000300800 */
[----:B------:R0:W-:Y:S04]  /*5b730*/  STL [R1+0x1ce8], R67 ;  /* 0x001ce84301007387 */ /* 0x0001e80000100800 */
[----:B0-----:R-:W2:Y:S04]  /*5b740*/  LDL.LU R67, [R1+0x70c] ;  /* 0x00070c0001437983 */ /* 0x001ea80000300800 */
[----:B------:R-:W3:Y:S04]  /*5b750*/  LDL.LU.64 R48, [R1+0x848] ;  /* 0x0008480001307983 */ /* 0x000ee80000300a00 */
[----:B------:R-:W3:Y:S04]  /*5b760*/  LDL.LU R44, [R1+0x1b0c] ;  /* 0x001b0c00012c7983 */ /* 0x000ee80000300800 */
[----:B------:R-:W3:Y:S04]  /*5b770*/  LDL R36, [R1+0x704] ;  /* 0x0007040001247983 */ /* 0x000ee80000100800 */
[----:B------:R0:W-:Y:S02]  /*5b780*/  @P3 STG.E.U8 desc[UR14][R78.64], R80 ;  /* 0x000000504e003986 */ /* 0x0001e4000c10110e */
[----:B0-----:R-:W-:-:S02]  /*5b790*/  PRMT R78, R80, 0x9910, RZ ;  /* 0x00009910504e7816 */ /* 0x001fc400000000ff */
[----:B------:R-:W4:Y:S02]  /*5b7a0*/  LDL.LU R80, [R1+0x1dcc] ;  /* 0x001dcc0001507983 */ /* 0x000f240000300800 */
[----:B------:R-:W-:Y:S02]  /*5b7b0*/  SHF.R.S32.HI R78, RZ, 0x8, R78 ;  /* 0x00000008ff4e7819 */ /* 0x000fe4000001144e */
[----:B------:R-:W5:Y:S04]  /*5b7c0*/  LDL.LU R45, [R1+0x920] ;  /* 0x00092000012d7983 */ /* 0x000f680000300800 */
[----:B------:R-:W5:Y:S01]  /*5b7d0*/  LDL.LU R39, [R1+0x604] ;  /* 0x0006040001277983 */ /* 0x000f620000300800 */
[----:B--2---:R-:W-:Y:S01]  /*5b7e0*/  ISETP.LT.AND P3, PT, R67, UR10, !P5 ;  /* 0x0000000a43007c0c */ /* 0x004fe2000ef61270 */
[----:B------:R-:W-:Y:S01]  /*5b7f0*/  VIADD R73, R73, UR20 ;  /* 0x0000001449497c36 */ /* 0x000fe20008000000 */
[----:B------:R-:W0:Y:S11]  /*5b800*/  LDCU.64 UR10, c[0x0][0x398] ;  /* 0x00007300ff0a77ac */ /* 0x000e360008000a00 */
[----:B------:R-:W-:Y:S01]  /*5b810*/  @P3 STG.E.U8 desc[UR14][R76.64], R81 ;  /* 0x000000514c003986 */ /* 0x000fe2000c10110e */
[----:B---3--:R-:W-:Y:S01]  /*5b820*/  ISETP.LT.AND P3, PT, R38, UR12, !P5 ;  /* 0x0000000c26007c0c */ /* 0x008fe2000ef61270 */
[----:B------:R-:W2:Y:S01]  /*5b830*/  LDCU.64 UR12, c[0x0][0x398] ;  /* 0x00007300ff0c77ac */ /* 0x000ea20008000a00 */
[----:B------:R-:W-:-:S11]  /*5b840*/  ISETP.LT.AND P5, PT, R36, UR22, !P5 ;  /* 0x0000001624007c0c */ /* 0x000fd6000efa1270 */
[----:B------:R-:W-:Y:S04]  /*5b850*/  @P3 STG.E.U8 desc[UR14][R74.64], R43 ;  /* 0x0000002b4a003986 */ /* 0x000fe8000c10110e */
[----:B------:R-:W-:Y:S01]  /*5b860*/  @P5 STG.E.U8 desc[UR14][R50.64], R47 ;  /* 0x0000002f32005986 */ /* 0x000fe2000c10110e */
[----:B----4-:R-:W-:-:S13]  /*5b870*/  ISETP.LT.AND P5, PT, R66, UR6, !P6 ;  /* 0x0000000642007c0c */ /* 0x010fda000f7a1270 */
[----:B-----5:R3:W-:Y:S02]  /*5b880*/  @P5 STG.E.U8 desc[UR14][R40.64], R78 ;  /* 0x0000004e28005986 */ /* 0x0207e4000c10110e */
[----:B---3--:R-:W-:Y:S02]  /*5b890*/  PRMT R78, R81, 0x9910, RZ ;  /* 0x00009910514e7816 */ /* 0x008fe400000000ff */
[----:B------:R-:W3:Y:S04]  /*5b8a0*/  LDL.LU R81, [R1+0x1dc8] ;  /* 0x001dc80001517983 */ /* 0x000ee80000300800 */
[----:B------:R-:W4:Y:S04]  /*5b8b0*/  LDL.LU.64 R54, [R1+0x918] ;  /* 0x0009180001367983 */ /* 0x000f280000300a00 */
[----:B------:R-:W5:Y:S01]  /*5b8c0*/  LDL.LU.64 R52, [R1+0x910] ;  /* 0x0009100001347983 */ /* 0x000f620000300a00 */
[----:B------:R-:W-:Y:S01]  /*5b8d0*/  ISETP.LT.AND P5, PT, R67, UR8, !P6 ;  /* 0x0000000843007c0c */ /* 0x000fe2000f7a1270 */
[----:B------:R-:W0:Y:S02]  /*5b8e0*/  LDCU UR8, c[0x0][0x398] ;  /* 0x00007300ff0877ac */ /* 0x000e240008000800 */
[----:B------:R-:W4:Y:S04]  /*5b8f0*/  LDL.LU R40, [R1+0x404] ;  /* 0x0004040001287983 */ /* 0x000f280000300800 */
[----:B------:R-:W4:Y:S04]  /*5b900*/  LDL.LU R37, [R1+0x204] ;  /* 0x0002040001257983 */ /* 0x000f280000300800 */
[----:B------:R-:W4:Y:S01]  /*5b910*/  LDL.LU.64 R50, [R1+0x908] ;  /* 0x0009080001327983 */ /* 0x000f220000300a00 */
[----:B------:R-:W-:-:S05]  /*5b920*/  SHF.R.S32.HI R78, RZ, 0x8, R78 ;  /* 0x00000008ff4e7819 */ /* 0x000fca000001144e */
[----:B------:R0:W-:Y:S04]  /*5b930*/  @P5 STG.E.U8 desc[UR14][R48.64], R78 ;  /* 0x0000004e30005986 */ /* 0x0001e8000c10110e */
[----:B0-----:R-:W5:Y:S01]  /*5b940*/  LDL.LU.64 R48, [R1+0x900] ;  /* 0x0009000001307983 */ /* 0x001f620000300a00 */
[----:B------:R-:W-:-:S03]  /*5b950*/  PRMT R78, R43, 0x9910, RZ ;  /* 0x000099102b4e7816 */ /* 0x000fc600000000ff */
[----:B------:R-:W5:Y:S04]  /*5b960*/  LDL.LU R41, [R1+0x1b10] ;  /* 0x001b100001297983 */ /* 0x000f680000300800 */
[----:B------:R-:W5:Y:S04]  /*5b970*/  LDL.LU R46, [R1+0x4] ;  /* 0x00000400012e7983 */ /* 0x000f680000300800 */
[----:B------:R-:W5:Y:S01]  /*5b980*/  LDL.LU.64 R42, [R1+0x8f8] ;  /* 0x0008f800012a7983 */ /* 0x000f620000300a00 */
[----:B------:R-:W-:Y:S02]  /*5b990*/  SHF.R.S32.HI R74, RZ, 0x1f, R73 ;  /* 0x0000001fff4a7819 */ /* 0x000fe40000011449 */
[----:B------:R-:W-:-:S02]  /*5b9a0*/  IADD3 R88, P0, PT, R73, R2, RZ ;  /* 0x0000000249587210 */ /* 0x000fc40007f1e0ff */
[----:B------:R-:W-:Y:S01]  /*5b9b0*/  ISETP.GE.AND P3, PT, R82, UR7, PT ;  /* 0x0000000752007c0c */ /* 0x000fe2000bf66270 */
[----:B------:R-:W0:Y:S02]  /*5b9c0*/  LDCU.64 UR6, c[0x0][0x398] ;  /* 0x00007300ff0677ac */ /* 0x000e240008000a00 */
[----:B------:R-:W-:Y:S01]  /*5b9d0*/  IMAD.X R89, R74, 0x1, R0, P0 ;  /* 0x000000014a597824 */ /* 0x000fe200000e0600 */
[----:B------:R-:W-:-:S05]  /*5b9e0*/  IADD3 R86, P0, PT, R73, R3, RZ ;  /* 0x0000000349567210 */ /* 0x000fca0007f1e0ff */
[----:B------:R-:W-:Y:S01]  /*5b9f0*/  IMAD.X R87, R74, 0x1, R71, P0 ;  /* 0x000000014a577824 */ /* 0x000fe200000e0647 */
[----:B------:R-:W-:-:S05]  /*5ba00*/  IADD3 R84, P0, PT, R73, R68, RZ ;  /* 0x0000004449547210 */ /* 0x000fca0007f1e0ff */
[----:B------:R-:W-:Y:S01]  /*5ba10*/  IMAD.X R85, R74, 0x1, R72, P0 ;  /* 0x000000014a557824 */ /* 0x000fe200000e0648 */
[C---:B------:R-:W-:Y:S01]  /*5ba20*/  IADD3 R82, P0, PT, R73.reuse, R70, RZ ;  /* 0x0000004649527210 */ /* 0x040fe20007f1e0ff */
[----:B------:R-:W-:Y:S01]  /*5ba30*/  VIADD R73, R73, UR20 ;  /* 0x0000001449497c36 */ /* 0x000fe20008000000 */
[----:B0-----:R-:W-:Y:S01]  /*5ba40*/  ISETP.LT.AND P5, PT, R38, UR6, !P6 ;  /* 0x0000000626007c0c */ /* 0x001fe2000f7a1270 */
[----:B------:R-:W0:Y:S02]  /*5ba50*/  LDCU UR6, c[0x0][0x398] ;  /* 0x00007300ff0677ac */ /* 0x000e240008000800 */
[----:B------:R-:W-:Y:S01]  /*5ba60*/  IMAD.X R83, R74, 0x1, R69, P0 ;  /* 0x000000014a537824 */ /* 0x000fe200000e0645 */
[----:B------:R-:W-:Y:S02]  /*5ba70*/  SHF.R.S32.HI R79, RZ, 0x1f, R73 ;  /* 0x0000001fff4f7819 */ /* 0x000fe40000011449 */
[----:B------:R-:W-:Y:S02]  /*5ba80*/  IADD3 R76, P0, PT, R73, R2, RZ ;  /* 0x00000002494c7210 */ /* 0x000fe40007f1e0ff */
[----:B------:R-:W-:-:S03]  /*5ba90*/  SHF.R.S32.HI R78, RZ, 0x8, R78 ;  /* 0x00000008ff4e7819 */ /* 0x000fc6000001144e */
[----:B------:R-:W-:Y:S01]  /*5baa0*/  IMAD.X R77, R79, 0x1, R0, P0 ;  /* 0x000000014f4d7824 */ /* 0x000fe200000e0600 */
[----:B------:R-:W-:-:S05]  /*5bab0*/  IADD3 R74, P0, PT, R73, R3, RZ ;  /* 0x00000003494a7210 */ /* 0x000fca0007f1e0ff */
[----:B------:R-:W-:Y:S01]  /*5bac0*/  IMAD.X R75, R79, 0x1, R71, P0 ;  /* 0x000000014f4b7824 */ /* 0x000fe200000e0647 */
[----:B--2---:R-:W-:Y:S01]  /*5bad0*/  ISETP.LT.AND P6, PT, R36, UR12, !P6 ;  /* 0x0000000c24007c0c */ /* 0x004fe2000f7c1270 */
[----:B------:R-:W2:Y:S01]  /*5bae0*/  LDCU UR12, c[0x0][0x398] ;  /* 0x00007300ff0c77ac */ /* 0x000ea20008000800 */
[----:B------:R-:W-:-:S04]  /*5baf0*/  PRMT R47, R47, 0x9910, RZ ;  /* 0x000099102f2f7816 */ /* 0x000fc800000000ff */
[----:B------:R-:W-:Y:S01]  /*5bb00*/  SHF.R.S32.HI R47, RZ, 0x8, R47 ;  /* 0x00000008ff2f7819 */ /* 0x000fe2000001142f */
[----:B---3--:R3:W-:Y:S02]  /*5bb10*/  @P5 STG.E.U8 desc[UR14][R80.64], R78 ;  /* 0x0000004e50005986 */ /* 0x0087e4000c10110e */
[----:B---3--:R-:W-:-:S05]  /*5bb20*/  IADD3 R80, P0, PT, R73, R68, RZ ;  /* 0x0000004449507210 */ /* 0x008fca0007f1e0ff */
[----:B------:R-:W-:Y:S01]  /*5bb30*/  IMAD.X R81, R79, 0x1, R72, P0 ;  /* 0x000000014f517824 */ /* 0x000fe200000e0648 */
[----:B------:R-:W-:Y:S02]  /*5bb40*/  IADD3 R78, P0, PT, R73, R70, RZ ;  /* 0x00000046494e7210 */ /* 0x000fe40007f1e0ff */
[----:B------:R-:W-:Y:S01]  /*5bb50*/  ISETP.GE.AND P5, PT, R44, UR4, PT ;  /* 0x000000042c007c0c */ /* 0x000fe2000bfa6270 */
[----:B----4-:R-:W-:Y:S01]  /*5bb60*/  @P6 STG.E.U8 desc[UR14][R54.64], R47 ;  /* 0x0000002f36006986 */ /* 0x010fe2000c10110e */
[----:B------:R-:W3:Y:S01]  /*5bb70*/  LDCU UR4, c[0x0][0x39c] ;  /* 0x00007380ff0477ac */ /* 0x000ee20008000800 */
[----:B------:R-:W-:Y:S01]  /*5bb80*/  IMAD.X R79, R79, 0x1, R69, P0 ;  /* 0x000000014f4f7824 */ /* 0x000fe200000e0645 */
[----:B------:R-:W-:Y:S02]  /*5bb90*/  LOP3.LUT P0, RZ, R45, 0x2, RZ, 0xc0, !PT ;  /* 0x000000022dff7812 */ /* 0x000fe4000780c0ff */
[----:B------:R-:W4:Y:S04]  /*5bba0*/  LDL.LU.64 R44, [R1+0x8f0] ;  /* 0x0008f000012c7983 */ /* 0x000f280000300a00 */
[----:B------:R-:W2:Y:S01]  /*5bbb0*/  LDL.LU.64 R58, [R1+0x8e8] ;  /* 0x0008e800013a7983 */ /* 0x000ea20000300a00 */
[----:B------:R-:W-:Y:S01]  /*5bbc0*/  ISETP.LT.AND P6, PT, R66, UR10, !P5 ;  /* 0x0000000a42007c0c */ /* 0x000fe2000efc1270 */
[----:B------:R-:W-:Y:S01]  /*5bbd0*/  VIADD R73, R73, UR20 ;  /* 0x0000001449497c36 */ /* 0x000fe20008000000 */
[----:B------:R-:W-:Y:S01]  /*5bbe0*/  F2FP.SATFINITE.E4M3.F32.PACK_AB_MERGE_C R9, R9, R8, RZ ;  /* 0x000000080909723e */ /* 0x000fe200048070ff */
[----:B------:R-:W2:Y:S01]  /*5bbf0*/  LDL.LU.64 R56, [R1+0x8e0] ;  /* 0x0008e00001387983 */ /* 0x000ea20000300a00 */
[----:B------:R-:W-:Y:S01]  /*5bc00*/  F2FP.SATFINITE.E4M3.F32.PACK_AB_MERGE_C R10, R11, R10, RZ ;  /* 0x0000000a0b0a723e */ /* 0x000fe200048070ff */
[----:B------:R-:W0:Y:S08]  /*5bc10*/  LDCU UR10, c[0x0][0x398] ;  /* 0x00007300ff0a77ac */ /* 0x000e300008000800 */
[----:B-----5:R5:W-:Y:S01]  /*5bc20*/  @P6 STG.E.U8 desc[UR14][R52.64], R39 ;  /* 0x0000002734006986 */ /* 0x020be2000c10110e */
[----:B------:R-:W-:-:S13]  /*5bc30*/  ISETP.LT.AND P6, PT, R67, UR18, !P5 ;  /* 0x0000001243007c0c */ /* 0x000fda000efc1270 */
[----:B------:R-:W-:Y:S01]  /*5bc40*/  @P6 STG.E.U8 desc[UR14][R50.64], R40 ;  /* 0x0000002832006986 */ /* 0x000fe2000c10110e */
[----:B------:R-:W-:Y:S02]  /*5bc50*/  ISETP.LT.AND P6, PT, R38, UR16, !P5 ;  /* 0x0000001026007c0c */ /* 0x000fe4000efc1270 */
[----:B------:R-:W-:Y:S02]  /*5bc60*/  ISETP.LT.AND P5, PT, R36, UR24, !P5 ;  /* 0x0000001824007c0c */ /* 0x000fe4000efa1270 */
[----:B-----5:R-:W-:-:S09]  /*5bc70*/  PRMT R39, R39, 0x9910, RZ ;  /* 0x0000991027277816 */ /* 0x020fd200000000ff */
[----:B------:R5:W-:Y:S01]  /*5bc80*/  @P6 STG.E.U8 desc[UR14][R48.64], R37 ;  /* 0x0000002530006986 */ /* 0x000be2000c10110e */
[----:B---3--:R-:W-:Y:S01]  /*5bc90*/  ISETP.GE.AND P6, PT, R41, UR4, PT ;  /* 0x0000000429007c0c */ /* 0x008fe2000bfc6270 */
[----:B------:R-:W3:Y:S02]  /*5bca0*/  LDCU UR4, c[0x0][0x398] ;  /* 0x00007300ff0477ac */ /* 0x000ee40008000800 */
[----:B------:R-:W2:Y:S04]  /*5bcb0*/  LDL.LU R41, [R1+0x608] ;  /* 0x0006080001297983 */ /* 0x000ea80000300800 */
[----:B------:R-:W2:Y:S04]  /*5bcc0*/  LDL.LU.64 R54, [R1+0x8d8] ;  /* 0x0008d80001367983 */ /* 0x000ea80000300a00 */
[----:B------:R0:W-:Y:S04]  /*5bcd0*/  @P5 STG.E.U8 desc[UR14][R42.64], R46 ;  /* 0x0000002e2a005986 */ /* 0x0001e8000c10110e */
[----:B------:R-:W2:Y:S04]  /*5bce0*/  LDL.LU R47, [R1+0x408] ;  /* 0x00040800012f7983 */ /* 0x000ea80000300800 */
[----:B-----5:R-:W5:Y:S01]  /*5bcf0*/  LDL.LU.64 R48, [R1+0x8d0] ;  /* 0x0008d00001307983 */ /* 0x020f620000300a00 */
[----:B0-----:R-:W-:-:S03]  /*5bd00*/  SHF.R.S32.HI R42, RZ, 0x8, R39 ;  /* 0x00000008ff2a7819 */ /* 0x001fc60000011427 */
[----:B------:R-:W5:Y:S04]  /*5bd10*/  LDL.LU R39, [R1+0x208] ;  /* 0x0002080001277983 */ /* 0x000f680000300800 */
[----:B------:R-:W5:Y:S01]  /*5bd20*/  LDL.LU R50, [R1+0x1b14] ;  /* 0x001b140001327983 */ /* 0x000f620000300800 */
[----:B------:R-:W-:-:S03]  /*5bd30*/  ISETP.LT.AND P5, PT, R66, UR26, !P6 ;  /* 0x0000001a42007c0c */ /* 0x000fc6000f7a1270 */
[----:B------:R-:W5:Y:S01]  /*5bd40*/  LDL.LU.64 R52, [R1+0x8c8] ;  /* 0x0008c80001347983 */ /* 0x000f620000300a00 */
[----:B------:R-:W-:-:S04]  /*5bd50*/  PRMT R37, R37, 0x9910, RZ ;  /* 0x0000991025257816 */ /* 0x000fc800000000ff */
[----:B------:R-:W-:-:S05]  /*5bd60*/  SHF.R.S32.HI R37, RZ, 0x8, R37 ;  /* 0x00000008ff257819 */ /* 0x000fca0000011425 */
[----:B----4-:R0:W-:Y:S01]  /*5bd70*/  @P5 STG.E.U8 desc[UR14][R44.64], R42 ;  /* 0x0000002a2c005986 */ /* 0x0101e2000c10110e */
[----:B---3--:R-:W-:Y:S01]  /*5bd80*/  ISETP.LT.AND P5, PT, R67, UR4, !P6 ;  /* 0x0000000443007c0c */ /* 0x008fe2000f7a1270 */
[----:B------:R-:W5:Y:S01]  /*5bd90*/  LDCU UR4, c[0x0][0x39c] ;  /* 0x00007380ff0477ac */ /* 0x000f620008000800 */
[----:B0-----:R-:W-:Y:S01]  /*5bda0*/  PRMT R42, R40, 0x9910, RZ ;  /* 0x00009910282a7816 */ /* 0x001fe200000000ff */
[----:B------:R-:W3:Y:S03]  /*5bdb0*/  LDL.LU.64 R44, [R1+0x8c0] ;  /* 0x0008c000012c7983 */ /* 0x000ee60000300a00 */
[----:B------:R-:W-:Y:S01]  /*5bdc0*/  SHF.R.S32.HI R42, RZ, 0x8, R42 ;  /* 0x00000008ff2a7819 */ /* 0x000fe2000001142a */
[----:B------:R-:W4:Y:S06]  /*5bdd0*/  LDL.LU R40, [R1+0x8] ;  /* 0x0000080001287983 */ /* 0x000f2c0000300800 */
[----:B--2---:R0:W-:Y:S01]  /*5bde0*/  @P5 STG.E.U8 desc[UR14][R58.64], R42 ;  /* 0x0000002a3a005986 */ /* 0x0041e2000c10110e */
[----:B------:R-:W-:Y:S01]  /*5bdf0*/  ISETP.LT.AND P5, PT, R38, UR6, !P6 ;  /* 0x0000000626007c0c */ /* 0x000fe2000f7a1270 */
[----:B------:R-:W2:Y:S02]  /*5be00*/  LDCU UR6, c[0x0][0x398] ;  /* 0x00007300ff0677ac */ /* 0x000ea40008000800 */
[----:B0-----:R-:W4:Y:S10]  /*5be10*/  LDL.LU.64 R42, [R1+0x8b8] ;  /* 0x0008b800012a7983 */ /* 0x001f340000300a00 */
[----:B------:R0:W-:Y:S04]  /*5be20*/  @P5 STG.E.U8 desc[UR14][R56.64], R37 ;  /* 0x0000002538005986 */ /* 0x0001e8000c10110e */
[----:B0-----:R-:W4:Y:S01]  /*5be30*/  LDL.LU R37, [R1+0x1b18] ;  /* 0x001b180001257983 */ /* 0x001f220000300800 */
[----:B-----5:R-:W-:Y:S01]  /*5be40*/  ISETP.GE.AND P5, PT, R50, UR4, PT ;  /* 0x0000000432007c0c */ /* 0x020fe2000bfa6270 */
[----:B------:R-:W0:Y:S02]  /*5be50*/  LDCU UR4, c[0x0][0x398] ;  /* 0x00007300ff0477ac */ /* 0x000e240008000800 */
[----:B------:R-:W5:Y:S01]  /*5be60*/  LDL.LU.64 R50, [R1+0x8b0] ;  /* 0x0008b00001327983 */ /* 0x000f620000300a00 */
[----:B------:R-:W-:-:S04]  /*5be70*/  PRMT R46, R46, 0x9910, RZ ;  /* 0x000099102e2e7816 */ /* 0x000fc800000000ff */
[----:B------:R-:W-:Y:S02]  /*5be80*/  SHF.R.S32.HI R46, RZ, 0x8, R46 ;  /* 0x00000008ff2e7819 */ /* 0x000fe4000001142e */
[----:B0-----:R-:W-:Y:S01]  /*5be90*/  ISETP.LT.AND P6, PT, R36, UR4, !P6 ;  /* 0x0000000424007c0c */ /* 0x001fe2000f7c1270 */
[----:B------:R-:W0:-:S12]  /*5bea0*/  LDCU UR4, c[0x0][0x398] ;  /* 0x00007300ff0477ac */ /* 0x000e180008000800 */
[----:B------:R-:W-:Y:S01]  /*5beb0*/  @P6 STG.E.U8 desc[UR14][R54.64], R46 ;  /* 0x0000002e36006986 */ /* 0x000fe2000c10110e */
[----:B--2---:R-:W-:Y:S01]  /*5bec0*/  ISETP.LT.AND P6, PT, R66, UR6, !P5 ;  /* 0x0000000642007c0c */ /* 0x004fe2000efc1270 */
[----:B------:R-:W2:-:S12]  /*5bed0*/  LDCU UR6, c[0x0][0x398] ;  /* 0x00007300ff0677ac */ /* 0x000e980008000800 */
[----:B------:R1:W-:Y:S01]  /*5bee0*/  @P6 STG.E.U8 desc[UR14][R48.64], R41 ;  /* 0x0000002930006986 */ /* 0x0003e2000c10110e */
[----:B0-----:R-:W-:Y:S01]  /*5bef0*/  ISETP.LT.AND P6, PT, R67, UR4, !P5 ;  /* 0x0000000443007c0c */ /* 0x001fe2000efc1270 */
[----:B------:R-:W4:Y:S02]  /*5bf00*/  LDCU UR4, c[0x0][0x39c] ;  /* 0x00007380ff0477ac */ /* 0x000f240008000800 */
[----:B-1----:R-:W5:Y:S10]  /*5bf10*/  LDL.LU.64 R48, [R1+0x8a8] ;  /* 0x0008a80001307983 */ /* 0x002f740000300a00 */
[----:B------:R-:W-:Y:S01]  /*5bf20*/  @P6 STG.E.U8 desc[UR14][R52.64], R47 ;  /* 0x0000002f34006986 */ /* 0x000fe2000c10110e */
[----:B--2---:R-:W-:Y:S01]  /*5bf30*/  ISETP.LT.AND P6, PT, R38, UR6, !P5 ;  /* 0x0000000626007c0c */ /* 0x004fe2000efc1270 */
[----:B------:R-:W0:Y:S01]  /*5bf40*/  LDCU UR6, c[0x0][0x398] ;  /* 0x00007300ff0677ac */ /* 0x000e220008000800 */
[----:B------:R-:W-:-:S11]  /*5bf50*/  PRMT R41, R41, 0x9910, RZ ;  /* 0x0000991029297816 */ /* 0x000fd600000000ff */
[----:B---3--:R1:W-:Y:S04]  /*5bf60*/  @P6 STG.E.U8 desc[UR14][R44.64], R39 ;  /* 0x000000272c006986 */ /* 0x0083e8000c10110e */
[----:B-1----:R-:W2:Y:S01]  /*5bf70*/  LDL.LU.64 R44, [R1+0x8a0] ;  /* 0x0008a000012c7983 */ /* 0x002ea20000300a00 */
[----:B----4-:R-:W-:Y:S01]  /*5bf80*/  ISETP.GE.AND P6, PT, R37, UR4, PT ;  /* 0x0000000425007c0c */ /* 0x010fe2000bfc6270 */
[----:B------:R-:W1:Y:S02]  /*5bf90*/  LDCU UR4, c[0x0][0x398] ;  /* 0x00007300ff0477ac */ /* 0x000e640008000800 */
[----:B------:R-:W3:Y:S04]  /*5bfa0*/  LDL.LU R37, [R1+0x60c] ;  /* 0x00060c0001257983 */ /* 0x000ee80000300800 */
[----:B------:R-:W4:Y:S04]  /*5bfb0*/  LDL.LU.64 R56, [R1+0x898] ;  /* 0x0008980001387983 */ /* 0x000f280000300a00 */
[----:B------:R-:W3:Y:S01]  /*5bfc0*/  LDL.LU.64 R54, [R1+0x890] ;  /* 0x0008900001367983 */ /* 0x000ee20000300a00 */
[----:B-1----:R-:W-:Y:S01]  /*5bfd0*/  ISETP.LT.AND P5, PT, R36, UR4, !P5 ;  /* 0x0000000424007c0c */ /* 0x002fe2000efa1270 */
[----:B------:R-:W1:-:S12]  /*5bfe0*/  LDCU UR4, c[0x0][0x398] ;  /* 0x00007300ff0477ac */ /* 0x000e580008000800 */
[----:B------:R1:W-:Y:S01]  /*5bff0*/  @P5 STG.E.U8 desc[UR14][R42.64], R40 ;  /* 0x000000282a005986 */ /* 0x0003e2000c10110e */
[----:B0-----:R-:W-:Y:S01]  /*5c000*/  ISETP.LT.AND P5, PT, R66, UR6, !P6 ;  /* 0x0000000642007c0c */ /* 0x001fe2000f7a1270 */
[----:B------:R-:W0:Y:S01]  /*5c010*/  LDCU UR6, c[0x0][0x398] ;  /* 0x00007300ff0677ac */ /* 0x000e220008000800 */
[----:B-1----:R-:W-:Y:S02]  /*5c020*/  SHF.R.S32.HI R43, RZ, 0x8, R41 ;  /* 0x00000008ff2b7819 */ /* 0x002fe40000011429 */
[----:B------:R-:W3:Y:S04]  /*5c030*/  LDL.LU R41, [R1+0x40c] ;  /* 0x00040c0001297983 */ /* 0x000ee80000300800 */
[----:B------:R-:W3:Y:S05]  /*5c040*/  LDL.LU R42, [R1+0x20c] ;  /* 0x00020c00012a7983 */ /* 0x000eea0000300800 */
[----:B-----5:R1:W-:Y:S04]  /*5c050*/  @P5 STG.E.U8 desc[UR14][R50.64], R43 ;  /* 0x0000002b32005986 */ /* 0x0203e8000c10110e */
[----:B-1----:R-:W5:Y:S04]  /*5c060*/  LDL.LU R43, [R1+0x1b1c] ;  /* 0x001b1c00012b7983 */ /* 0x002f680000300800 */
[----:B------:R-:W3:Y:S01]  /*5c070*/  LDL.LU.64 R52, [R1+0x888] ;  /* 0x0008880001347983 */ /* 0x000ee20000300a00 */
[----:B------:R-:W-:Y:S01]  /*5c080*/  ISETP.LT.AND P5, PT, R67, UR4, !P6 ;  /* 0x0000000443007c0c */ /* 0x000fe2000f7a1270 */
[----:B------:R-:W5:Y:S01]  /*5c090*/  LDCU UR4, c[0x0][0x39c] ;  /* 0x00007380ff0477ac */ /* 0x000f620008000800 */
[----:B------:R-:W-:Y:S01]  /*5c0a0*/  PRMT R46, R47, 0x9910, RZ ;  /* 0x000099102f2e7816 */ /* 0x000fe200000000ff */
[----:B------:R-:W3:Y:S03]  /*5c0b0*/  LDL.LU.64 R50, [R1+0x880] ;  /* 0x0008800001327983 */ /* 0x000ee60000300a00 */
[----:B------:R-:W-:Y:S01]  /*5c0c0*/  SHF.R.S32.HI R46, RZ, 0x8, R46 ;  /* 0x00000008ff2e7819 */ /* 0x000fe2000001142e */
[----:B------:R-:W3:Y:S01]  /*5c0d0*/  LDL.LU R47, [R1+0xc] ;  /* 0x00000c00012f7983 */ /* 0x000ee20000300800 */
[----:B------:R-:W-:-:S05]  /*5c0e0*/  PRMT R39, R39, 0x9910, RZ ;  /* 0x0000991027277816 */ /* 0x000fca00000000ff */
[----:B------:R1:W-:Y:S01]  /*5c0f0*/  @P5 STG.E.U8 desc[UR14][R48.64], R46 ;  /* 0x0000002e30005986 */ /* 0x0003e2000c10110e */
[----:B0-----:R-:W-:Y:S01]  /*5c100*/  ISETP.LT.AND P5, PT, R38, UR6, !P6 ;  /* 0x0000000626007c0c */ /* 0x001fe2000f7a1270 */
[----:B------:R-:W0:Y:S01]  /*5c110*/  LDCU UR6, c[0x0][0x398] ;  /* 0x00007300ff0677ac */ /* 0x000e220008000800 */
[----:B------:R-:W-:Y:S01]  /*5c120*/  SHF.R.S32.HI R39, RZ, 0x8, R39 ;  /* 0x00000008ff277819 */ /* 0x000fe20000011427 */
[----:B-1----:R-:W3:Y:S01]  /*5c130*/  LDL.LU.64 R48, [R1+0x870] ;  /* 0x0008700001307983 */ /* 0x002ee20000300a00 */
[----:B------:R-:W-:-:S04]  /*5c140*/  PRMT R40, R40, 0x9910, RZ ;  /* 0x0000991028287816 */ /* 0x000fc800000000ff */
[----:B------:R-:W-:-:S05]  /*5c150*/  SHF.R.S32.HI R40, RZ, 0x8, R40 ;  /* 0x00000008ff287819 */ /* 0x000fca0000011428 */
[----:B--2---:R1:W-:Y:S04]  /*5c160*/  @P5 STG.E.U8 desc[UR14][R44.64], R39 ;  /* 0x000000272c005986 */ /* 0x0043e8000c10110e */
[----:B-1----:R-:W2:Y:S04]  /*5c170*/  LDL.LU R39, [R1+0x1b20] ;  /* 0x001b200001277983 */ /* 0x002ea80000300800 */
[----:B------:R-:W2:Y:S01]  /*5c180*/  LDL.LU.64 R44, [R1+0x868] ;  /* 0x00086800012c7983 */ /* 0x000ea20000300a00 */
[----:B-----5:R-:W-:Y:S01]  /*5c190*/  ISETP.GE.AND P5, PT, R43, UR4, PT ;  /* 0x000000042b007c0c */ /* 0x020fe2000bfa6270 */
[----:B------:R-:W1:Y:S02]  /*5c1a0*/  LDCU UR4, c[0x0][0x398] ;  /* 0x00007300ff0477ac */ /* 0x000e640008000800 */
[----:B-1----:R-:W-:Y:S01]  /*5c1b0*/  ISETP.LT.AND P6, PT, R36, UR4, !P6 ;  /* 0x0000000424007c0c */ /* 0x002fe2000f7c1270 */
[----:B------:R-:W1:-:S12]  /*5c1c0*/  LDCU UR4, c[0x0][0x398] ;  /* 0x00007300ff0477ac */ /* 0x000e580008000800 */
[----:B----4-:R4:W-:Y:S01]  /*5c1d0*/  @P6 STG.E.U8 desc[UR14][R56.64], R40 ;  /* 0x0000002838006986 */ /* 0x0109e2000c10110e */
[----:B0-----:R-:W-:Y:S01]  /*5c1e0*/  ISETP.LT.AND P6, PT, R66, UR6, !P5 ;  /* 0x0000000642007c0c */ /* 0x001fe2000efc1270 */
[----:B------:R-:W0:Y:S02]  /*5c1f0*/  LDCU UR6, c[0x0][0x398] ;  /* 0x00007300ff0677ac */ /* 0x000e240008000800 */
[----:B----4-:R-:W4:Y:S10]  /*5c200*/  LDL.LU.64 R56, [R1+0x860] ;  /* 0x0008600001387983 */ /* 0x010f340000300a00 */
[----:B---3--:R-:W-:Y:S01]  /*5c210*/  @P6 STG.E.U8 desc[UR14][R54.64], R37 ;  /* 0x0000002536006986 */ /* 0x008fe2000c10110e */
[----:B-1----:R-:W-:Y:S01]  /*5c220*/  ISETP.LT.AND P6, PT, R67, UR4, !P5 ;  /* 0x0000000443007c0c */ /* 0x002fe2000efc1270 */
[----:B------:R-:W2:-:S12]  /*5c230*/  LDCU UR4, c[0x0][0x39c] ;  /* 0x00007380ff0477ac */ /* 0x000e980008000800 */
[----:B------:R1:W-:Y:S04]  /*5c240*/  @P6 STG.E.U8 desc[UR14][R52.64], R41 ;  /* 0x0000002934006986 */ /* 0x0003e8000c10110e */
[----:B-1----:R-:W3:Y:S01]  /*5c250*/  LDL.LU.64 R52, [R1+0x858] ;  /* 0x0008580001347983 */ /* 0x002ee20000300a00 */
[----:B0-----:R-:W-:Y:S01]  /*5c260*/  ISETP.LT.AND P6, PT, R38, UR6, !P5 ;  /* 0x0000000626007c0c */ /* 0x001fe2000efc1270 */
[----:B------:R-:W0:Y:S01]  /*5c270*/  LDCU UR6, c[0x0][0x398] ;  /* 0x00007300ff0677ac */ /* 0x000e220008000800 */
[----:B------:R-:W-:-:S05]  /*5c280*/  PRMT R37, R37, 0x9910, RZ ;  /* 0x0000991025257816 */ /* 0x000fca00000000ff */
[----:B------:R-:W-:-:S06]  /*5c290*/  IMAD.MOV.U32 R40, RZ, RZ, R37 ;  /* 0x000000ffff287224 */ /* 0x000fcc00078e0025 */
[----:B------:R1:W-:Y:S01]  /*5c2a0*/  @P6 STG.E.U8 desc[UR14][R50.64], R42 ;  /* 0x0000002a32006986 */ /* 0x0003e2000c10110e */
[----:B------:R-:W-:Y:S02]  /*5c2b0*/  SHF.R.S32.HI R40, RZ, 0x8, R40 ;  /* 0x00000008ff287819 */ /* 0x000fe40000011428 */
[----:B-1----:R-:W-:-:S04]  /*5c2c0*/  PRMT R42, R42, 0x9910, RZ ;  /* 0x000099102a2a7816 */ /* 0x002fc800000000ff */
[----:B------:R-:W-:Y:S02]  /*5c2d0*/  SHF.R.S32.HI R42, RZ, 0x8, R42 ;  /* 0x00000008ff2a7819 */ /* 0x000fe4000001142a */
[----:B--2---:R-:W-:Y:S01]  /*5c2e0*/  ISETP.GE.AND P6, PT, R39, UR4, PT ;  /* 0x0000000427007c0c */ /* 0x004fe2000bfc6270 */
[----:B------:R-:W1:Y:S01]  /*5c2f0*/  LDCU UR4, c[0x0][0x398] ;  /* 0x00007300ff0477ac */ /* 0x000e620008000800 */
[----:B------:R-:W2:Y:S04]  /*5c300*/  LDL.LU R39, [R1+0x610] ;  /* 0x0006100001277983 */ /* 0x000ea80000300800 */
[----:B------:R-:W5:Y:S04]  /*5c310*/  LDL.LU.64 R54, [R1+0x840] ;  /* 0x0008400001367983 */ /* 0x000f680000300a00 */
[----:B------:R-:W2:Y:S04]  /*5c320*/  LDL.LU.64 R50, [R1+0x838] ;  /* 0x0008380001327983 */ /* 0x000ea80000300a00 */
[----:B------:R-:W2:Y:S04]  /*5c330*/  LDL.LU R43, [R1+0x410] ;  /* 0x00041000012b7983 */ /* 0x000ea80000300800 */
[----:B------:R-:W2:Y:S04]  /*5c340*/  LDL.LU R37, [R1+0x210] ;  /* 0x0002100001257983 */ /* 0x000ea80000300800 */
[----:B------:R-:W2:Y:S01]  /*5c350*/  LDL.LU R46, [R1+0x1b24] ;  /* 0x001b2400012e7983 */ /* 0x000ea20000300800 */
[----:B-1----:R-:W-:Y:S01]  /*5c360*/  ISETP.LT.AND P5, PT, R36, UR4, !P5 ;  /* 0x0000000424007c0c */ /* 0x002fe2000efa1270 */
[----:B------:R-:W1:-:S12]  /*5c370*/  LDCU UR4, c[0x0][0x398] ;  /* 0x00007300ff0477ac */ /* 0x000e580008000800 */
[----:B------:R1:W-:Y:S01]  /*5c380*/  @P5 STG.E.U8 desc[UR14][R48.64], R47 ;  /* 0x0000002f30005986 */ /* 0x0003e2000c10110e */
[----:B0-----:R-:W-:Y:S01]  /*5c390*/  ISETP.LT.AND P5, PT, R66, UR6, !P6 ;  /* 0x0000000642007c0c */ /* 0x001fe2000f7a1270 */
[----:B------:R-:W0:Y:S02]  /*5c3a0*/  LDCU UR6, c[0x0][0x398] ;  /* 0x00007300ff0677ac */ /* 0x000e240008000800 */
[----:B-1----:R-:W5:Y:S10]  /*5c3b0*/  LDL.LU.64 R48, [R1+0x830] ;  /* 0x0008300001307983 */ /* 0x002f740000300a00 */
[----:B------:R1:W-:Y:S01]  /*5c3c0*/  @P5 STG.E.U8 desc[UR14][R44.64], R40 ;  /* 0x000000282c005986 */ /* 0x0003e2000c10110e */
[----:B------:R-:W-:Y:S01]  /*5c3d0*/  ISETP.LT.AND P5, PT, R67, UR4, !P6 ;  /* 0x0000000443007c0c */ /* 0x000fe2000f7a1270 */
[----:B------:R-:W2:Y:S01]  /*5c3e0*/  LDCU UR4, c[0x0][0x39c] ;  /* 0x00007380ff0477ac */ /* 0x000ea20008000800 */
[----:B-1----:R-:W-:Y:S01]  /*5c3f0*/  PRMT R40, R41, 0x9910, RZ ;  /* 0x0000991029287816 */ /* 0x002fe200000000ff */
[----:B------:R-:W5:Y:S03]  /*5c400*/  LDL.LU.64 R44, [R1+0x828] ;  /* 0x00082800012c7983 */ /* 0x000f660000300a00 */
[----:B------:R-:W-:-:S07]  /*5c410*/  SHF.R.S32.HI R40, RZ, 0x8, R40 ;  /* 0x00000008ff287819 */ /* 0x000fce0000011428 */
[----:B----4-:R1:W-:Y:S01]  /*5c420*/  @P5 STG.E.U8 desc[UR14][R56.64], R40 ;  /* 0x0000002838005986 */ /* 0x0103e2000c10110e */
[----:B0-----:R-:W-:Y:S01]  /*5c430*/  ISETP.LT.AND P5, PT, R38, UR6, !P6 ;  /* 0x0000000626007c0c */ /* 0x001fe2000f7a1270 */
[----:B------:R-:W0:Y:S02]  /*5c440*/  LDCU UR6, c[0x0][0x398] ;  /* 0x00007300ff0677ac */ /* 0x000e240008000800 */
[----:B-1----:R-:W4:Y:S10]  /*5c450*/  LDL.LU.64 R40, [R1+0x820] ;  /* 0x0008200001287983 */ /* 0x002f340000300a00 */
[----:B---3--:R1:W-:Y:S04]  /*5c460*/  @P5 STG.E.U8 desc[UR14][R52.64], R42 ;  /* 0x0000002a34005986 */ /* 0x0083e8000c10110e */
[----:B-1----:R-:W3:Y:S01]  /*5c470*/  LDL.LU R42, [R1+0x1b28] ;  /* 0x001b2800012a7983 */ /* 0x002ee20000300800 */
[----:B--2---:R-:W-:Y:S01]  /*5c480*/  ISETP.GE.AND P5, PT, R46, UR4, PT ;  /* 0x000000042e007c0c */ /* 0x004fe2000bfa6270 */
[----:B------:R-:W1:Y:S01]  /*5c490*/  LDCU UR4, c[0x0][0x398] ;  /* 0x00007300ff0477ac */ /* 0x000e620008000800 */
[----:B------:R-:W-:-:S05]  /*5c4a0*/  PRMT R46, R47, 0x9910, RZ ;  /* 0x000099102f2e7816 */ /* 0x000fca00000000ff */
[----:B------:R-:W-:Y:S02]  /*5c4b0*/  IMAD.MOV.U32 R52, RZ, RZ, R46 ;  /* 0x000000ffff347224 */ /* 0x000fe400078e002e */
[----:B------:R-:W2:Y:S04]  /*5c4c0*/  LDL.LU.64 R46, [R1+0x818] ;  /* 0x00081800012e7983 */ /* 0x000ea80000300a00 */
[----:B------:R-:W2:Y:S01]  /*5c4d0*/  LDL.LU.64 R56, [R1+0x810] ;  /* 0x0008100001387983 */ /* 0x000ea20000300a00 */
[----:B-1----:R-:W-:Y:S01]  /*5c4e0*/  ISETP.LT.AND P6, PT, R36, UR4, !P6 ;  /* 0x0000000424007c0c */ /* 0x002fe2000f7c1270 */
[----:B------:R-:W1:Y:S01]  /*5c4f0*/  LDCU UR4, c[0x0][0x398] ;  /* 0x00007300ff0477ac */ /* 0x000e620008000800 */
[----:B------:R-:W-:-:S11]  /*5c500*/  SHF.R.S32.HI R52, RZ, 0x8, R52 ;  /* 0x00000008ff347819 */ /* 0x000fd60000011434 */
[----:B-----5:R5:W-:Y:S04]  /*5c510*/  @P6 STG.E.U8 desc[UR14][R54.64], R52 ;  /* 0x0000003436006986 */ /* 0x020be8000c10110e */
[----:B-----5:R-:W5:Y:S01]  /*5c520*/  LDL.LU.64 R52, [R1+0x808] ;  /* 0x0008080001347983 */ /* 0x020f620000300a00 */
[----:B0-----:R-:W-:Y:S01]  /*5c530*/  ISETP.LT.AND P6, PT, R66, UR6, !P5 ;  /* 0x0000000642007c0c */ /* 0x001fe2000efc1270 */
[----:B------:R-:W0:-:S12]  /*5c540*/  LDCU UR6, c[0x0][0x398] ;  /* 0x00007300ff0677ac */ /* 0x000e180008000800 */
[----:B------:R0:W-:Y:S01]  /*5c550*/  @P6 STG.E.U8 desc[UR14][R50.64], R39 ;  /* 0x0000002732006986 */ /* 0x0001e2000c10110e */
[----:B-1----:R-:W-:Y:S01]  /*5c560*/  ISETP.LT.AND P6, PT, R67, UR4, !P5 ;  /* 0x0000000443007c0c */ /* 0x002fe2000efc1270 */
[----:B------:R-:W3:-:S12]  /*5c570*/  LDCU UR4, c[0x0][0x39c] ;  /* 0x00007380ff0477ac */ /* 0x000ed80008000800 */
[----:B------:R-:W-:Y:S01]  /*5c580*/  @P6 STG.E.U8 desc[UR14][R48.64], R43 ;  /* 0x0000002b30006986 */ /* 0x000fe2000c10110e */
[----:B0-----:R-:W-:Y:S01]  /*5c590*/  ISETP.LT.AND P6, PT, R38, UR6, !P5 ;  /* 0x0000000626007c0c */ /* 0x001fe2000efc1270 */
[----:B------:R-:W0:-:S12]  /*5c5a0*/  LDCU UR6, c[0x0][0x398] ;  /* 0x00007300ff0677ac */ /* 0x000e180008000800 */
[----:B------:R-:W-:Y:S01]  /*5c5b0*/  @P6 STG.E.U8 desc[UR14][R44.64], R37 ;  /* 0x000000252c006986 */ /* 0x000fe2000c10110e */
[----:B------:R-:W-:Y:S02]  /*5c5c0*/  PRMT R39, R39, 0x9910, RZ ;  /* 0x0000991027277816 */ /* 0x000fe400000000ff */
[----:B---3--:R-:W-:Y:S01]  /*5c5d0*/  ISETP.GE.AND P6, PT, R42, UR4, PT ;  /* 0x000000042a007c0c */ /* 0x008fe2000bfc6270 */
[----:B------:R-:W1:Y:S02]  /*5c5e0*/  LDCU UR4, c[0x0][0x398] ;  /* 0x00007300ff0477ac */ /* 0x000e640008000800 */
[----:B-1----:R-:W-:Y:S01]  /*5c5f0*/  ISETP.LT.AND P5, PT, R36, UR4, !P5 ;  /* 0x0000000424007c0c */ /* 0x002fe2000efa1270 */
[----:B------:R-:W1:-:S12]  /*5c600*/  LDCU UR4, c[0x0][0x398] ;  /* 0x00007300ff0477ac */ /* 0x000e580008000800 */
[----:B----4-:R3:W-:Y:S02]  /*5c610*/  @P5 STG.E.U8 desc[UR14][R40.64], R91 ;  /* 0x0000005b28005986 */ /* 0x0107e4000c10110e */
[----:B---3--:R-:W-:Y:S02]  /*5c620*/  IMAD.MOV.U32 R40, RZ, RZ, R39 ;  /* 0x000000ffff287224 */ /* 0x008fe400078e0027 */
[----:B------:R-:W3:Y:S04]  /*5c630*/  LDL.LU R41, [R1+0x614] ;  /* 0x0006140001297983 */ /* 0x000ee80000300800 */
[----:B------:R-:W4:Y:S01]  /*5c640*/  LDL.LU.64 R54, [R1+0x800] ;  /* 0x0008000001367983 */ /* 0x000f220000300a00 */
[----:B------:R-:W-:-:S03]  /*5c650*/  SHF.R.S32.HI R42, RZ, 0x8, R40 ;  /* 0x00000008ff2a7819 */ /* 0x000fc60000011428 */
[----:B------:R-:W3:Y:S04]  /*5c660*/  LDL.LU.64 R50, [R1+0x7f8] ;  /* 0x0007f80001327983 */ /* 0x000ee80000300a00 */
[----:B------:R-:W3:Y:S04]  /*5c670*/  LDL.LU R44, [R1+0x414] ;  /* 0x00041400012c7983 */ /* 0x000ee80000300800 */
[----:B------:R-:W3:Y:S04]  /*5c680*/  LDL.LU R39, [R1+0x214] ;  /* 0x0002140001277983 */ /* 0x000ee80000300800 */
[----:B------:R-:W3:Y:S01]  /*5c690*/  LDL.LU R40, [R1+0x1b2c] ;  /* 0x001b2c0001287983 */ /* 0x000ee20000300800 */
[----:B0-----:R-:W-:Y:S01]  /*5c6a0*/  ISETP.LT.AND P5, PT, R66, UR6, !P6 ;  /* 0x0000000642007c0c */ /* 0x001fe2000f7a1270 */
[----:B------:R-:W0:Y:S02]  /*5c6b0*/  LDCU UR6, c[0x0][0x398] ;  /* 0x00007300ff0677ac */ /* 0x000e240008000800 */
[----:B------:R-:W4:Y:S01]  /*5c6c0*/  LDL.LU.64 R48, [R1+0x7f0] ;  /* 0x0007f00001307983 */ /* 0x000f220000300a00 */
[----:B------:R-:W-:-:S04]  /*5c6d0*/  PRMT R37, R37, 0x9910, RZ ;  /* 0x0000991025257816 */ /* 0x000fc800000000ff */
[----:B------:R-:W-:-:S05]  /*5c6e0*/  SHF.R.S32.HI R37, RZ, 0x8, R37 ;  /* 0x00000008ff257819 */ /* 0x000fca0000011425 */
[----:B--2---:R2:W-:Y:S01]  /*5c6f0*/  @P5 STG.E.U8 desc[UR14][R46.64], R42 ;  /* 0x0000002a2e005986 */ /* 0x0045e2000c10110e */
[----:B-1----:R-:W-:Y:S01]  /*5c700*/  ISETP.LT.AND P5, PT, R67, UR4, !P6 ;  /* 0x0000000443007c0c */ /* 0x002fe2000f7a1270 */
[----:B------:R-:W3:Y:S01]  /*5c710*/  LDCU UR4, c[0x0][0x39c] ;  /* 0x00007380ff0477ac */ /* 0x000ee20008000800 */
[----:B--2---:R-:W-:Y:S01]  /*5c720*/  PRMT R42, R43, 0x9910, RZ ;  /* 0x000099102b2a7816 */ /* 0x004fe200000000ff */
[----:B------:R-:W2:Y:S03]  /*5c730*/  LDL.LU.64 R46, [R1+0x7e8] ;  /* 0x0007e800012e7983 */ /* 0x000ea60000300a00 */
[----:B------:R-:W-:-:S07]  /*5c740*/  SHF.R.S32.HI R42, RZ, 0x8, R42 ;  /* 0x00000008ff2a7819 */ /* 0x000fce000001142a */
[----:B------:R1:W-:Y:S01]  /*5c750*/  @P5 STG.E.U8 desc[UR14][R56.64], R42 ;  /* 0x0000002a38005986 */ /* 0x0003e2000c10110e */
[----:B0-----:R-:W-:Y:S01]  /*5c760*/  ISETP.LT.AND P5, PT, R38, UR6, !P6 ;  /* 0x0000000626007c0c */ /* 0x001fe2000f7a1270 */
[----:B------:R-:W0:Y:S02]  /*5c770*/  LDCU UR6, c[0x0][0x398] ;  /* 0x00007300ff0677ac */ /* 0x000e240008000800 */
[----:B-1----:R-:W2:Y:S10]  /*5c780*/  LDL.LU.64 R42, [R1+0x7e0] ;  /* 0x0007e000012a7983 */ /* 0x002eb40000300a00 */
[----:B-----5:R1:W-:Y:S04]  /*5c790*/  @P5 STG.E.U8 desc[UR14][R52.64], R37 ;  /* 0x0000002534005986 */ /* 0x0203e8000c10110e */
[----:B-1----:R-:W5:Y:S01]  /*5c7a0*/  LDL.LU R37, [R1+0x1b30] ;  /* 0x001b300001257983 */ /* 0x002f620000300800 */
[----:B---3--:R-:W-:Y:S01]  /*5c7b0*/  ISETP.GE.AND P5, PT, R40, UR4, PT ;  /* 0x0000000428007c0c */ /* 0x008fe2000bfa6270 */
[----:B------:R-:W1:Y:S01]  /*5c7c0*/  LDCU UR4, c[0x0][0x398] ;  /* 0x00007300ff0477ac */ /* 0x000e620008000800 */
[----:B------:R-:W-:-:S02]  /*5c7d0*/  PRMT R40, R91, 0x9910, RZ ;  /* 0x000099105b287816 */ /* 0x000fc400000000ff */
[----:B------:R-:W3:Y:S04]  /*5c7e0*/  LDL.LU R91, [R1+0x1dc4] ;  /* 0x001dc400015b7983 */ /* 0x000ee80000300800 */
[----:B------:R-:W3:Y:S01]  /*5c7f0*/  LDL.LU.64 R52, [R1+0x7d8] ;  /* 0x0007d80001347983 */ /* 0x000ee20000300a00 */
[----:B------:R-:W-:Y:S02]  /*5c800*/  SHF.R.S32.HI R40, RZ, 0x8, R40 ;  /* 0x00000008ff287819 */ /* 0x000fe40000011428 */
[----:B-1----:R-:W-:Y:S01]  /*5c810*/  ISETP.LT.AND P6, PT, R36, UR4, !P6 ;  /* 0x0000000424007c0c */ /* 0x002fe2000f7c1270 */
[----:B------:R-:W1:-:S12]  /*5c820*/  LDCU UR4, c[0x0][0x398] ;  /* 0x00007300ff0477ac */ /* 0x000e580008000800 */
[----:B----4-:R-:W-:Y:S01]  /*5c830*/  @P6 STG.E.U8 desc[UR14][R54.64], R40 ;  /* 0x0000002836006986 */ /* 0x010fe2000c10110e */
[----:B0-----:R-:W-:Y:S01]  /*5c840*/  ISETP.LT.AND P6, PT, R66, UR6, !P5 ;  /* 0x0000000642007c0c */ /* 0x001fe2000efc1270 */
[----:B------:R-:W0:-:S12]  /*5c850*/  LDCU UR6, c[0x0][0x398] ;  /* 0x00007300ff0677ac */ /* 0x000e180008000800 */
[----:B------:R4:W-:Y:S01]  /*5c860*/  @P6 STG.E.U8 desc[UR14][R50.64], R41 ;  /* 0x0000002932006986 */ /* 0x0009e2000c10110e */
[----:B-1----:R-:W-:Y:S01]  /*5c870*/  ISETP.LT.AND P6, PT, R67, UR4, !P5 ;  /* 0x0000000443007c0c */ /* 0x002fe2000efc1270 */
[----:B------:R-:W5:Y:S02]  /*5c880*/  LDCU UR4, c[0x0][0x39c] ;  /* 0x00007380ff0477ac */ /* 0x000f640008000800 */
[----:B----4-:R-:W4:Y:S10]  /*5c890*/  LDL.LU.64 R50, [R1+0x7d0] ;  /* 0x0007d00001327983 */ /* 0x010f340000300a00 */
[----:B------:R1:W-:Y:S01]  /*5c8a0*/  @P6 STG.E.U8 desc[UR14][R48.64], R44 ;  /* 0x0000002c30006986 */ /* 0x0003e2000c10110e */
[----:B0-----:R-:W-:Y:S01]  /*5c8b0*/  ISETP.LT.AND P6, PT, R38, UR6, !P5 ;  /* 0x0000000626007c0c */ /* 0x001fe2000efc1270 */
[----:B------:R-:W0:Y:S02]  /*5c8c0*/  LDCU UR6, c[0x0][0x398] ;  /* 0x00007300ff0677ac */ /* 0x000e240008000800 */
[----:B-1----:R-:W4:Y:S01]  /*5c8d0*/  LDL.LU.64 R48, [R1+0x7c8] ;  /* 0x0007c80001307983 */ /* 0x002f220000300a00 */
[----:B------:R-:W-:-:S09]  /*5c8e0*/  PRMT R40, R41, 0x9910, RZ ;  /* 0x0000991029287816 */ /* 0x000fd200000000ff */
[----:B--2---:R1:W-:Y:S01]  /*5c8f0*/  @P6 STG.E.U8 desc[UR14][R46.64], R39 ;  /* 0x000000272e006986 */ /* 0x0043e2000c10110e */
[----:B-----5:R-:W-:Y:S01]  /*5c900*/  ISETP.GE.AND P6, PT, R37, UR4, PT ;  /* 0x0000000425007c0c */ /* 0x020fe2000bfc6270 */
[----:B------:R-:W2:Y:S02]  /*5c910*/  LDCU UR4, c[0x0][0x398] ;  /* 0x00007300ff0477ac */ /* 0x000ea40008000800 */
[----:B------:R-:W5:Y:S04]  /*5c920*/  LDL.LU R37, [R1+0x618] ;  /* 0x0006180001257983 */ /* 0x000f680000300800 */
[----:B------:R-:W5:Y:S04]  /*5c930*/  LDL.LU.64 R54, [R1+0x7c0] ;  /* 0x0007c00001367983 */ /* 0x000f680000300a00 */
[----:B-1----:R-:W5:Y:S04]  /*5c940*/  LDL.LU.64 R46, [R1+0x7b8] ;  /* 0x0007b800012e7983 */ /* 0x002f680000300a00 */
[----:B------:R-:W5:Y:S04]  /*5c950*/  LDL.LU R45, [R1+0x418] ;  /* 0x00041800012d7983 */ /* 0x000f680000300800 */
[----:B------:R-:W5:Y:S01]  /*5c960*/  LDL.LU R41, [R1+0x218] ;  /* 0x0002180001297983 */ /* 0x000f620000300800 */
[----:B--2---:R-:W-:Y:S01]  /*5c970*/  ISETP.LT.AND P5, PT, R36, UR4, !P5 ;  /* 0x0000000424007c0c */ /* 0x004fe2000efa1270 */
[----:B------:R-:W1:-:S12]  /*5c980*/  LDCU UR4, c[0x0][0x398] ;  /* 0x00007300ff0477ac */ /* 0x000e580008000800 */
[----:B------:R2:W-:Y:S02]  /*5c990*/  @P5 STG.E.U8 desc[UR14][R42.64], R92 ;  /* 0x0000005c2a005986 */ /* 0x0005e4000c10110e */
[----:B--2---:R-:W-:Y:S02]  /*5c9a0*/  SHF.R.S32.HI R42, RZ, 0x8, R40 ;  /* 0x00000008ff2a7819 */ /* 0x004fe40000011428 */
[----:B------:R-:W2:Y:S01]  /*5c9b0*/  LDL.LU R40, [R1+0x1b34] ;  /* 0x001b340001287983 */ /* 0x000ea20000300800 */
[----:B0-----:R-:W-:Y:S01]  /*5c9c0*/  ISETP.LT.AND P5, PT, R66, UR6, !P6 ;  /* 0x0000000642007c0c */ /* 0x001fe2000f7a1270 */
[----:B------:R-:W0:-:S12]  /*5c9d0*/  LDCU UR6, c[0x0][0x398] ;  /* 0x00007300ff0677ac */ /* 0x000e180008000800 */
[----:B---3--:R3:W-:Y:S04]  /*5c9e0*/  @P5 STG.E.U8 desc[UR14][R52.64], R42 ;  /* 0x0000002a34005986 */ /* 0x0087e8000c10110e */
[----:B---3--:R-:W3:Y:S04]  /*5c9f0*/  LDL.LU.64 R52, [R1+0x7b0] ;  /* 0x0007b00001347983 */ /* 0x008ee80000300a00 */
[----:B------:R-:W3:Y:S01]  /*5ca00*/  LDL.LU.64 R42, [R1+0x7a8] ;  /* 0x0007a800012a7983 */ /* 0x000ee20000300a00 */
[----:B-1----:R-:W-:Y:S01]  /*5ca10*/  ISETP.LT.AND P5, PT, R67, UR4, !P6 ;  /* 0x0000000443007c0c */ /* 0x002fe2000f7a1270 */
[----:B------:R-:W2:Y:S01]  /*5ca20*/  LDCU UR4, c[0x0][0x39c] ;  /* 0x00007380ff0477ac */ /* 0x000ea20008000800 */
[----:B------:R-:W-:-:S04]  /*5ca30*/  PRMT R44, R44, 0x9910, RZ ;  /* 0x000099102c2c7816 */ /* 0x000fc800000000ff */
[----:B------:R-:W-:Y:S02]  /*5ca40*/  SHF.R.S32.HI R44, RZ, 0x8, R44 ;  /* 0x00000008ff2c7819 */ /* 0x000fe4000001142c */
[----:B------:R-:W-:-:S04]  /*5ca50*/  PRMT R39, R39, 0x9910, RZ ;  /* 0x0000991027277816 */ /* 0x000fc800000000ff */
[----:B------:R-:W-:Y:S01]  /*5ca60*/  SHF.R.S32.HI R39, RZ, 0x8, R39 ;  /* 0x00000008ff277819 */ /* 0x000fe20000011427 */
[----:B----4-:R1:W-:Y:S01]  /*5ca70*/  @P5 STG.E.U8 desc[UR14][R50.64], R44 ;  /* 0x0000002c32005986 */ /* 0x0103e2000c10110e */
[----:B0-----:R-:W-:Y:S01]  /*5ca80*/  ISETP.LT.AND P5, PT, R38, UR6, !P6 ;  /* 0x0000000626007c0c */ /* 0x001fe2000f7a1270 */
[----:B------:R-:W0:Y:S02]  /*5ca90*/  LDCU UR6, c[0x0][0x398] ;  /* 0x00007300ff0677ac */ /* 0x000e240008000800 */
[----:B-1----:R-:W4:Y:S10]  /*5caa0*/  LDL.LU.64 R50, [R1+0x7a0] ;  /* 0x0007a00001327983 */ /* 0x002f340000300a00 */
[----:B------:R1:W-:Y:S04]  /*5cab0*/  @P5 STG.E.U8 desc[UR14][R48.64], R39 ;  /* 0x0000002730005986 */ /* 0x0003e8000c10110e */
[----:B-1----:R-:W4:Y:S01]  /*5cac0*/  LDL.LU R39, [R1+0x1b38] ;  /* 0x001b380001277983 */ /* 0x002f220000300800 */
[----:B--2---:R-:W-:Y:S01]  /*5cad0*/  ISETP.GE.AND P5, PT, R40, UR4, PT ;  /* 0x0000000428007c0c */ /* 0x004fe2000bfa6270 */
[----:B------:R-:W1:Y:S01]  /*5cae0*/  LDCU UR4, c[0x0][0x398] ;  /* 0x00007300ff0477ac */ /* 0x000e620008000800 */
[----:B------:R-:W-:-:S02]  /*5caf0*/  PRMT R40, R92, 0x9910, RZ ;  /* 0x000099105c287816 */ /* 0x000fc400000000ff */
[----:B------:R-:W2:Y:S02]  /*5cb00*/  LDL.LU R92, [R1+0x1dc0] ;  /* 0x001dc000015c7983 */ /* 0x000ea40000300800 */
[----:B------:R-:W-:Y:S02]  /*5cb10*/  SHF.R.S32.HI R40, RZ, 0x8, R40 ;  /* 0x00000008ff287819 */ /* 0x000fe40000011428 */
[----:B------:R-:W2:Y:S01]  /*5cb20*/  LDL.LU.64 R48, [R1+0x798] ;  /* 0x0007980001307983 */ /* 0x000ea20000300a00 */
[----:B-1----:R-:W-:Y:S01]  /*5cb30*/  ISETP.LT.AND P6, PT, R36, UR4, !P6 ;  /* 0x0000000424007c0c */ /* 0x002fe2000f7c1270 */
[----:B------:R-:W1:-:S12]  /*5cb40*/  LDCU UR4, c[0x0][0x398] ;  /* 0x00007300ff0477ac */ /* 0x000e580008000800 */
[----:B-----5:R-:W-:Y:S01]  /*5cb50*/  @P6 STG.E.U8 desc[UR14][R54.64], R40 ;  /* 0x0000002836006986 */ /* 0x020fe2000c10110e */
[----:B0-----:R-:W-:Y:S01]  /*5cb60*/  ISETP.LT.AND P6, PT, R66, UR6, !P5 ;  /* 0x0000000642007c0c */ /* 0x001fe2000efc1270 */
[----:B------:R-:W0:-:S12]  /*5cb70*/  LDCU UR6, c[0x0][0x398] ;  /* 0x00007300ff0677ac */ /* 0x000e180008000800 */
[----:B------:R5:W-:Y:S04]  /*5cb80*/  @P6 STG.E.U8 desc[UR14][R46.64], R37 ;  /* 0x000000252e006986 */ /* 0x000be8000c10110e */
[----:B-----5:R-:W5:Y:S01]  /*5cb90*/  LDL.LU.64 R46, [R1+0x790] ;  /* 0x00079000012e7983 */ /* 0x020f620000300a00 */
[----:B-1----:R-:W-:Y:S01]  /*5cba0*/  ISETP.LT.AND P6, PT, R67, UR4, !P5 ;  /* 0x0000000443007c0c */ /* 0x002fe2000efc1270 */
[----:B------:R-:W4:-:S12]  /*5cbb0*/  LDCU UR4, c[0x0][0x39c] ;  /* 0x00007380ff0477ac */ /* 0x000f180008000800 */
[----:B---3--:R-:W-:Y:S01]  /*5cbc0*/  @P6 STG.E.U8 desc[UR14][R52.64], R45 ;  /* 0x0000002d34006986 */ /* 0x008fe2000c10110e */
[----:B0-----:R-:W-:Y:S01]  /*5cbd0*/  ISETP.LT.AND P6, PT, R38, UR6, !P5 ;  /* 0x0000000626007c0c */ /* 0x001fe2000efc1270 */
[----:B------:R-:W0:-:S12]  /*5cbe0*/  LDCU UR6, c[0x0][0x398] ;  /* 0x00007300ff0677ac */ /* 0x000e180008000800 */
[----:B------:R1:W-:Y:S04]  /*5cbf0*/  @P6 STG.E.U8 desc[UR14][R42.64], R41 ;  /* 0x000000292a006986 */ /* 0x0003e8000c10110e */
[----:B-1----:R-:W3:Y:S01]  /*5cc00*/  LDL.LU.64 R42, [R1+0x788] ;  /* 0x00078800012a7983 */ /* 0x002ee20000300a00 */
[----:B------:R-:W-:-:S04]  /*5cc10*/  PRMT R40, R37, 0x9910, RZ ;  /* 0x0000991025287816 */ /* 0x000fc800000000ff */
[----:B------:R-:W-:Y:S02]  /*5cc20*/  SHF.R.S32.HI R44, RZ, 0x8, R40 ;  /* 0x00000008ff2c7819 */ /* 0x000fe40000011428 */
[----:B----4-:R-:W-:Y:S01]  /*5cc30*/  ISETP.GE.AND P6, PT, R39, UR4, PT ;  /* 0x0000000427007c0c */ /* 0x010fe2000bfc6270 */
[----:B------:R-:W1:Y:S01]  /*5cc40*/  LDCU UR4, c[0x0][0x398] ;  /* 0x00007300ff0477ac */ /* 0x000e620008000800 */
[----:B------:R-:W4:Y:S04]  /*5cc50*/  LDL.LU R39, [R1+0x61c] ;  /* 0x00061c0001277983 */ /* 0x000f280000300800 */
[----:B------:R-:W4:Y:S04]  /*5cc60*/  LDL.LU.64 R54, [R1+0x780] ;  /* 0x0007800001367983 */ /* 0x000f280000300a00 */
[----:B------:R-:W4:Y:S04]  /*5cc70*/  LDL.LU R37, [R1+0x41c] ;  /* 0x00041c0001257983 */ /* 0x000f280000300800 */
[----:B------:R-:W4:Y:S04]  /*5cc80*/  LDL.LU R40, [R1+0x1b3c] ;  /* 0x001b3c0001287983 */ /* 0x000f280000300800 */
[----:B------:R-:W4:Y:S01]  /*5cc90*/  LDL.LU.64 R52, [R1+0x778] ;  /* 0x0007780001347983 */ /* 0x000f220000300a00 */
[----:B-1----:R-:W-:Y:S01]  /*5cca0*/  ISETP.LT.AND P5, PT, R36, UR4, !P5 ;  /* 0x0000000424007c0c */ /* 0x002fe2000efa1270 */
[----:B------:R-:W1:-:S12]  /*5ccb0*/  LDCU UR4, c[0x0][0x398] ;  /* 0x00007300ff0477ac */ /* 0x000e580008000800 */
[----:B------:R-:W-:Y:S01]  /*5ccc0*/  @P5 STG.E.U8 desc[UR14][R50.64], R93 ;  /* 0x0000005d32005986 */ /* 0x000fe2000c10110e */
[----:B0-----:R-:W-:Y:S01]  /*5ccd0*/  ISETP.LT.AND P5, PT, R66, UR6, !P6 ;  /* 0x0000000642007c0c */ /* 0x001fe2000f7a1270 */
[----:B------:R-:W0:Y:S01]  /*5cce0*/  LDCU UR6, c[0x0][0x398] ;  /* 0x00007300ff0677ac */ /* 0x000e220008000800 */
[----:B------:R-:W-:-:S04]  /*5ccf0*/  PRMT R41, R41, 0x9910, RZ ;  /* 0x0000991029297816 */ /* 0x000fc800000000ff */
[----:B------:R-:W-:-:S07]  /*5cd00*/  SHF.R.S32.HI R41, RZ, 0x8, R41 ;  /* 0x00000008ff297819 */ /* 0x000fce0000011429 */
[----:B--2---:R2:W-:Y:S01]  /*5cd10*/  @P5 STG.E.U8 desc[UR14][R48.64], R44 ;  /* 0x0000002c30005986 */ /* 0x0045e2000c10110e */
[----:B-1----:R-:W-:Y:S01]  /*5cd20*/  ISETP.LT.AND P5, PT, R67, UR4, !P6 ;  /* 0x0000000443007c0c */ /* 0x002fe2000f7a1270 */
[----:B------:R-:W4:Y:S02]  /*5cd30*/  LDCU UR4, c[0x0][0x39c] ;  /* 0x00007380ff0477ac */ /* 0x000f240008000800 */
[----:B--2---:R-:W2:Y:S01]  /*5cd40*/  LDL.LU.64 R48, [R1+0x770] ;  /* 0x0007700001307983 */ /* 0x004ea20000300a00 */
[----:B------:R-:W-:-:S03]  /*5cd50*/  PRMT R44, R45, 0x9910, RZ ;  /* 0x000099102d2c7816 */ /* 0x000fc600000000ff */
[----:B------:R-:W2:Y:S01]  /*5cd60*/  LDL.LU.64 R50, [R1+0x768] ;  /* 0x0007680001327983 */ /* 0x000ea20000300a00 */
[----:B------:R-:W-:-:S05]  /*5cd70*/  SHF.R.S32.HI R44, RZ, 0x8, R44 ;  /* 0x00000008ff2c7819 */ /* 0x000fca000001142c */
[----:B-----5:R1:W-:Y:S04]  /*5cd80*/  @P5 STG.E.U8 desc[UR14][R46.64], R44 ;  /* 0x0000002c2e005986 */ /* 0x0203e8000c10110e */
[----:B-1----:R-:W5:Y:S04]  /*5cd90*/  LDL.LU.64 R44, [R1+0x760] ;  /* 0x00076000012c7983 */ /* 0x002f680000300a00 */
[----:B------:R-:W5:Y:S01]  /*5cda0*/  LDL.LU R46, [R1+0x1b40] ;  /* 0x001b4000012e7983 */ /* 0x000f620000300800 */
[----:B0-----:R-:W-:Y:S01]  /*5cdb0*/  ISETP.LT.AND P5, PT, R38, UR6, !P6 ;  /* 0x0000000626007c0c */ /* 0x001fe2000f7a1270 */
[----:B------:R-:W0:-:S12]  /*5cdc0*/  LDCU UR6, c[0x0][0x398] ;  /* 0x00007300ff0677ac */ /* 0x000e180008000800 */
[----:B---3--:R1:W-:Y:S04]  /*5cdd0*/  @P5 STG.E.U8 desc[UR14][R42.64], R41 ;  /* 0x000000292a005986 */ /* 0x0083e8000c10110e */
[----:B-1----:R-:W3:Y:S01]  /*5cde0*/  LDL.LU.64 R42, [R1+0x758] ;  /* 0x00075800012a7983 */ /* 0x002ee20000300a00 */
[----:B----4-:R-:W-:Y:S01]  /*5cdf0*/  ISETP.GE.AND P5, PT, R40, UR4, PT ;  /* 0x0000000428007c0c */ /* 0x010fe2000bfa6270 */
[----:B------:R-:W1:Y:S01]  /*5ce00*/  LDCU UR4, c[0x0][0x398] ;  /* 0x00007300ff0477ac */ /* 0x000e620008000800 */
[----:B------:R-:W-:Y:S02]  /*5ce10*/  PRMT R40, R93, 0x9910, RZ ;  /* 0x000099105d287816 */ /* 0x000fe400000000ff */
[----:B------:R-:W4:Y:S02]  /*5ce20*/  LDL.LU R93, [R1+0x1dbc] ;  /* 0x001dbc00015d7983 */ /* 0x000f240000300800 */
[----:B------:R-:W-:-:S02]  /*5ce30*/  SHF.R.S32.HI R40, RZ, 0x8, R40 ;  /* 0x00000008ff287819 */ /* 0x000fc40000011428 */
[----:B-1----:R-:W-:Y:S01]  /*5ce40*/  ISETP.LT.AND P6, PT, R36, UR4, !P6 ;  /* 0x0000000424007c0c */ /* 0x002fe2000f7c1270 */
[----:B------:R-:W1:-:S12]  /*5ce50*/  LDCU UR4, c[0x0][0x398] ;  /* 0x00007300ff0477ac */ /* 0x000e580008000800 */
[----:B------:R1:W-:Y:S01]  /*5ce60*/  @P6 STG.E.U8 desc[UR14][R54.64], R40 ;  /* 0x0000002836006986 */ /* 0x0003e2000c10110e */
[----:B0-----:R-:W-:Y:S01]  /*5ce70*/  ISETP.LT.AND P6, PT, R66, UR6, !P5 ;  /* 0x0000000642007c0c */ /* 0x001fe2000efc1270 */
[----:B------:R-:W0:Y:S02]  /*5ce80*/  LDCU UR6, c[0x0][0x398] ;  /* 0x00007300ff0677ac */ /* 0x000e240008000800 */
[----:B-1----:R-:W4:Y:S10]  /*5ce90*/  LDL.LU.64 R40, [R1+0x750] ;  /* 0x0007500001287983 */ /* 0x002f340000300a00 */
[----:B------:R1:W-:Y:S01]  /*5cea0*/  @P6 STG.E.U8 desc[UR14][R52.64], R39 ;  /* 0x0000002734006986 */ /* 0x0003e2000c10110e */
[----:B------:R-:W-:Y:S01]  /*5ceb0*/  ISETP.LT.AND P6, PT, R67, UR4, !P5 ;  /* 0x0000000443007c0c */ /* 0x000fe2000efc1270 */
[----:B------:R-:W5:Y:S01]  /*5cec0*/  LDCU UR4, c[0x0][0x39c] ;  /* 0x00007380ff0477ac */ /* 0x000f620008000800 */
[----:B-1----:R-:W-:-:S11]  /*5ced0*/  PRMT R39, R39, 0x9910, RZ ;  /* 0x0000991027277816 */ /* 0x002fd600000000ff */
[----:B--2---:R1:W-:Y:S01]  /*5cee0*/  @P6 STG.E.U8 desc[UR14][R48.64], R37 ;  /* 0x0000002530006986 */ /* 0x0043e2000c10110e */
[----:B0-----:R-:W-:Y:S01]  /*5cef0*/  ISETP.LT.AND P6, PT, R38, UR6, !P5 ;  /* 0x0000000626007c0c */ /* 0x001fe2000efc1270 */
[----:B------:R-:W0:Y:S02]  /*5cf00*/  LDCU UR6, c[0x0][0x398] ;  /* 0x00007300ff0677ac */ /* 0x000e240008000800 */
[----:B-1----:R-:W2:Y:S10]  /*5cf10*/  LDL.LU.64 R48, [R1+0x748] ;  /* 0x0007480001307983 */ /* 0x002eb40000300a00 */
[----:B------:R-:W-:Y:S01]  /*5cf20*/  @P6 STG.E.U8 desc[UR14][R50.64], R92 ;  /* 0x0000005c32006986 */ /* 0x000fe2000c10110e */
[----:B-----5:R-:W-:Y:S01]  /*5cf30*/  ISETP.GE.AND P6, PT, R46, UR4, PT ;  /* 0x000000042e007c0c */ /* 0x020fe2000bfc6270 */
[----:B------:R-:W1:Y:S01]  /*5cf40*/  LDCU UR4, c[0x0][0x398] ;  /* 0x00007300ff0477ac */ /* 0x000e620008000800 */
[----:B------:R-:W-:Y:S01]  /*5cf50*/  SHF.R.S32.HI R39, RZ, 0x8, R39 ;  /* 0x00000008ff277819 */ /* 0x000fe20000011427 */
[----:B------:R-:W5:Y:S04]  /*5cf60*/  LDL.LU.64 R46, [R1+0x740] ;  /* 0x00074000012e7983 */ /* 0x000f680000300a00 */
[----:B------:R-:W5:Y:S01]  /*5cf70*/  LDL.LU.64 R52, [R1+0x738] ;  /* 0x0007380001347983 */ /* 0x000f620000300a00 */
[----:B-1----:R-:W-:Y:S01]  /*5cf80*/  ISETP.LT.AND P5, PT, R36, UR4, !P5 ;  /* 0x0000000424007c0c */ /* 0x002fe2000efa1270 */
[----:B------:R-:W1:-:S12]  /*5cf90*/  LDCU UR4, c[0x0][0x398] ;  /* 0x00007300ff0477ac */ /* 0x000e580008000800 */
[----:B------:R-:W-:Y:S01]  /*5cfa0*/  @P5 STG.E.U8 desc[UR14][R44.64], R90 ;  /* 0x0000005a2c005986 */ /* 0x000fe2000c10110e */
[----:B0-----:R-:W-:Y:S01]  /*5cfb0*/  ISETP.LT.AND P5, PT, R66, UR6, !P6 ;  /* 0x0000000642007c0c */ /* 0x001fe2000f7a1270 */
[----:B------:R-:W0:-:S12]  /*5cfc0*/  LDCU UR6, c[0x0][0x398] ;  /* 0x00007300ff0677ac */ /* 0x000e180008000800 */
[----:B---3--:R3:W-:Y:S04]  /*5cfd0*/  @P5 STG.E.U8 desc[UR14][R42.64], R39 ;  /* 0x000000272a005986 */ /* 0x0087e8000c10110e */
[----:B---3--:R-:W3:Y:S01]  /*5cfe0*/  LDL.LU R39, [R1+0x1b44] ;  /* 0x001b440001277983 */ /* 0x008ee20000300800 */
[----:B-1----:R-:W-:Y:S01]  /*5cff0*/  ISETP.LT.AND P5, PT, R67, UR4, !P6 ;  /* 0x0000000443007c0c */ /* 0x002fe2000f7a1270 */
[----:B------:R-:W3:Y:S01]  /*5d000*/  LDCU UR4, c[0x0][0x39c] ;  /* 0x00007380ff0477ac */ /* 0x000ee20008000800 */
[----:B------:R-:W-:Y:S01]  /*5d010*/  PRMT R37, R37, 0x9910, RZ ;  /* 0x0000991025257816 */ /* 0x000fe200000000ff */
[----:B------:R-:W5:Y:S03]  /*5d020*/  LDL.LU.64 R44, [R1+0x730] ;  /* 0x00073000012c7983 */ /* 0x000f660000300a00 */
[----:B------:R-:W-:Y:S01]  /*5d030*/  SHF.R.S32.HI R37, RZ, 0x8, R37 ;  /* 0x00000008ff257819 */ /* 0x000fe20000011425 */
[----:B------:R-:W5:Y:S04]  /*5d040*/  LDL.LU.64 R50, [R1+0x728] ;  /* 0x0007280001327983 */ /* 0x000f680000300a00 */
[----:B------:R-:W5:Y:S04]  /*5d050*/  LDL.LU R42, [R1+0x20] ;  /* 0x00002000012a7983 */ /* 0x000f680000300800 */
[----:B----4-:R1:W-:Y:S04]  /*5d060*/  @P5 STG.E.U8 desc[UR14][R40.64], R37 ;  /* 0x0000002528005986 */ /* 0x0103e8000c10110e */
[----:B-1----:R-:W4:Y:S01]  /*5d070*/  LDL.LU.64 R40, [R1+0x720] ;  /* 0x0007200001287983 */ /* 0x002f220000300a00 */
[----:B------:R-:W-:-:S03]  /*5d080*/  PRMT R37, R92, 0x9910, RZ ;  /* 0x000099105c257816 */ /* 0x000fc600000000ff */
[----:B------:R-:W4:Y:S01]  /*5d090*/  LDL.LU R92, [R1+0x1db8] ;  /* 0x001db800015c7983 */ /* 0x000f220000300800 */
[----:B0-----:R-:W-:Y:S01]  /*5d0a0*/  ISETP.LT.AND P5, PT, R38, UR6, !P6 ;  /* 0x0000000626007c0c */ /* 0x001fe2000f7a1270 */
[----:B------:R-:W0:Y:S01]  /*5d0b0*/  LDCU UR6, c[0x0][0x398] ;  /* 0x00007300ff0677ac */ /* 0x000e220008000800 */
[----:B------:R-:W-:-:S11]  /*5d0c0*/  SHF.R.S32.HI R37, RZ, 0x8, R37 ;  /* 0x00000008ff257819 */ /* 0x000fd60000011425 */
[----:B--2---:R1:W-:Y:S04]  /*5d0d0*/  @P5 STG.E.U8 desc[UR14][R48.64], R37 ;  /* 0x0000002530005986 */ /* 0x0043e8000c10110e */
[----:B-1----:R-:W2:Y:S04]  /*5d0e0*/  LDL.LU R37, [R1+0x1b48] ;  /* 0x001b480001257983 */ /* 0x002ea80000300800 */
[----:B------:R-:W2:Y:S01]  /*5d0f0*/  LDL.LU.64 R48, [R1+0x718] ;  /* 0x0007180001307983 */ /* 0x000ea20000300a00 */
[----:B---3--:R-:W-:Y:S01]  /*5d100*/  ISETP.GE.AND P5, PT, R39, UR4, PT ;  /* 0x0000000427007c0c */ /* 0x008fe2000bfa6270 */
[----:B------:R-:W1:Y:S01]  /*5d110*/  LDCU UR4, c[0x0][0x398] ;  /* 0x00007300ff0477ac */ /* 0x000e620008000800 */
[----:B------:R-:W-:-:S02]  /*5d120*/  PRMT R39, R90, 0x9910, RZ ;  /* 0x000099105a277816 */ /* 0x000fc400000000ff */
[----:B------:R-:W3:Y:S02]  /*5d130*/  LDL.LU R90, [R1+0x1db4] ;  /* 0x001db400015a7983 */ /* 0x000ee40000300800 */
[----:B------:R-:W-:Y:S02]  /*5d140*/  SHF.R.S32.HI R39, RZ, 0x8, R39 ;  /* 0x00000008ff277819 */ /* 0x000fe40000011427 */
[----:B-1----:R-:W-:Y:S01]  /*5d150*/  ISETP.LT.AND P6, PT, R36, UR4, !P6 ;  /* 0x0000000424007c0c */ /* 0x002fe2000f7c1270 */
[----:B------:R-:W1:-:S12]  /*5d160*/  LDCU UR4, c[0x0][0x398] ;  /* 0x00007300ff0477ac */ /* 0x000e580008000800 */
[----:B-----5:R5:W-:Y:S04]  /*5d170*/  @P6 STG.E.U8 desc[UR14][R46.64], R39 ;  /* 0x000000272e006986 */ /* 0x020be8000c10110e */
[----:B-----5:R-:W5:Y:S01]  /*5d180*/  LDL.LU.64 R46, [R1+0x710] ;  /* 0x00071000012e7983 */ /* 0x020f620000300a00 */
[----:B0-----:R-:W-:Y:S01]  /*5d190*/  ISETP.LT.AND P6, PT, R66, UR6, !P5 ;  /* 0x0000000642007c0c */ /* 0x001fe2000efc1270 */
[----:B------:R-:W0:-:S12]  /*5d1a0*/  LDCU UR6, c[0x0][0x398] ;  /* 0x00007300ff0677ac */ /* 0x000e180008000800 */
[----:B----4-:R-:W-:Y:S01]  /*5d1b0*/  @P6 STG.E.U8 desc[UR14][R52.64], R92 ;  /* 0x0000005c34006986 */ /* 0x010fe2000c10110e */
[----:B-1----:R-:W-:Y:S01]  /*5d1c0*/  ISETP.LT.AND P6, PT, R67, UR4, !P5 ;  /* 0x0000000443007c0c */ /* 0x002fe2000efc1270 */
[----:B------:R-:W2:-:S12]  /*5d1d0*/  LDCU UR4, c[0x0][0x39c] ;  /* 0x00007380ff0477ac */ /* 0x000e980008000800 */
[----:B------:R1:W-:Y:S01]  /*5d1e0*/  @P6 STG.E.U8 desc[UR14][R44.64], R93 ;  /* 0x0000005d2c006986 */ /* 0x0003e2000c10110e */
[----:B0-----:R-:W-:Y:S01]  /*5d1f0*/  ISETP.LT.AND P6, PT, R38, UR6, !P5 ;  /* 0x0000000626007c0c */ /* 0x001fe2000efc1270 */
[----:B------:R-:W0:Y:S01]  /*5d200*/  LDCU UR6, c[0x0][0x398] ;  /* 0x00007300ff0677ac */ /* 0x000e220008000800 */
[----:B------:R-:W-:Y:S01]  /*5d210*/  PRMT R39, R93, 0x9910, RZ ;  /* 0x000099105d277816 */ /* 0x000fe200000000ff */
[----:B-1----:R-:W4:Y:S10]  /*5d220*/  LDL.LU R44, [R1+0x1b4c] ;  /* 0x001b4c00012c7983 */ /* 0x002f340000300800 */
[----:B------:R-:W-:Y:S04]  /*5d230*/  @P6 STG.E.U8 desc[UR14][R50.64], R91 ;  /* 0x0000005b32006986 */ /* 0x000fe8000c10110e */
[----:B------:R-:W3:Y:S01]  /*5d240*/  LDL.LU R43, [R1+0x624] ;  /* 0x00062400012b7983 */ /* 0x000ee20000300800 */
[----:B--2---:R-:W-:Y:S01]  /*5d250*/  ISETP.GE.AND P6, PT, R37, UR4, PT ;  /* 0x0000000425007c0c */ /* 0x004fe2000bfc6270 */
[----:B------:R-:W1:Y:S02]  /*5d260*/  LDCU UR4, c[0x0][0x398] ;  /* 0x00007300ff0477ac */ /* 0x000e640008000800 */
[----:B-1----:R-:W-:Y:S01]  /*5d270*/  ISETP.LT.AND P5, PT, R36, UR4, !P5 ;  /* 0x0000000424007c0c */ /* 0x002fe2000efa1270 */
[----:B------:R-:W1:Y:S01]  /*5d280*/  LDCU UR4, c[0x0][0x398] ;  /* 0x00007300ff0477ac */ /* 0x000e620008000800 */
[----:B------:R-:W-:-:S02]  /*5d290*/  PRMT R37, R92, 0x9910, RZ ;  /* 0x000099105c257816 */ /* 0x000fc400000000ff */
[----:B------:R-:W2:Y:S09]  /*5d2a0*/  LDL.LU R92, [R1+0x1db0] ;  /* 0x001db000015c7983 */ /* 0x000eb20000300800 */
[----:B------:R1:W-:Y:S01]  /*5d2b0*/  @P5 STG.E.U8 desc[UR14][R40.64], R42 ;  /* 0x0000002a28005986 */ /* 0x0003e2000c10110e */
[----:B0-----:R-:W-:Y:S01]  /*5d2c0*/  ISETP.LT.AND P5, PT, R66, UR6, !P6 ;  /* 0x0000000642007c0c */ /* 0x001fe2000f7a1270 */
[----:B------:R-:W0:Y:S01]  /*5d2d0*/  LDCU UR6, c[0x0][0x398] ;  /* 0x00007300ff0677ac */ /* 0x000e220008000800 */
[----:B------:R-:W-:Y:S01]  /*5d2e0*/  SHF.R.S32.HI R37, RZ, 0x8, R37 ;  /* 0x00000008ff257819 */ /* 0x000fe20000011425 */
[----:B-1----:R-:W2:Y:S04]  /*5d2f0*/  LDL.LU R40, [R1+0x424] ;  /* 0x0004240001287983 */ /* 0x002ea80000300800 */
[----:B------:R-:W2:Y:S06]  /*5d300*/  LDL.LU R41, [R1+0x224] ;  /* 0x0002240001297983 */ /* 0x000eac0000300800 */
[----:B------:R1:W-:Y:S04]  /*5d310*/  @P5 STG.E.U8 desc[UR14][R48.64], R37 ;  /* 0x0000002530005986 */ /* 0x0003e8000c10110e */
[----:B-1----:R-:W2:Y:S04]  /*5d320*/  LDL.LU R37, [R1+0x1b50] ;  /* 0x001b500001257983 */ /* 0x002ea80000300800 */
[----:B------:R-:W2:Y:S01]  /*5d330*/  LDL.LU R93, [R1+0x1dac] ;  /* 0x001dac00015d7983 */ /* 0x000ea20000300800 */
[----:B------:R-:W-:Y:S01]  /*5d340*/  ISETP.LT.AND P5, PT, R67, UR4, !P6 ;  /* 0x0000000443007c0c */ /* 0x000fe2000f7a1270 */
[----:B------:R-:W4:Y:S01]  /*5d350*/  LDCU UR4, c[0x0][0x39c] ;  /* 0x00007380ff0477ac */ /* 0x000f220008000800 */
[----:B------:R-:W-:-:S02]  /*5d360*/  SHF.R.S32.HI R45, RZ, 0x8, R39 ;  /* 0x00000008ff2d7819 */ /* 0x000fc40000011427 */
[----:B------:R-:W3:Y:S09]  /*5d370*/  LDL.LU R39, [R1+0x24] ;  /* 0x0000240001277983 */ /* 0x000ef20000300800 */
[----:B-----5:R1:W-:Y:S02]  /*5d380*/  @P5 STG.E.U8 desc[UR14][R46.64], R45 ;  /* 0x0000002d2e005986 */ /* 0x0203e4000c10110e */
[----:B-1----:R-:W-:-:S02]  /*5d390*/  PRMT R45, R91, 0x9910, RZ ;  /* 0x000099105b2d7816 */ /* 0x002fc400000000ff */
[----:B------:R-:W3:Y:S01]  /*5d3a0*/  LDL.LU R91, [R1+0x1da8] ;  /* 0x001da800015b7983 */ /* 0x000ee20000300800 */
[----:B0-----:R-:W-:Y:S01]  /*5d3b0*/  ISETP.LT.AND P5, PT, R38, UR6, !P6 ;  /* 0x0000000626007c0c */ /* 0x001fe2000f7a1270 */
[----:B------:R-:W0:Y:S01]  /*5d3c0*/  LDCU UR6, c[0x0][0x398] ;  /* 0x00007300ff0677ac */ /* 0x000e220008000800 */
[----:B------:R-:W-:-:S11]  /*5d3d0*/  SHF.R.S32.HI R45, RZ, 0x8, R45 ;  /* 0x00000008ff2d7819 */ /* 0x000fd6000001142d */
[----:B--2---:R1:W-:Y:S01]  /*5d3e0*/  @P5 STG.E.U8 desc[UR14][R92.64], R45 ;  /* 0x0000002d5c005986 */ /* 0x0043e2000c10110e */
[----:B----4-:R-:W-:Y:S01]  /*5d3f0*/  ISETP.GE.AND P5, PT, R44, UR4, PT ;  /* 0x000000042c007c0c */ /* 0x010fe2000bfa6270 */
[----:B------:R-:W2:Y:S01]  /*5d400*/  LDCU UR4, c[0x0][0x398] ;  /* 0x00007300ff0477ac */ /* 0x000ea20008000800 */
[----:B-1----:R-:W-:Y:S02]  /*5d410*/  PRMT R92, R42, 0x9910, RZ ;  /* 0x000099102a5c7816 */ /* 0x002fe400000000ff */
[----:B--2---:R-:W-:Y:S01]  /*5d420*/  ISETP.LT.AND P6, PT, R36, UR4, !P6 ;  /* 0x0000000424007c0c */ /* 0x004fe2000f7c1270 */
[----:B------:R-:W1:Y:S01]  /*5d430*/  LDCU UR4, c[0x0][0x398] ;  /* 0x00007300ff0477ac */ /* 0x000e620008000800 */
[----:B------:R-:W-:-:S11]  /*5d440*/  SHF.R.S32.HI R92, RZ, 0x8, R92 ;  /* 0x00000008ff5c7819 */ /* 0x000fd6000001145c */
[----:B---3--:R-:W-:Y:S01]  /*5d450*/  @P6 STG.E.U8 desc[UR14][R90.64], R92 ;  /* 0x0000005c5a006986 */ /* 0x008fe2000c10110e */
[----:B0-----:R-:W-:Y:S01]  /*5d460*/  ISETP.LT.AND P6, PT, R66, UR6, !P5 ;  /* 0x0000000642007c0c */ /* 0x001fe2000efc1270 */
[----:B------:R-:W0:-:S12]  /*5d470*/  LDCU UR6, c[0x0][0x398] ;  /* 0x00007300ff0677ac */ /* 0x000e180008000800 */
[----:B------:R-:W-:Y:S01]  /*5d480*/  @P6 STG.E.U8 desc[UR14][R88.64], R43 ;  /* 0x0000002b58006986 */ /* 0x000fe2000c10110e */
[----:B-1----:R-:W-:Y:S01]  /*5d490*/  ISETP.LT.AND P6, PT, R67, UR4, !P5 ;  /* 0x0000000443007c0c */ /* 0x002fe2000efc1270 */
[----:B------:R-:W1:-:S12]  /*5d4a0*/  LDCU UR4, c[0x0][0x39c] ;  /* 0x00007380ff0477ac */ /* 0x000e580008000800 */
[----:B------:R-:W-:Y:S01]  /*5d4b0*/  @P6 STG.E.U8 desc[UR14][R86.64], R40 ;  /* 0x0000002856006986 */ /* 0x000fe2000c10110e */
[----:B0-----:R-:W-:Y:S01]  /*5d4c0*/  ISETP.LT.AND P6, PT, R38, UR6, !P5 ;  /* 0x0000000626007c0c */ /* 0x001fe2000efc1270 */
[----:B------:R-:W0:-:S12]  /*5d4d0*/  LDCU UR6, c[0x0][0x398] ;  /* 0x00007300ff0677ac */ /* 0x000e180008000800 */
[----:B------:R-:W-:Y:S01]  /*5d4e0*/  @P6 STG.E.U8 desc[UR14][R84.64], R41 ;  /* 0x0000002954006986 */ /* 0x000fe2000c10110e */
[----:B-1----:R-:W-:Y:S01]  /*5d4f0*/  ISETP.GE.AND P6, PT, R37, UR4, PT ;  /* 0x0000000425007c0c */ /* 0x002fe2000bfc6270 */
[----:B------:R-:W1:Y:S02]  /*5d500*/  LDCU UR4, c[0x0][0x398] ;  /* 0x00007300ff0477ac */ /* 0x000e640008000800 */
[----:B------:R-:W2:Y:S04]  /*5d510*/  LDL.LU R37, [R1+0x628] ;  /* 0x0006280001257983 */ /* 0x000ea80000300800 */
[----:B------:R-:W3:Y:S04]  /*5d520*/  LDL.LU R46, [R1+0x1b54] ;  /* 0x001b5400012e7983 */ /* 0x000ee80000300800 */
[----:B------:R-:W4:Y:S04]  /*5d530*/  LDL.LU R44, [R1+0x450] ;  /* 0x00045000012c7983 */ /* 0x000f280000300800 */
[----:B------:R-:W4:Y:S01]  /*5d540*/  LDL.LU R45, [R1+0x454] ;  /* 0x00045400012d7983 */ /* 0x000f220000300800 */
[----:B-1----:R-:W-:Y:S01]  /*5d550*/  ISETP.LT.AND P5, PT, R36, UR4, !P5 ;  /* 0x0000000424007c0c */ /* 0x002fe2000efa1270 */
[----:B------:R-:W1:Y:S02]  /*5d560*/  LDCU UR4, c[0x0][0x398] ;  /* 0x00007300ff0477ac */ /* 0x000e640008000800 */
[----:B------:R-:W5:Y:S10]  /*5d570*/  LDL.LU R42, [R1+0x250] ;  /* 0x00025000012a7983 */ /* 0x000f740000300800 */
[----:B------:R1:W-:Y:S01]  /*5d580*/  @P5 STG.E.U8 desc[UR14][R82.64], R39 ;  /* 0x0000002752005986 */ /* 0x0003e2000c10110e */
[----:B0-----:R-:W-:Y:S01]  /*5d590*/  ISETP.LT.AND P5, PT, R66, UR6, !P6 ;  /* 0x0000000642007c0c */ /* 0x001fe2000f7a1270 */
[----:B------:R-:W0:Y:S01]  /*5d5a0*/  LDCU UR6, c[0x0][0x398] ;  /* 0x00007300ff0677ac */ /* 0x000e220008000800 */
[----:B-1----:R-:W-:-:S02]  /*5d5b0*/  PRMT R82, R43, 0x9910, RZ ;  /* 0x000099102b527816 */ /* 0x002fc400000000ff */
[----:B------:R-:W5:Y:S02]  /*5d5c0*/  LDL.LU R43, [R1+0x254] ;  /* 0x00025400012b7983 */ /* 0x000f640000300800 */
[----:B------:R-:W-:-:S07]  /*5d5d0*/  SHF.R.S32.HI R82, RZ, 0x8, R82 ;  /* 0x00000008ff527819 */ /* 0x000fce0000011452 */
[----:B------:R1:W-:Y:S01]  /*5d5e0*/  @P5 STG.E.U8 desc[UR14][R76.64], R82 ;  /* 0x000000524c005986 */ /* 0x0003e2000c10110e */
[----:B------:R-:W-:Y:S01]  /*5d5f0*/  ISETP.LT.AND P5, PT, R67, UR4, !P6 ;  /* 0x0000000443007c0c */ /* 0x000fe2000f7a1270 */
[----:B------:R-:W3:Y:S01]  /*5d600*/  LDCU UR4, c[0x0][0x39c] ;  /* 0x00007380ff0477ac */ /* 0x000ee20008000800 */
[----:B-1----:R-:W-:Y:S02]  /*5d610*/  PRMT R76, R40, 0x9910, RZ ;  /* 0x00009910284c7816 */ /* 0x002fe400000000ff */
[----:B------:R-:W5:Y:S02]  /*5d620*/  LDL.LU R40, [R1+0x50] ;  /* 0x0000500001287983 */ /* 0x000f640000300800 */
[----:B------:R-:W-:-:S07]  /*5d630*/  SHF.R.S32.HI R76, RZ, 0x8, R76 ;  /* 0x00000008ff4c7819 */ /* 0x000fce000001144c */
[----:B------:R1:W-:Y:S02]  /*5d640*/  @P5 STG.E.U8 desc[UR14][R74.64], R76 ;  /* 0x0000004c4a005986 */ /* 0x0003e4000c10110e */
[----:B-1----:R-:W-:Y:S02]  /*5d650*/  PRMT R75, R41, 0x9910, RZ ;  /* 0x00009910294b7816 */ /* 0x002fe400000000ff */
[----:B------:R-:W5:Y:S01]  /*5d660*/  LDL.LU R41, [R1+0x54] ;  /* 0x0000540001297983 */ /* 0x000f620000300800 */
[----:B------:R-:W-:-:S03]  /*5d670*/  PRMT R74, R39, 0x9910, RZ ;  /* 0x00009910274a7816 */ /* 0x000fc600000000ff */
[----:B------:R-:W5:Y:S01]  /*5d680*/  LDL.LU R39, [R1+0x1b58] ;  /* 0x001b580001277983 */ /* 0x000f620000300800 */
[----:B0-----:R-:W-:Y:S01]  /*5d690*/  ISETP.LT.AND P5, PT, R38, UR6, !P6 ;  /* 0x0000000626007c0c */ /* 0x001fe2000f7a1270 */
[----:B------:R-:W0:Y:S01]  /*5d6a0*/  LDCU UR6, c[0x0][0x398] ;  /* 0x00007300ff0677ac */ /* 0x000e220008000800 */
[----:B------:R-:W-:Y:S02]  /*5d6b0*/  ISETP.LT.AND P6, PT, R36, UR8, !P6 ;  /* 0x0000000824007c0c */ /* 0x000fe4000f7c1270 */
[----:B------:R-:W-:Y:S01]  /*5d6c0*/  SHF.R.S32.HI R75, RZ, 0x8, R75 ;  /* 0x00000008ff4b7819 */ /* 0x000fe2000001144b */
[----:B------:R-:W1:Y:S01]  /*5d6d0*/  LDCU UR8, c[0x0][0x398] ;  /* 0x00007300ff0877ac */ /* 0x000e620008000800 */
[----:B------:R-:W-:Y:S02]  /*5d6e0*/  SHF.R.S32.HI R74, RZ, 0x8, R74 ;  /* 0x00000008ff4a7819 */ /* 0x000fe4000001144a */
[----:B------:R-:W-:-:S05]  /*5d6f0*/  SHF.R.S32.HI R76, RZ, 0x1f, R73 ;  /* 0x0000001fff4c7819 */ /* 0x000fca0000011449 */
[----:B------:R-:W-:Y:S04]  /*5d700*/  @P5 STG.E.U8 desc[UR14][R80.64], R75 ;  /* 0x0000004b50005986 */ /* 0x000fe8000c10110e */
[----:B------:R0:W-:Y:S02]  /*5d710*/  @P6 STG.E.U8 desc[UR14][R78.64], R74 ;  /* 0x0000004a4e006986 */ /* 0x0001e4000c10110e */
[----:B0-----:R-:W-:-:S05]  /*5d720*/  IADD3 R74, P6, PT, R73, R2, RZ ;  /* 0x00000002494a7210 */ /* 0x001fca0007fde0ff */
[----:B------:R-:W-:Y:S01]  /*5d730*/  IMAD.X R75, R76, 0x1, R0, P6 ;  /* 0x000000014c4b7824 */ /* 0x000fe200030e0600 */
[----:B---3--:R-:W-:Y:S01]  /*5d740*/  ISETP.GE.AND P5, PT, R46, UR4, PT ;  /* 0x000000042e007c0c */ /* 0x008fe2000bfa6270 */
[----:B------:R-:W0:Y:S01]  /*5d750*/  LDCU UR4, c[0x0][0x398] ;  /* 0x00007300ff0477ac */ /* 0x000e220008000800 */
[----:B------:R-:W3:Y:S02]  /*5d760*/  LDL.LU R46, [R1+0x1b5c] ;  /* 0x001b5c00012e7983 */ /* 0x000ee40000300800 */
[----:B------:R-:W-:Y:S01]  /*5d770*/  ISETP.LT.AND P6, PT, R66, UR6, !P5 ;  /* 0x0000000642007c0c */ /* 0x000fe2000efc1270 */
[----:B------:R-:W0:Y:S01]  /*5d780*/  LDCU UR6, c[0x0][0x398] ;  /* 0x00007300ff0677ac */ /* 0x000e220008000800 */
[----:B------:R-:W3:Y:S01]  /*5d790*/  LDL.LU R47, [R1+0x658] ;  /* 0x00065800012f7983 */ /* 0x000ee20000300800 */
[----:B----4-:R-:W-:-:S03]  /*5d7a0*/  F2FP.SATFINITE.E4M3.F32.PACK_AB_MERGE_C R80, R45, R44, RZ ;  /* 0x0000002c2d50723e */ /* 0x010fc600048070ff */
[----:B------:R-:W4:Y:S04]  /*5d7b0*/  LDL.LU R44, [R1+0x65c] ;  /* 0x00065c00012c7983 */ /* 0x000f280000300800 */
[----:B------:R-:W4:Y:S04]  /*5d7c0*/  LDL.LU R45, [R1+0x458] ;  /* 0x00045800012d7983 */ /* 0x000f280000300800 */
[----:B--2---:R2:W-:Y:S02]  /*5d7d0*/  @P6 STG.E.U8 desc[UR14][R74.64], R37 ;  /* 0x000000254a006986 */ /* 0x0045e4000c10110e */
[----:B--2---:R-:W-:-:S05]  /*5d7e0*/  IADD3 R74, P6, PT, R73, R3, RZ ;  /* 0x00000003494a7210 */ /* 0x004fca0007fde0ff */
[----:B------:R-:W-:Y:S01]  /*5d7f0*/  IMAD.X R75, R76, 0x1, R71, P6 ;  /* 0x000000014c4b7824 */ /* 0x000fe200030e0647 */
[----:B0-----:R-:W-:Y:S01]  /*5d800*/  ISETP.LT.AND P6, PT, R67, UR4, !P5 ;  /* 0x0000000443007c0c */ /* 0x001fe2000efc1270 */
[----:B------:R-:W0:Y:S01]  /*5d810*/  LDCU UR4, c[0x0][0x398] ;  /* 0x00007300ff0477ac */ /* 0x000e220008000800 */
[----:B-----5:R-:W-:Y:S02]  /*5d820*/  F2FP.SATFINITE.E4M3.F32.PACK_AB_MERGE_C R79, R43, R42, RZ ;  /* 0x0000002a2b4f723e */ /* 0x020fe400048070ff */
[----:B------:R-:W2:Y:S04]  /*5d830*/  LDL.LU R42, [R1+0x45c] ;  /* 0x00045c00012a7983 */ /* 0x000ea80000300800 */
[----:B------:R-:W5:Y:S05]  /*5d840*/  LDL.LU R43, [R1+0x258] ;  /* 0x00025800012b7983 */ /* 0x000f6a0000300800 */
[----:B------:R0:W-:Y:S02]  /*5d850*/  @P6 STG.E.U8 desc[UR14][R74.64], R80 ;  /* 0x000000504a006986 */ /* 0x0001e4000c10110e */
[----:B0-----:R-:W-:-:S05]  /*5d860*/  IADD3 R74, P6, PT, R73, R68, RZ ;  /* 0x00000044494a7210 */ /* 0x001fca0007fde0ff */
[----:B------:R-:W-:Y:S01]  /*5d870*/  IMAD.X R75, R76, 0x1, R72, P6 ;  /* 0x000000014c4b7824 */ /* 0x000fe200030e0648 */
[----:B------:R-:W-:Y:S01]  /*5d880*/  ISETP.LT.AND P6, PT, R38, UR4, !P5 ;  /* 0x0000000426007c0c */ /* 0x000fe2000efc1270 */
[----:B------:R-:W0:Y:S01]  /*5d890*/  LDCU UR4, c[0x0][0x39c] ;  /* 0x00007380ff0477ac */ /* 0x000e220008000800 */
[----:B------:R-:W-:Y:S02]  /*5d8a0*/  ISETP.LT.AND P5, PT, R36, UR6, !P5 ;  /* 0x0000000624007c0c */ /* 0x000fe4000efa1270 */
[----:B------:R-:W-:Y:S01]  /*5d8b0*/  PRMT R77, R37, 0x9910, RZ ;  /* 0x00009910254d7816 */ /* 0x000fe200000000ff */
[----:B------:R-:W0:Y:S01]  /*5d8c0*/  LDCU UR6, c[0x0][0x398] ;  /* 0x00007300ff0677ac */ /* 0x000e220008000800 */
[----:B------:R-:W-:Y:S02]  /*5d8d0*/  F2FP.SATFINITE.E4M3.F32.PACK_AB_MERGE_C R78, R41, R40, RZ ;  /* 0x00000028294e723e */ /* 0x000fe400048070ff */
[----:B------:R-:W5:Y:S05]  /*5d8e0*/  LDL.LU R40, [R1+0x25c] ;  /* 0x00025c0001287983 */ /* 0x000f6a0000300800 */
[----:B------:R0:W-:Y:S04]  /*5d8f0*/  @P6 STG.E.U8 desc[UR14][R74.64], R79 ;  /* 0x0000004f4a006986 */ /* 0x0001e8000c10110e */
[----:B------:R-:W5:Y:S01]  /*5d900*/  LDL.LU R41, [R1+0x58] ;  /* 0x0000580001297983 */ /* 0x000f620000300800 */
[----:B0-----:R-:W-:-:S05]  /*5d910*/  IADD3 R74, P6, PT, R73, R70, RZ ;  /* 0x00000046494a7210 */ /* 0x001fca0007fde0ff */
[----:B------:R-:W-:-:S05]  /*5d920*/  IMAD.X R75, R76, 0x1, R69, P6 ;  /* 0x000000014c4b7824 */ /* 0x000fca00030e0645 */
[----:B------:R0:W-:Y:S01]  /*5d930*/  @P5 STG.E.U8 desc[UR14][R74.64], R78 ;  /* 0x0000004e4a005986 */ /* 0x0001e2000c10110e */
[----:B------:R-:W-:Y:S01]  /*5d940*/  ISETP.GE.AND P5, PT, R39, UR4, PT ;  /* 0x0000000427007c0c */ /* 0x000fe2000bfa6270 */
[----:B------:R-:W-:Y:S01]  /*5d950*/  VIADD R73, R73, UR20 ;  /* 0x0000001449497c36 */ /* 0x000fe20008000000 */
[----:B------:R-:W1:Y:S01]  /*5d960*/  LDCU UR4, c[0x0][0x398] ;  /* 0x00007300ff0477ac */ /* 0x000e620008000800 */
[----:B------:R-:W5:Y:S04]  /*5d970*/  LDL.LU R39, [R1+0x5c] ;  /* 0x00005c0001277983 */ /* 0x000f680000300800 */
[----:B------:R-:W5:Y:S01]  /*5d980*/  LDL.LU R37, [R1+0x1b60] ;  /* 0x001b600001257983 */ /* 0x000f620000300800 */
[----:B------:R-:W-:Y:S02]  /*5d990*/  SHF.R.S32.HI R76, RZ, 0x1f, R73 ;  /* 0x0000001fff4c7819 */ /* 0x000fe40000011449 */
[----:B0-----:R-:W-:-:S05]  /*5d9a0*/  IADD3 R74, P6, PT, R73, R2, RZ ;  /* 0x00000002494a7210 */ /* 0x001fca0007fde0ff */
[----:B------:R-:W-:Y:S01]  /*5d9b0*/  IMAD.X R75, R76, 0x1, R0, P6 ;  /* 0x000000014c4b7824 */ /* 0x000fe200030e0600 */
[----:B------:R-:W-:Y:S01]  /*5d9c0*/  ISETP.LT.AND P6, PT, R66, UR6, !P5 ;  /* 0x0000000642007c0c */ /* 0x000fe2000efc1270 */
[----:B------:R-:W0:Y:S01]  /*5d9d0*/  LDCU UR6, c[0x0][0x398] ;  /* 0x00007300ff0677ac */ /* 0x000e220008000800 */
[----:B------:R-:W-:-:S11]  /*5d9e0*/  SHF.R.S32.HI R77, RZ, 0x8, R77 ;  /* 0x00000008ff4d7819 */ /* 0x000fd6000001144d */
[----:B------:R0:W-:Y:S02]  /*5d9f0*/  @P6 STG.E.U8 desc[UR14][R74.64], R77 ;  /* 0x0000004d4a006986 */ /* 0x0001e4000c10110e */
[----:B0-----:R-:W-:-:S05]  /*5da00*/  IADD3 R74, P6, PT, R73, R3, RZ ;  /* 0x00000003494a7210 */ /* 0x001fca0007fde0ff */
[----:B------:R-:W-:Y:S01]  /*5da10*/  IMAD.X R75, R76, 0x1, R71, P6 ;  /* 0x000000014c4b7824 */ /* 0x000fe200030e0647 */
[----:B-1----:R-:W-:Y:S01]  /*5da20*/  ISETP.LT.AND P6, PT, R67, UR4, !P5 ;  /* 0x0000000443007c0c */ /* 0x002fe2000efc1270 */
[----:B------:R-:W0:Y:S01]  /*5da30*/  LDCU UR4, c[0x0][0x398] ;  /* 0x00007300ff0477ac */ /* 0x000e220008000800 */
[----:B------:R-:W-:-:S04]  /*5da40*/  PRMT R77, R80, 0x9910, RZ ;  /* 0x00009910504d7816 */ /* 0x000fc800000000ff */
[----:B------:R-:W-:-:S07]  /*5da50*/  SHF.R.S32.HI R77, RZ, 0x8, R77 ;  /* 0x00000008ff4d7819 */ /* 0x000fce000001144d */
[----:B------:R1:W-:Y:S02]  /*5da60*/  @P6 STG.E.U8 desc[UR14][R74.64], R77 ;  /* 0x0000004d4a006986 */ /* 0x0003e4000c10110e */
[----:B-1----:R-:W-:-:S05]  /*5da70*/  IADD3 R74, P6, PT, R73, R68, RZ ;  /* 0x00000044494a7210 */ /* 0x002fca0007fde0ff */
[----:B------:R-:W-:Y:S01]  /*5da80*/  IMAD.X R75, R76, 0x1, R72, P6 ;  /* 0x000000014c4b7824 */ /* 0x000fe200030e0648 */
[----:B0-----:R-:W-:Y:S01]  /*5da90*/  ISETP.LT.AND P6, PT, R38, UR4, !P5 ;  /* 0x0000000426007c0c */ /* 0x001fe2000efc1270 */
[----:B------:R-:W3:Y:S01]  /*5daa0*/  LDCU UR4, c[0x0][0x39c] ;  /* 0x00007380ff0477ac */ /* 0x000ee20008000800 */
[----:B------:R-:W-:Y:S02]  /*5dab0*/  PRMT R77, R79, 0x9910, RZ ;  /* 0x000099104f4d7816 */ /* 0x000fe400000000ff */
[----:B------:R-:W-:Y:S02]  /*5dac0*/  PRMT R78, R78, 0x9910, RZ ;  /* 0x000099104e4e7816 */ /* 0x000fe400000000ff */
[----:B------:R-:W-:Y:S02]  /*5dad0*/  SHF.R.S32.HI R77, RZ, 0x8, R77 ;  /* 0x00000008ff4d7819 */ /* 0x000fe4000001144d */
[----:B------:R-:W-:Y:S01]  /*5dae0*/  ISETP.LT.AND P5, PT, R36, UR6, !P5 ;  /* 0x0000000624007c0c */ /* 0x000fe2000efa1270 */
[----:B------:R-:W0:Y:S04]  /*5daf0*/  LDCU UR6, c[0x0][0x398] ;  /* 0x00007300ff0677ac */ /* 0x000e280008000800 */
[----:B------:R1:W-:Y:S02]  /*5db00*/  @P6 STG.E.U8 desc[UR14][R74.64], R77 ;  /* 0x0000004d4a006986 */ /* 0x0003e4000c10110e */
[----:B-1----:R-:W-:Y:S01]  /*5db10*/  IADD3 R74, P6, PT, R73, R70, RZ ;  /* 0x00000046494a7210 */ /* 0x002fe20007fde0ff */
[----:B------:R-:W-:-:S04]  /*5db20*/  IMAD.MOV.U32 R77, RZ, RZ, R78 ;  /* 0x000000ffff4d7224 */ /* 0x000fc800078e004e */
[----:B------:R-:W-:Y:S01]  /*5db30*/  IMAD.X R75, R76, 0x1, R69, P6 ;  /* 0x000000014c4b7824 */ /* 0x000fe200030e0645 */
[----:B------:R-:W-:-:S05]  /*5db40*/  SHF.R.S32.HI R76, RZ, 0x8, R77 ;  /* 0x00000008ff4c7819 */ /* 0x000fca000001144d */
[----:B------:R1:W-:Y:S01]  /*5db50*/  @P5 STG.E.U8 desc[UR14][R74.64], R76 ;  /* 0x0000004c4a005986 */ /* 0x0003e2000c10110e */
[----:B------:R-:W-:-:S05]  /*5db60*/  VIADD R73, R73, UR20 ;  /* 0x0000001449497c36 */ /* 0x000fca0008000000 */
[----:B-1----:R-:W-:Y:S02]  /*5db70*/  SHF.R.S32.HI R76, RZ, 0x1f, R73 ;  /* 0x0000001fff4c7819 */ /* 0x002fe40000011449 */
[----:B------:R-:W-:-:S05]  /*5db80*/  IADD3 R74, P6, PT, R73, R2, RZ ;  /* 0x00000002494a7210 */ /* 0x000fca0007fde0ff */
[----:B------:R-:W-:Y:S01]  /*5db90*/  IMAD.X R75, R76, 0x1, R0, P6 ;  /* 0x000000014c4b7824 */ /* 0x000fe200030e0600 */
[----:B---3--:R-:W-:Y:S01]  /*5dba0*/  ISETP.GE.AND P5, PT, R46, UR4, PT ;  /* 0x000000042e007c0c */ /* 0x008fe2000bfa6270 */
[----:B------:R-:W1:Y:S01]  /*5dbb0*/  LDCU UR4, c[0x0][0x398] ;  /* 0x00007300ff0477ac */ /* 0x000e620008000800 */
[----:B------:R-:W3:Y:S01]  /*5dbc0*/  LDL.LU R46, [R1+0x1b64] ;  /* 0x001b6400012e7983 */ /* 0x000ee20000300800 */
[----:B----4-:R-:W-:-:S03]  /*5dbd0*/  F2FP.SATFINITE.E4M3.F32.PACK_AB_MERGE_C R77, R44, R47, RZ ;  /* 0x0000002f2c4d723e */ /* 0x010fc600048070ff */
[----:B------:R-:W4:Y:S04]  /*5dbe0*/  LDL.LU R47, [R1+0x660] ;  /* 0x00066000012f7983 */ /* 0x000f280000300800 */
[----:B------:R-:W4:Y:S01]  /*5dbf0*/  LDL.LU R44, [R1+0x664] ;  /* 0x00066400012c7983 */ /* 0x000f220000300800 */
[----:B0-----:R-:W-:Y:S01]  /*5dc00*/  ISETP.LT.AND P6, PT, R66, UR6, !P5 ;  /* 0x0000000642007c0c */ /* 0x001fe2000efc1270 */
[----:B------:R-:W0:Y:S01]  /*5dc10*/  LDCU UR6, c[0x0][0x398] ;  /* 0x00007300ff0677ac */ /* 0x000e220008000800 */
[----:B--2---:R-:W-:Y:S02]  /*5dc20*/  F2FP.SATFINITE.E4M3.F32.PACK_AB_MERGE_C R80, R42, R45, RZ ;  /* 0x0000002d2a50723e */ /* 0x004fe400048070ff */
[----:B------:R-:W2:Y:S04]  /*5dc30*/  LDL.LU R45, [R1+0x460] ;  /* 0x00046000012d7983 */ /* 0x000ea80000300800 */
[----:B------:R-:W2:Y:S05]  /*5dc40*/  LDL.LU R42, [R1+0x464] ;  /* 0x00046400012a7983 */ /* 0x000eaa0000300800 */
[----:B------:R0:W-:Y:S02]  /*5dc50*/  @P6 STG.E.U8 desc[UR14][R74.64], R77 ;  /* 0x0000004d4a006986 */ /* 0x0001e4000c10110e */
[----:B0-----:R-:W-:-:S02]  /*5dc60*/  IADD3 R74, P6, PT, R73, R3, RZ ;  /* 0x00000003494a7210 */ /* 0x001fc40007fde0ff */
[----:B-----5:R-:W-:Y:S02]  /*5dc70*/  F2FP.SATFINITE.E4M3.F32.PACK_AB_MERGE_C R79, R40, R43, RZ ;  /* 0x0000002b284f723e */ /* 0x020fe400048070ff */
[----:B------:R-:W5:Y:S04]  /*5dc80*/  LDL.LU R43, [R1+0x260] ;  /* 0x00026000012b7983 */ /* 0x000f680000300800 */
[----:B------:R-:W5:Y:S01]  /*5dc90*/  LDL.LU R40, [R1+0x264] ;  /* 0x0002640001287983 */ /* 0x000f620000300800 */
[----:B------:R-:W-:Y:S01]  /*5dca0*/  IMAD.X R75, R76, 0x1, R71, P6 ;  /* 0x000000014c4b7824 */ /* 0x000fe200030e0647 */
[----:B-1----:R-:W-:Y:S01]  /*5dcb0*/  ISETP.LT.AND P6, PT, R67, UR4, !P5 ;  /* 0x0000000443007c0c */ /* 0x002fe2000efc1270 */
[----:B------:R-:W0:Y:S01]  /*5dcc0*/  LDCU UR4, c[0x0][0x398] ;  /* 0x00007300ff0477ac */ /* 0x000e220008000800 */
[----:B------:R-:W-:-:S02]  /*5dcd0*/  F2FP.SATFINITE.E4M3.F32.PACK_AB_MERGE_C R78, R39, R41, RZ ;  /* 0x00000029274e723e */ /* 0x000fc400048070ff */
[----:B------:R-:W5:Y:S04]  /*5dce0*/  LDL.LU R41, [R1+0x60] ;  /* 0x0000600001297983 */ /* 0x000f680000300800 */
[----:B------:R-:W5:Y:S05]  /*5dcf0*/  LDL.LU R39, [R1+0x64] ;  /* 0x0000640001277983 */ /* 0x000f6a0000300800 */
[----:B------:R1:W-:Y:S02]  /*5dd00*/  @P6 STG.E.U8 desc[UR14][R74.64], R80 ;  /* 0x000000504a006986 */ /* 0x0003e4000c10110e */
[----:B-1----:R-:W-:-:S05]  /*5dd10*/  IADD3 R74, P6, PT, R73, R68, RZ ;  /* 0x00000044494a7210 */ /* 0x002fca0007fde0ff */
[----:B------:R-:W-:Y:S01]  /*5dd20*/  IMAD.X R75, R76, 0x1, R72, P6 ;  /* 0x000000014c4b7824 */ /* 0x000fe200030e0648 */
[----:B0-----:R-:W-:Y:S01]  /*5dd30*/  ISETP.LT.AND P6, PT, R38, UR4, !P5 ;  /* 0x0000000426007c0c */ /* 0x001fe2000efc1270 */
[----:B------:R-:W0:Y:S01]  /*5dd40*/  LDCU UR4, c[0x0][0x39c] ;  /* 0x00007380ff0477ac */ /* 0x000e220008000800 */
[----:B------:R-:W-:Y:S01]  /*5dd50*/  ISETP.LT.AND P5, PT, R36, UR6, !P5 ;  /* 0x0000000624007c0c */ /* 0x000fe2000efa1270 */
[----:B------:R-:W1:Y:S10]  /*5dd60*/  LDCU UR6, c[0x0][0x398] ;  /* 0x00007300ff0677ac */ /* 0x000e740008000800 */
[----:B------:R0:W-:Y:S02]  /*5dd70*/  @P6 STG.E.U8 desc[UR14][R74.64], R79 ;  /* 0x0000004f4a006986 */ /* 0x0001e4000c10110e */
[----:B0-----:R-:W-:-:S05]  /*5dd80*/  IADD3 R74, P6, PT, R73, R70, RZ ;  /* 0x00000046494a7210 */ /* 0x001fca0007fde0ff */
[----:B------:R-:W-:-:S05]  /*5dd90*/  IMAD.X R75, R76, 0x1, R69, P6 ;  /* 0x000000014c4b7824 */ /* 0x000fca00030e0645 */
[----:B------:R0:W-:Y:S01]  /*5dda0*/  @P5 STG.E.U8 desc[UR14][R74.64], R78 ;  /* 0x0000004e4a005986 */ /* 0x0001e2000c10110e */
[----:B------:R-:W-:Y:S01]  /*5ddb0*/  ISETP.GE.AND P5, PT, R37, UR4, PT ;  /* 0x0000000425007c0c */ /* 0x000fe2000bfa6270 */
[----:B------:R-:W-:Y:S01]  /*5ddc0*/  VIADD R73, R73, UR20 ;  /* 0x0000001449497c36 */ /* 0x000fe20008000000 */
[----:B------:R-:W1:Y:S01]  /*5ddd0*/  LDCU UR4, c[0x0][0x398] ;  /* 0x00007300ff0477ac */ /* 0x000e620008000800 */
[----:B------:R-:W5:Y:S03]  /*5dde0*/  LDL.LU R37, [R1+0x1b68] ;  /* 0x001b680001257983 */ /* 0x000f660000300800 */
[----:B------:R-:W-:Y:S02]  /*5ddf0*/  SHF.R.S32.HI R76, RZ, 0x1f, R73 ;  /* 0x0000001fff4c7819 */ /* 0x000fe40000011449 */
        /* <DEDUP_REMOVED lines=9> */
[----:B------:R-:W-:Y:S01]  /*5de90*/  ISETP.LT.AND P6, PT, R67, UR4, !P5 ;  /* 0x0000000443007c0c */ /* 0x000fe2000efc1270 */
[----:B------:R-:W1:Y:S01]  /*5dea0*/  LDCU UR4, c[0x0][0x398] ;  /* 0x00007300ff0477ac */ /* 0x000e620008000800 */
[----:B------:R-:W-:-:S04]  /*5deb0*/  PRMT R77, R80, 0x9910, RZ ;  /* 0x00009910504d7816 */ /* 0x000fc800000000ff */
[----:B------:R-:W-:-:S07]  /*5dec0*/  SHF.R.S32.HI R77, RZ, 0x8, R77 ;  /* 0x00000008ff4d7819 */ /* 0x000fce000001144d */
[----:B------:R0:W-:Y:S02]  /*5ded0*/  @P6 STG.E.U8 desc[UR14][R74.64], R77 ;  /* 0x0000004d4a006986 */ /* 0x0001e4000c10110e */
[----:B0-----:R-:W-:-:S05]  /*5dee0*/  IADD3 R74, P6, PT, R73, R68, RZ ;  /* 0x00000044494a7210 */ /* 0x001fca0007fde0ff */
[----:B------:R-:W-:Y:S01]  /*5def0*/  IMAD.X R75, R76, 0x1, R72, P6 ;  /* 0x000000014c4b7824 */ /* 0x000fe200030e0648 */
[----:B-1----:R-:W-:Y:S01]  /*5df00*/  ISETP.LT.AND P6, PT, R38, UR4, !P5 ;  /* 0x0000000426007c0c */ /* 0x002fe2000efc1270 */
        /* <DEDUP_REMOVED lines=12> */
[----:B---3--:R-:W-:Y:S01]  /*5dfd0*/  ISETP.GE.AND P5, PT, R46, UR4, PT ;  /* 0x000000042e007c0c */ /* 0x008fe2000bfa6270 */
[----:B------:R-:W-:Y:S02]  /*5dfe0*/  VIADD R73, R73, UR20 ;  /* 0x0000001449497c36 */ /* 0x000fe40008000000 */
[----:B------:R-:W3:Y:S01]  /*5dff0*/  LDL.LU R46, [R1+0x1b6c] ;  /* 0x001b6c00012e7983 */ /* 0x000ee20000300800 */
[----:B------:R-:W0:Y:S01]  /*5e000*/  LDCU UR4, c[0x0][0x398] ;  /* 0x00007300ff0477ac */ /* 0x000e220008000800 */
[----:B----4-:R-:W-:Y:S02]  /*5e010*/  F2FP.SATFINITE.E4M3.F32.PACK_AB_MERGE_C R77, R44, R47, RZ ;  /* 0x0000002f2c4d723e */ /* 0x010fe400048070ff */
[----:B------:R-:W4:Y:S04]  /*5e020*/  LDL.LU R47, [R1+0x668] ;  /* 0x00066800012f7983 */ /* 0x000f280000300800 */
[----:B------:R-:W4:Y:S01]  /*5e030*/  LDL.LU R44, [R1+0x66c] ;  /* 0x00066c00012c7983 */ /* 0x000f220000300800 */
[----:B-1----:R-:W-:-:S02]  /*5e040*/  SHF.R.S32.HI R76, RZ, 0x1f, R73 ;  /* 0x0000001fff4c7819 */ /* 0x002fc40000011449 */
[----:B------:R-:W-:-:S05]  /*5e050*/  IADD3 R74, P6, PT, R73, R2, RZ ;  /* 0x00000002494a7210 */ /* 0x000fca0007fde0ff */
[----:B------:R-:W-:Y:S01]  /*5e060*/  IMAD.X R75, R76, 0x1, R0, P6 ;  /* 0x000000014c4b7824 */ /* 0x000fe200030e0600 */
[----:B0-----:R-:W-:Y:S01]  /*5e070*/  ISETP.LT.AND P6, PT, R66, UR6, !P5 ;  /* 0x0000000642007c0c */ /* 0x001fe2000efc1270 */
[----:B------:R-:W0:Y:S01]  /*5e080*/  LDCU UR6, c[0x0][0x398] ;  /* 0x00007300ff0677ac */ /* 0x000e220008000800 */
[----:B--2---:R-:W-:Y:S02]  /*5e090*/  F2FP.SATFINITE.E4M3.F32.PACK_AB_MERGE_C R80, R42, R45, RZ ;  /* 0x0000002d2a50723e */ /* 0x004fe400048070ff */
[----:B------:R-:W2:Y:S04]  /*5e0a0*/  LDL.LU R45, [R1+0x468] ;  /* 0x00046800012d7983 */ /* 0x000ea80000300800 */
[----:B------:R-:W2:Y:S05]  /*5e0b0*/  LDL.LU R42, [R1+0x46c] ;  /* 0x00046c00012a7983 */ /* 0x000eaa0000300800 */
[----:B------:R1:W-:Y:S02]  /*5e0c0*/  @P6 STG.E.U8 desc[UR14][R74.64], R77 ;  /* 0x0000004d4a006986 */ /* 0x0003e4000c10110e */
[----:B-1----:R-:W-:-:S02]  /*5e0d0*/  IADD3 R74, P6, PT, R73, R3, RZ ;  /* 0x00000003494a7210 */ /* 0x002fc40007fde0ff */
[----:B-----5:R-:W-:Y:S02]  /*5e0e0*/  F2FP.SATFINITE.E4M3.F32.PACK_AB_MERGE_C R79, R40, R43, RZ ;  /* 0x0000002b284f723e */ /* 0x020fe400048070ff */
[----:B------:R-:W5:Y:S04]  /*5e0f0*/  LDL.LU R43, [R1+0x268] ;  /* 0x00026800012b7983 */ /* 0x000f680000300800 */
[----:B------:R-:W5:Y:S01]  /*5e100*/  LDL.LU R40, [R1+0x26c] ;  /* 0x00026c0001287983 */ /* 0x000f620000300800 */
[----:B------:R-:W-:Y:S01]  /*5e110*/  IMAD.X R75, R76, 0x1, R71, P6 ;  /* 0x000000014c4b7824 */ /* 0x000fe200030e0647 */
[----:B------:R-:W-:Y:S01]  /*5e120*/  ISETP.LT.AND P6, PT, R67, UR4, !P5 ;  /* 0x0000000443007c0c */ /* 0x000fe2000efc1270 */
[----:B------:R-:W1:Y:S01]  /*5e130*/  LDCU UR4, c[0x0][0x398] ;  /* 0x00007300ff0477ac */ /* 0x000e620008000800 */
[----:B------:R-:W-:-:S02]  /*5e140*/  F2FP.SATFINITE.E4M3.F32.PACK_AB_MERGE_C R78, R39, R41, RZ ;  /* 0x00000029274e723e */ /* 0x000fc400048070ff */
[----:B------:R-:W5:Y:S04]  /*5e150*/  LDL.LU R41, [R1+0x68] ;  /* 0x0000680001297983 */ /* 0x000f680000300800 */
[----:B------:R-:W5:Y:S05]  /*5e160*/  LDL.LU R39, [R1+0x6c] ;  /* 0x00006c0001277983 */ /* 0x000f6a0000300800 */
[----:B------:R0:W-:Y:S02]  /*5e170*/  @P6 STG.E.U8 desc[UR14][R74.64], R80 ;  /* 0x000000504a006986 */ /* 0x0001e4000c10110e */
[----:B0-----:R-:W-:-:S05]  /*5e180*/  IADD3 R74, P6, PT, R73, R68, RZ ;  /* 0x00000044494a7210 */ /* 0x001fca0007fde0ff */
[----:B------:R-:W-:Y:S01]  /*5e190*/  IMAD.X R75, R76, 0x1, R72, P6 ;  /* 0x000000014c4b7824 */ /* 0x000fe200030e0648 */
[----:B-1----:R-:W-:Y:S01]  /*5e1a0*/  ISETP.LT.AND P6, PT, R38, UR4, !P5 ;  /* 0x0000000426007c0c */ /* 0x002fe2000efc1270 */
        /* <DEDUP_REMOVED lines=128> */
[----:B-1----:R-:W-:-:S05]  /*5e9b0*/  IADD3 R74, P6, PT, R73, R3, RZ ;  /* 0x00000003494a7210 */ /* 0x002fca0007fde0ff */
[----:B------:R-:W-:Y:S01]  /*5e9c0*/  IMAD.X R75, R76, 0x1, R71, P6 ;  /* 0x000000014c4b7824 */ /* 0x000fe200030e0647 */
[----:B-----5:R-:W-:Y:S02]  /*5e9d0*/  F2FP.SATFINITE.E4M3.F32.PACK_AB_MERGE_C R79, R40, R43, RZ ;  /* 0x0000002b284f723e */ /* 0x020fe400048070ff */
[----:B------:R-:W5:Y:S04]  /*5e9e0*/  LDL.LU R43, [R1+0x278] ;  /* 0x00027800012b7983 */ /* 0x000f680000300800 */
[----:B------:R-:W5:Y:S01]  /*5e9f0*/  LDL.LU R40, [R1+0x27c] ;  /* 0x00027c0001287983 */ /* 0x000f620000300800 */
[----:B------:R-:W-:Y:S01]  /*5ea00*/  ISETP.LT.AND P6, PT, R67, UR4, !P5 ;  /* 0x0000000443007c0c */ /* 0x000fe2000efc1270 */
[----:B------:R-:W1:-:S12]  /*5ea10*/  LDCU UR4, c[0x0][0x398] ;  /* 0x00007300ff0477ac */ /* 0x000e580008000800 */
[----:B------:R0:W-:Y:S01]  /*5ea20*/  @P6 STG.E.U8 desc[UR14][R74.64], R80 ;  /* 0x000000504a006986 */ /* 0x0001e2000c10110e */
[----:B------:R-:W-:-:S03]  /*5ea30*/  F2FP.SATFINITE.E4M3.F32.PACK_AB_MERGE_C R78, R39, R41, RZ ;  /* 0x00000029274e723e */ /* 0x000fc600048070ff */
[----:B------:R-:W5:Y:S04]  /*5ea40*/  LDL.LU R41, [R1+0x78] ;  /* 0x0000780001297983 */ /* 0x000f680000300800 */
[----:B------:R-:W5:Y:S01]  /*5ea50*/  LDL.LU R39, [R1+0x7c] ;  /* 0x00007c0001277983 */ /* 0x000f620000300800 */
        /* <DEDUP_REMOVED lines=11> */
[----:B------:R-:W-:Y:S02]  /*5eb10*/  VIADD R73, R73, UR20 ;  /* 0x0000001449497c36 */ /* 0x000fe40008000000 */
[----:B------:R-:W5:Y:S01]  /*5eb20*/  LDL.LU R37, [R1+0x1b80] ;  /* 0x001b800001257983 */ /* 0x000f620000300800 */
[----:B------:R-:W1:Y:S02]  /*5eb30*/  LDCU UR4, c[0x0][0x398] ;  /* 0x00007300ff0477ac */ /* 0x000e640008000800 */
        /* <DEDUP_REMOVED lines=33> */
[----:B------:R-:W0:Y:S02]  /*5ed50*/  LDCU UR4, c[0x0][0x398] ;  /* 0x00007300ff0477ac */ /* 0x000e240008000800 */
[----:B-1----:R-:W-:Y:S02]  /*5ed60*/  SHF.R.S32.HI R76, RZ, 0x1f, R73 ;  /* 0x0000001fff4c7819 */ /* 0x002fe40000011449 */
[----:B------:R-:W-:Y:S02]  /*5ed70*/  IADD3 R74, P6, PT, R73, R2, RZ ;  /* 0x00000002494a7210 */ /* 0x000fe40007fde0ff */
[----:B----4-:R-:W-:-:S02]  /*5ed80*/  F2FP.SATFINITE.E4M3.F32.PACK_AB_MERGE_C R77, R44, R47, RZ ;  /* 0x0000002f2c4d723e */ /* 0x010fc400048070ff */
[----:B------:R-:W4:Y:S04]  /*5ed90*/  LDL.LU R47, [R1+0x680] ;  /* 0x00068000012f7983 */ /* 0x000f280000300800 */
[----:B------:R-:W4:Y:S01]  /*5eda0*/  LDL.LU R44, [R1+0x684] ;  /* 0x00068400012c7983 */ /* 0x000f220000300800 */
        /* <DEDUP_REMOVED lines=80> */
[----:B------:R-:W-:Y:S01]  /*5f2b0*/  ISETP.LT.AND P6, PT, R67, UR4, !P5 ;  /* 0x0000000443007c0c */ /* 0x000fe2000efc1270 */
[----:B------:R-:W1:Y:S01]  /*5f2c0*/  LDCU UR4, c[0x0][0x398] ;  /* 0x00007300ff0477ac */ /* 0x000e620008000800 */
[----:B-----5:R-:W-:Y:S02]  /*5f2d0*/  F2FP.SATFINITE.E4M3.F32.PACK_AB_MERGE_C R79, R40, R43, RZ ;  /* 0x0000002b284f723e */ /* 0x020fe400048070ff */
[----:B------:R-:W5:Y:S04]  /*5f2e0*/  LDL.LU R43, [R1+0x288] ;  /* 0x00028800012b7983 */ /* 0x000f680000300800 */
[----:B------:R-:W5:Y:S05]  /*5f2f0*/  LDL.LU R40, [R1+0x28c] ;  /* 0x00028c0001287983 */ /* 0x000f6a0000300800 */
[----:B------:R0:W-:Y:S02]  /*5f300*/  @P6 STG.E.U8 desc[UR14][R74.64], R80 ;  /* 0x000000504a006986 */ /* 0x0001e4000c10110e */
[----:B0-----:R-:W-:-:S02]  /*5f310*/  IADD3 R74, P6, PT, R73, R68, RZ ;  /* 0x00000044494a7210 */ /* 0x001fc40007fde0ff */
[----:B------:R-:W-:Y:S02]  /*5f320*/  F2FP.SATFINITE.E4M3.F32.PACK_AB_MERGE_C R78, R39, R41, RZ ;  /* 0x00000029274e723e */ /* 0x000fe400048070ff */
[----:B------:R-:W5:Y:S04]  /*5f330*/  LDL.LU R41, [R1+0x88] ;  /* 0x0000880001297983 */ /* 0x000f680000300800 */
[----:B------:R-:W5:Y:S01]  /*5f340*/  LDL.LU R39, [R1+0x8c] ;  /* 0x00008c0001277983 */ /* 0x000f620000300800 */
        /* <DEDUP_REMOVED lines=48> */
[----:B------:R-:W-:-:S05]  /*5f650*/  IADD3 R74, P6, PT, R73, R2, RZ ;  /* 0x00000002494a7210 */ /* 0x000fca0007fde0ff */
[----:B------:R-:W-:Y:S01]  /*5f660*/  IMAD.X R75, R76, 0x1, R0, P6 ;  /* 0x000000014c4b7824 */ /* 0x000fe200030e0600 */
[----:B----4-:R-:W-:Y:S02]  /*5f670*/  F2FP.SATFINITE.E4M3.F32.PACK_AB_MERGE_C R77, R44, R47, RZ ;  /* 0x0000002f2c4d723e */ /* 0x010fe400048070ff */
[----:B------:R-:W4:Y:S04]  /*5f680*/  LDL.LU R47, [R1+0x690] ;  /* 0x00069000012f7983 */ /* 0x000f280000300800 */
[----:B------:R-:W4:Y:S01]  /*5f690*/  LDL.LU R44, [R1+0x694] ;  /* 0x00069400012c7983 */ /* 0x000f220000300800 */
[----:B0-----:R-:W-:Y:S01]  /*5f6a0*/  ISETP.LT.AND P6, PT, R66, UR6, !P5 ;  /* 0x0000000642007c0c */ /* 0x001fe2000efc1270 */
[----:B------:R-:W0:Y:S01]  /*5f6b0*/  LDCU UR6, c[0x0][0x398] ;  /* 0x00007300ff0677ac */ /* 0x000e220008000800 */
[----:B--2---:R-:W-:-:S02]  /*5f6c0*/  F2FP.SATFINITE.E4M3.F32.PACK_AB_MERGE_C R80, R42, R45, RZ ;  /* 0x0000002d2a50723e */ /* 0x004fc400048070ff */
        /* <DEDUP_REMOVED lines=61> */
[----:B------:R-:W2:Y:S02]  /*5faa0*/  LDCU UR4, c[0x0][0x398] ;  /* 0x00007300ff0477ac */ /* 0x000ea40008000800 */
[----:B-1----:R-:W-:Y:S02]  /*5fab0*/  SHF.R.S32.HI R76, RZ, 0x1f, R73 ;  /* 0x0000001fff4c7819 */ /* 0x002fe40000011449 */
[----:B------:R-:W-:-:S05]  /*5fac0*/  IADD3 R74, P6, PT, R73, R2, RZ ;  /* 0x00000002494a7210 */ /* 0x000fca0007fde0ff */
[----:B------:R-:W-:Y:S01]  /*5fad0*/  IMAD.X R75, R76, 0x1, R0, P6 ;  /* 0x000000014c4b7824 */ /* 0x000fe200030e0600 */
[----:B0-----:R-:W-:Y:S01]  /*5fae0*/  ISETP.LT.AND P6, PT, R66, UR6, !P5 ;  /* 0x0000000642007c0c */ /* 0x001fe2000efc1270 */
[----:B------:R-:W0:Y:S01]  /*5faf0*/  LDCU UR6, c[0x0][0x398] ;  /* 0x00007300ff0677ac */ /* 0x000e220008000800 */
[----:B----4-:R-:W-:Y:S02]  /*5fb00*/  F2FP.SATFINITE.E4M3.F32.PACK_AB_MERGE_C R77, R44, R47, RZ ;  /* 0x0000002f2c4d723e */ /* 0x010fe400048070ff */
[----:B------:R-:W4:Y:S04]  /*5fb10*/  LDL.LU R47, [R1+0x698] ;  /* 0x00069800012f7983 */ /* 0x000f280000300800 */
[----:B------:R-:W4:Y:S01]  /*5fb20*/  LDL.LU R44, [R1+0x69c] ;  /* 0x00069c00012c7983 */ /* 0x000f220000300800 */
[----:B--2---:R-:W-:-:S03]  /*5fb30*/  F2FP.SATFINITE.E4M3.F32.PACK_AB_MERGE_C R80, R42, R45, RZ ;  /* 0x0000002d2a50723e */ /* 0x004fc600048070ff */
[----:B------:R-:W2:Y:S04]  /*5fb40*/  LDL.LU R45, [R1+0x498] ;  /* 0x00049800012d7983 */ /* 0x000ea80000300800 */
[----:B------:R-:W2:Y:S04]  /*5fb50*/  LDL.LU R42, [R1+0x49c] ;  /* 0x00049c00012a7983 */ /* 0x000ea80000300800 */
        /* <DEDUP_REMOVED lines=67> */
[----:B------:R-:W4:Y:S05]  /*5ff90*/  LDL.LU R44, [R1+0x6a4] ;  /* 0x0006a400012c7983 */ /* 0x000f2a0000300800 */
[----:B------:R1:W-:Y:S01]  /*5ffa0*/  @P6 STG.E.U8 desc[UR14][R74.64], R77 ;  /* 0x0000004d4a006986 */ /* 0x0003e2000c10110e */
[----:B--2---:R-:W-:-:S03]  /*5ffb0*/  F2FP.SATFINITE.E4M3.F32.PACK_AB_MERGE_C R80, R42, R45, RZ ;  /* 0x0000002d2a50723e */ /* 0x004fc600048070ff */
[----:B------:R-:W2:Y:S04]  /*5ffc0*/  LDL.LU R45, [R1+0x4a0] ;  /* 0x0004a000012d7983 */ /* 0x000ea80000300800 */
[----:B------:R-:W2:Y:S01]  /*5ffd0*/  LDL.LU R42, [R1+0x4a4] ;  /* 0x0004a400012a7983 */ /* 0x000ea20000300800 */
        /* <DEDUP_REMOVED lines=56> */
[----:B------:R-:W-:Y:S01]  /*60360*/  VIADD R73, R73, UR20 ;  /* 0x0000001449497c36 */ /* 0x000fe20008000000 */
[----:B------:R-:W3:Y:S01]  /*60370*/  LDCU UR4, c[0x0][0x398] ;  /* 0x00007300ff0477ac */ /* 0x000ee20008000800 */
[----:B------:R-:W5:Y:S03]  /*60380*/  LDL.LU R46, [R1+0x1bac] ;  /* 0x001bac00012e7983 */ /* 0x000f660000300800 */
        /* <DEDUP_REMOVED lines=14> */
[----:B---3--:R-:W-:Y:S01]  /*60470*/  ISETP.LT.AND P6, PT, R67, UR4, !P5 ;  /* 0x0000000443007c0c */ /* 0x008fe2000efc1270 */
[----:B------:R-:W1:Y:S01]  /*60480*/  LDCU UR4, c[0x0][0x398] ;  /* 0x00007300ff0477ac */ /* 0x000e620008000800 */
[----:B-----5:R-:W-:Y:S02]  /*60490*/  F2FP.SATFINITE.E4M3.F32.PACK_AB_MERGE_C R79, R40, R43, RZ ;  /* 0x0000002b284f723e */ /* 0x020fe400048070ff */
[----:B------:R-:W3:Y:S04]  /*604a0*/  LDL.LU R43, [R1+0x2a8] ;  /* 0x0002a800012b7983 */ /* 0x000ee80000300800 */
[----:B------:R-:W3:Y:S05]  /*604b0*/  LDL.LU R40, [R1+0x2ac] ;  /* 0x0002ac0001287983 */ /* 0x000eea0000300800 */
[----:B------:R5:W-:Y:S02]  /*604c0*/  @P6 STG.E.U8 desc[UR14][R74.64], R80 ;  /* 0x000000504a006986 */ /* 0x000be4000c10110e */
[----:B-----5:R-:W-:-:S02]  /*604d0*/  IADD3 R74, P6, PT, R73, R68, RZ ;  /* 0x00000044494a7210 */ /* 0x020fc40007fde0ff */
[----:B------:R-:W-:Y:S02]  /*604e0*/  F2FP.SATFINITE.E4M3.F32.PACK_AB_MERGE_C R78, R39, R41, RZ ;  /* 0x00000029274e723e */ /* 0x000fe400048070ff */
[----:B------:R-:W5:Y:S04]  /*604f0*/  LDL.LU R41, [R1+0xa8] ;  /* 0x0000a80001297983 */ /* 0x000f680000300800 */
[----:B------:R-:W5:Y:S01]  /*60500*/  LDL.LU R39, [R1+0xac] ;  /* 0x0000ac0001277983 */ /* 0x000f620000300800 */
[----:B------:R-:W-:Y:S01]  /*60510*/  IMAD.X R75, R76, 0x1, R72, P6 ;  /* 0x000000014c4b7824 */ /* 0x000fe200030e0648 */
[----:B-1----:R-:W-:Y:S01]  /*60520*/  ISETP.LT.AND P6, PT, R38, UR4, !P5 ;  /* 0x0000000426007c0c */ /* 0x002fe2000efc1270 */
[----:B------:R-:W1:Y:S01]  /*60530*/  LDCU UR4, c[0x0][0x39c] ;  /* 0x00007380ff0477ac */ /* 0x000e620008000800 */
[----:B0-----:R-:W-:Y:S01]  /*60540*/  ISETP.LT.AND P5, PT, R36, UR6, !P5 ;  /* 0x0000000624007c0c */ /* 0x001fe2000efa1270 */
[----:B------:R-:W0:Y:S10]  /*60550*/  LDCU UR6, c[0x0][0x398] ;  /* 0x00007300ff0677ac */ /* 0x000e340008000800 */
[----:B------:R0:W-:Y:S02]  /*60560*/  @P6 STG.E.U8 desc[UR14][R74.64], R79 ;  /* 0x0000004f4a006986 */ /* 0x0001e4000c10110e */
[----:B0-----:R-:W-:-:S05]  /*60570*/  IADD3 R74, P6, PT, R73, R70, RZ ;  /* 0x00000046494a7210 */ /* 0x001fca0007fde0ff */
[----:B------:R-:W-:-:S05]  /*60580*/  IMAD.X R75, R76, 0x1, R69, P6 ;  /* 0x000000014c4b7824 */ /* 0x000fca00030e0645 */
[----:B------:R0:W-:Y:S01]  /*60590*/  @P5 STG.E.U8 desc[UR14][R74.64], R78 ;  /* 0x0000004e4a005986 */ /* 0x0001e2000c10110e */
[----:B-1----:R-:W-:Y:S01]  /*605a0*/  ISETP.GE.AND P5, PT, R37, UR4, PT ;  /* 0x0000000425007c0c */ /* 0x002fe2000bfa6270 */
[----:B------:R-:W-:Y:S01]  /*605b0*/  VIADD R73, R73, UR20 ;  /* 0x0000001449497c36 */ /* 0x000fe20008000000 */
[----:B------:R-:W1:Y:S01]  /*605c0*/  LDCU UR4, c[0x0][0x398] ;  /* 0x00007300ff0477ac */ /* 0x000e620008000800 */
[----:B------:R-:W5:Y:S03]  /*605d0*/  LDL.LU R37, [R1+0x1bb0] ;  /* 0x001bb00001257983 */ /* 0x000f660000300800 */
[----:B------:R-:W-:Y:S02]  /*605e0*/  SHF.R.S32.HI R76, RZ, 0x1f, R73 ;  /* 0x0000001fff4c7819 */ /* 0x000fe40000011449 */
[----:B0-----:R-:W-:-:S05]  /*605f0*/  IADD3 R74, P6, PT, R73, R2, RZ ;  /* 0x00000002494a7210 */ /* 0x001fca0007fde0ff */
[----:B------:R-:W-:Y:S01]  /*60600*/  IMAD.X R75, R76, 0x1, R0, P6 ;  /* 0x000000014c4b7824 */ /* 0x000fe200030e0600 */
[----:B------:R-:W-:Y:S01]  /*60610*/  ISETP.LT.AND P6, PT, R66, UR6, !P5 ;  /* 0x0000000642007c0c */ /* 0x000fe2000efc1270 */
[----:B------:R-:W0:Y:S01]  /*60620*/  LDCU UR6, c[0x0][0x398] ;  /* 0x00007300ff0677ac */ /* 0x000e220008000800 */
[----:B------:R-:W-:-:S04]  /*60630*/  PRMT R77, R77, 0x9910, RZ ;  /* 0x000099104d4d7816 */ /* 0x000fc800000000ff */
[----:B------:R-:W-:-:S07]  /*60640*/  SHF.R.S32.HI R77, RZ, 0x8, R77 ;  /* 0x00000008ff4d7819 */ /* 0x000fce000001144d */
        /* <DEDUP_REMOVED lines=11> */
[----:B------:R-:W0:Y:S01]  /*60700*/  LDCU UR4, c[0x0][0x39c] ;  /* 0x00007380ff0477ac */ /* 0x000e220008000800 */
[----:B------:R-:W-:Y:S02]  /*60710*/  PRMT R77, R79, 0x9910, RZ ;  /* 0x000099104f4d7816 */ /* 0x000fe400000000ff */
[----:B------:R-:W-:Y:S02]  /*60720*/  PRMT R78, R78, 0x9910, RZ ;  /* 0x000099104e4e7816 */ /* 0x000fe400000000ff */
[----:B------:R-:W-:Y:S02]  /*60730*/  SHF.R.S32.HI R77, RZ, 0x8, R77 ;  /* 0x00000008ff4d7819 */ /* 0x000fe4000001144d */
[----:B------:R-:W-:Y:S01]  /*60740*/  ISETP.LT.AND P5, PT, R36, UR6, !P5 ;  /* 0x0000000624007c0c */ /* 0x000fe2000efa1270 */
[----:B------:R-:W1:Y:S04]  /*60750*/  LDCU UR6, c[0x0][0x398] ;  /* 0x00007300ff0677ac */ /* 0x000e680008000800 */
[----:B------:R0:W-:Y:S02]  /*60760*/  @P6 STG.E.U8 desc[UR14][R74.64], R77 ;  /* 0x0000004d4a006986 */ /* 0x0001e4000c10110e */
[----:B0-----:R-:W-:Y:S01]  /*60770*/  IADD3 R74, P6, PT, R73, R70, RZ ;  /* 0x00000046494a7210 */ /* 0x001fe20007fde0ff */
[----:B------:R-:W-:-:S04]  /*60780*/  IMAD.MOV.U32 R77, RZ, RZ, R78 ;  /* 0x000000ffff4d7224 */ /* 0x000fc800078e004e */
[----:B------:R-:W-:Y:S01]  /*60790*/  IMAD.X R75, R76, 0x1, R69, P6 ;  /* 0x000000014c4b7824 */ /* 0x000fe200030e0645 */
[----:B------:R-:W-:-:S05]  /*607a0*/  SHF.R.S32.HI R76, RZ, 0x8, R77 ;  /* 0x00000008ff4c7819 */ /* 0x000fca000001144d */
[----:B------:R0:W-:Y:S01]  /*607b0*/  @P5 STG.E.U8 desc[UR14][R74.64], R76 ;  /* 0x0000004c4a005986 */ /* 0x0001e2000c10110e */
[----:B------:R-:W-:Y:S01]  /*607c0*/  ISETP.GE.AND P5, PT, R46, UR4, PT ;  /* 0x000000042e007c0c */ /* 0x000fe2000bfa6270 */
[----:B------:R-:W-:Y:S01]  /*607d0*/  VIADD R73, R73, UR20 ;  /* 0x0000001449497c36 */ /* 0x000fe20008000000 */
[----:B------:R-:W2:Y:S01]  /*607e0*/  LDCU UR4, c[0x0][0x398] ;  /* 0x00007300ff0477ac */ /* 0x000ea20008000800 */
[----:B------:R-:W5:Y:S03]  /*607f0*/  LDL.LU R46, [R1+0x1bb8] ;  /* 0x001bb800012e7983 */ /* 0x000f660000300800 */
[----:B0-----:R-:W-:Y:S02]  /*60800*/  SHF.R.S32.HI R76, RZ, 0x1f, R73 ;  /* 0x0000001fff4c7819 */ /* 0x001fe40000011449 */
[----:B------:R-:W-:-:S05]  /*60810*/  IADD3 R74, P6, PT, R73, R2, RZ ;  /* 0x00000002494a7210 */ /* 0x000fca0007fde0ff */
[----:B------:R-:W-:Y:S01]  /*60820*/  IMAD.X R75, R76, 0x1, R0, P6 ;  /* 0x000000014c4b7824 */ /* 0x000fe200030e0600 */
[----:B-1----:R-:W-:Y:S01]  /*60830*/  ISETP.LT.AND P6, PT, R66, UR6, !P5 ;  /* 0x0000000642007c0c */ /* 0x002fe2000efc1270 */
        /* <DEDUP_REMOVED lines=12> */
[----:B---3--:R-:W-:Y:S02]  /*60900*/  F2FP.SATFINITE.E4M3.F32.PACK_AB_MERGE_C R79, R40, R43, RZ ;  /* 0x0000002b284f723e */ /* 0x008fe400048070ff */
[----:B------:R-:W3:Y:S04]  /*60910*/  LDL.LU R43, [R1+0x2b0] ;  /* 0x0002b000012b7983 */ /* 0x000ee80000300800 */
[----:B------:R-:W3:Y:S05]  /*60920*/  LDL.LU R40, [R1+0x2b4] ;  /* 0x0002b40001287983 */ /* 0x000eea0000300800 */
        /* <DEDUP_REMOVED lines=117> */
[----:B------:R-:W-:Y:S01]  /*61080*/  SHF.R.S32.HI R76, RZ, 0x8, R77 ;  /* 0x00000008ff4c7819 */ /* 0x000fe2000001144d */
[----:B------:R-:W-:-:S04]  /*61090*/  VIADD R73, R73, UR20 ;  /* 0x0000001449497c36 */ /* 0x000fc80008000000 */
[----:B------:R0:W-:Y:S01]  /*610a0*/  @P5 STG.E.U8 desc[UR14][R74.64], R76 ;  /* 0x0000004c4a005986 */ /* 0x0001e2000c10110e */
[----:B------:R-:W-:Y:S01]  /*610b0*/  ISETP.GE.AND P5, PT, R46, UR4, PT ;  /* 0x000000042e007c0c */ /* 0x000fe2000bfa6270 */
[----:B------:R-:W1:Y:S02]  /*610c0*/  LDCU UR4, c[0x0][0x398] ;  /* 0x00007300ff0477ac */ /* 0x000e640008000800 */
[----:B------:R-:W5:Y:S01]  /*610d0*/  LDL.LU R46, [R1+0x1bc4] ;  /* 0x001bc400012e7983 */ /* 0x000f620000300800 */
        /* <DEDUP_REMOVED lines=93> */
[----:B------:R-:W5:Y:S01]  /*616b0*/  LDL.LU R41, [R1+0xc8] ;  /* 0x0000c80001297983 */ /* 0x000f620000300800 */
[----:B------:R-:W-:-:S03]  /*616c0*/  IMAD.X R75, R76, 0x1, R72, P6 ;  /* 0x000000014c4b7824 */ /* 0x000fc600030e0648 */
[----:B------:R-:W5:Y:S01]  /*616d0*/  LDL.LU R39, [R1+0xcc] ;  /* 0x0000cc0001277983 */ /* 0x000f620000300800 */
        /* <DEDUP_REMOVED lines=137> */
[----:B0-----:R-:W-:-:S05]  /*61f70*/  IADD3 R74, P6, PT, R73, R68, RZ ;  /* 0x00000044494a7210 */ /* 0x001fca0007fde0ff */
[----:B------:R-:W-:Y:S01]  /*61f80*/  IMAD.X R75, R76, 0x1, R72, P6 ;  /* 0x000000014c4b7824 */ /* 0x000fe200030e0648 */
[----:B-----5:R-:W-:Y:S02]  /*61f90*/  F2FP.SATFINITE.E4M3.F32.PACK_AB_MERGE_C R78, R39, R41, RZ ;  /* 0x00000029274e723e */ /* 0x020fe400048070ff */
[----:B------:R-:W5:Y:S01]  /*61fa0*/  LDL.LU R41, [R1+0xd8] ;  /* 0x0000d80001297983 */ /* 0x000f620000300800 */
[----:B-1----:R-:W-:Y:S01]  /*61fb0*/  ISETP.LT.AND P6, PT, R38, UR4, !P5 ;  /* 0x0000000426007c0c */ /* 0x002fe2000efc1270 */
[----:B------:R-:W0:Y:S02]  /*61fc0*/  LDCU UR4, c[0x0][0x39c] ;  /* 0x00007380ff0477ac */ /* 0x000e240008000800 */
[----:B------:R-:W5:Y:S01]  /*61fd0*/  LDL.LU R39, [R1+0xdc] ;  /* 0x0000dc0001277983 */ /* 0x000f620000300800 */
[----:B------:R-:W-:Y:S01]  /*61fe0*/  ISETP.LT.AND P5, PT, R36, UR6, !P5 ;  /* 0x0000000624007c0c */ /* 0x000fe2000efa1270 */
[----:B------:R-:W1:Y:S08]  /*61ff0*/  LDCU UR6, c[0x0][0x398] ;  /* 0x00007300ff0677ac */ /* 0x000e700008000800 */
        /* <DEDUP_REMOVED lines=40> */
[----:B------:R-:W2:Y:S02]  /*62280*/  LDCU UR4, c[0x0][0x398] ;  /* 0x00007300ff0477ac */ /* 0x000ea40008000800 */
        /* <DEDUP_REMOVED lines=16> */
[----:B------:R-:W1:-:S12]  /*62390*/  LDCU UR4, c[0x0][0x398] ;  /* 0x00007300ff0477ac */ /* 0x000e580008000800 */
[----:B------:R0:W-:Y:S01]  /*623a0*/  @P6 STG.E.U8 desc[UR14][R74.64], R80 ;  /* 0x000000504a006986 */ /* 0x0001e2000c10110e */
[----:B---3--:R-:W-:-:S03]  /*623b0*/  F2FP.SATFINITE.E4M3.F32.PACK_AB_MERGE_C R79, R40, R43, RZ ;  /* 0x0000002b284f723e */ /* 0x008fc600048070ff */
[----:B------:R-:W3:Y:S04]  /*623c0*/  LDL.LU R43, [R1+0x2e0] ;  /* 0x0002e000012b7983 */ /* 0x000ee80000300800 */
[----:B------:R-:W3:Y:S01]  /*623d0*/  LDL.LU R40, [R1+0x2e4] ;  /* 0x0002e40001287983 */ /* 0x000ee20000300800 */
[----:B0-----:R-:W-:-:S05]  /*623e0*/  IADD3 R74, P6, PT, R73, R68, RZ ;  /* 0x00000044494a7210 */ /* 0x001fca0007fde0ff */
[----:B------:R-:W-:Y:S01]  /*623f0*/  IMAD.X R75, R76, 0x1, R72, P6 ;  /* 0x000000014c4b7824 */ /* 0x000fe200030e0648 */
[----:B-1----:R-:W-:Y:S01]  /*62400*/  ISETP.LT.AND P6, PT, R38, UR4, !P5 ;  /* 0x0000000426007c0c */ /* 0x002fe2000efc1270 */
[----:B------:R-:W0:Y:S01]  /*62410*/  LDCU UR4, c[0x0][0x39c] ;  /* 0x00007380ff0477ac */ /* 0x000e220008000800 */
[----:B------:R-:W-:Y:S01]  /*62420*/  ISETP.LT.AND P5, PT, R36, UR6, !P5 ;  /* 0x0000000624007c0c */ /* 0x000fe2000efa1270 */
[----:B------:R-:W1:Y:S01]  /*62430*/  LDCU UR6, c[0x0][0x398] ;  /* 0x00007300ff0677ac */ /* 0x000e620008000800 */
[----:B-----5:R-:W-:Y:S02]  /*62440*/  F2FP.SATFINITE.E4M3.F32.PACK_AB_MERGE_C R78, R39, R41, RZ ;  /* 0x00000029274e723e */ /* 0x020fe400048070ff */
[----:B------:R-:W5:Y:S04]  /*62450*/  LDL.LU R41, [R1+0xe0] ;  /* 0x0000e00001297983 */ /* 0x000f680000300800 */
[----:B------:R-:W5:Y:S04]  /*62460*/  LDL.LU R39, [R1+0xe4] ;  /* 0x0000e40001277983 */ /* 0x000f680000300800 */
        /* <DEDUP_REMOVED lines=247> */
[----:B------:R-:W-:-:S02]  /*633e0*/  IMAD.MOV.U32 R77, RZ, RZ, R78 ;  /* 0x000000ffff4d7224 */ /* 0x000fc400078e004e */
[----:B------:R-:W-:Y:S02]  /*633f0*/  VIADD R73, R73, UR20 ;  /* 0x0000001449497c36 */ /* 0x000fe40008000000 */
[----:B------:R-:W-:Y:S01]  /*63400*/  IMAD.X R75, R76, 0x1, R69, P6 ;  /* 0x000000014c4b7824 */ /* 0x000fe200030e0645 */
[----:B------:R-:W-:-:S05]  /*63410*/  SHF.R.S32.HI R76, RZ, 0x8, R77 ;  /* 0x00000008ff4c7819 */ /* 0x000fca000001144d */
[----:B------:R0:W-:Y:S01]  /*63420*/  @P5 STG.E.U8 desc[UR14][R74.64], R76 ;  /* 0x0000004c4a005986 */ /* 0x0001e2000c10110e */
[----:B------:R-:W-:Y:S01]  /*63430*/  ISETP.GE.AND P5, PT, R46, UR4, PT ;  /* 0x000000042e007c0c */ /* 0x000fe2000bfa6270 */
[----:B------:R-:W1:Y:S01]  /*63440*/  LDCU UR4, c[0x0][0x398] ;  /* 0x00007300ff0477ac */ /* 0x000e620008000800 */
[----:B0-----:R-:W-:Y:S02]  /*63450*/  SHF.R.S32.HI R76, RZ, 0x1f, R73 ;  /* 0x0000001fff4c7819 */ /* 0x001fe40000011449 */
[----:B------:R-:W-:-:S05]  /*63460*/  IADD3 R74, P6, PT, R73, R2, RZ ;  /* 0x00000002494a7210 */ /* 0x000fca0007fde0ff */
[----:B------:R-:W-:Y:S01]  /*63470*/  IMAD.X R75, R76, 0x1, R0, P6 ;  /* 0x000000014c4b7824 */ /* 0x000fe200030e0600 */
[----:B-1----:R-:W-:Y:S01]  /*63480*/  ISETP.LT.AND P6, PT, R66, UR6, !P5 ;  /* 0x0000000642007c0c */ /* 0x002fe2000efc1270 */
[----:B------:R-:W0:Y:S01]  /*63490*/  LDCU UR6, c[0x0][0x398] ;  /* 0x00007300ff0677ac */ /* 0x000e220008000800 */
[----:B----4-:R-:W-:Y:S02]  /*634a0*/  F2FP.SATFINITE.E4M3.F32.PACK_AB_MERGE_C R77, R44, R47, RZ ;  /* 0x0000002f2c4d723e */ /* 0x010fe400048070ff */
[----:B------:R-:W4:Y:S09]  /*634b0*/  LDL.LU R44, [R1+0x1c08] ;  /* 0x001c0800012c7983 */ /* 0x000f320000300800 */
[----:B------:R1:W-:Y:S02]  /*634c0*/  @P6 STG.E.U8 desc[UR14][R74.64], R77 ;  /* 0x0000004d4a006986 */ /* 0x0003e4000c10110e */
[----:B-1----:R-:W-:-:S02]  /*634d0*/  IADD3 R74, P6, PT, R73, R3, RZ ;  /* 0x00000003494a7210 */ /* 0x002fc40007fde0ff */
[----:B--2---:R-:W-:Y:S02]  /*634e0*/  F2FP.SATFINITE.E4M3.F32.PACK_AB_MERGE_C R80, R42, R45, RZ ;  /* 0x0000002d2a50723e */ /* 0x004fe400048070ff */
[----:B------:R-:W2:Y:S04]  /*634f0*/  LDL.LU R45, [R1+0x500] ;  /* 0x00050000012d7983 */ /* 0x000ea80000300800 */
[----:B------:R-:W2:Y:S01]  /*63500*/  LDL.LU R42, [R1+0x504] ;  /* 0x00050400012a7983 */ /* 0x000ea20000300800 */
        /* <DEDUP_REMOVED lines=42> */
[----:B------:R-:W4:Y:S01]  /*637b0*/  LDCU UR4, c[0x0][0x39c] ;  /* 0x00007380ff0477ac */ /* 0x000f220008000800 */
[----:B------:R-:W-:Y:S02]  /*637c0*/  PRMT R77, R79, 0x9910, RZ ;  /* 0x000099104f4d7816 */ /* 0x000fe400000000ff */
[----:B------:R-:W-:Y:S02]  /*637d0*/  PRMT R78, R78, 0x9910, RZ ;  /* 0x000099104e4e7816 */ /* 0x000fe400000000ff */
[----:B------:R-:W-:Y:S02]  /*637e0*/  SHF.R.S32.HI R77, RZ, 0x8, R77 ;  /* 0x00000008ff4d7819 */ /* 0x000fe4000001144d */
[----:B------:R-:W-:Y:S01]  /*637f0*/  ISETP.LT.AND P5, PT, R36, UR6, !P5 ;  /* 0x0000000624007c0c */ /* 0x000fe2000efa1270 */
[----:B------:R-:W0:Y:S04]  /*63800*/  LDCU UR6, c[0x0][0x398] ;  /* 0x00007300ff0677ac */ /* 0x000e280008000800 */
[----:B------:R1:W-:Y:S02]  /*63810*/  @P6 STG.E.U8 desc[UR14][R74.64], R77 ;  /* 0x0000004d4a006986 */ /* 0x0003e4000c10110e */
[----:B-1----:R-:W-:Y:S01]  /*63820*/  IADD3 R74, P6, PT, R73, R70, RZ ;  /* 0x00000046494a7210 */ /* 0x002fe20007fde0ff */
[----:B------:R-:W-:-:S02]  /*63830*/  IMAD.MOV.U32 R77, RZ, RZ, R78 ;  /* 0x000000ffff4d7224 */ /* 0x000fc400078e004e */
[----:B------:R-:W-:Y:S02]  /*63840*/  VIADD R73, R73, UR20 ;  /* 0x0000001449497c36 */ /* 0x000fe40008000000 */
[----:B------:R-:W-:Y:S01]  /*63850*/  IMAD.X R75, R76, 0x1, R69, P6 ;  /* 0x000000014c4b7824 */ /* 0x000fe200030e0645 */
[----:B------:R-:W-:-:S05]  /*63860*/  SHF.R.S32.HI R76, RZ, 0x8, R77 ;  /* 0x00000008ff4c7819 */ /* 0x000fca000001144d */
[----:B------:R1:W-:Y:S02]  /*63870*/  @P5 STG.E.U8 desc[UR14][R74.64], R76 ;  /* 0x0000004c4a005986 */ /* 0x0003e4000c10110e */
[----:B-1----:R-:W-:Y:S02]  /*63880*/  SHF.R.S32.HI R76, RZ, 0x1f, R73 ;  /* 0x0000001fff4c7819 */ /* 0x002fe40000011449 */
[----:B------:R-:W-:-:S05]  /*63890*/  IADD3 R74, P6, PT, R73, R2, RZ ;  /* 0x00000002494a7210 */ /* 0x000fca0007fde0ff */
[----:B------:R-:W-:Y:S01]  /*638a0*/  IMAD.X R75, R76, 0x1, R0, P6 ;  /* 0x000000014c4b7824 */ /* 0x000fe200030e0600 */
[----:B----4-:R-:W-:Y:S01]  /*638b0*/  ISETP.GE.AND P5, PT, R44, UR4, PT ;  /* 0x000000042c007c0c */ /* 0x010fe2000bfa6270 */
[----:B------:R-:W1:Y:S01]  /*638c0*/  LDCU UR4, c[0x0][0x398] ;  /* 0x00007300ff0477ac */ /* 0x000e620008000800 */
[----:B------:R-:W4:Y:S02]  /*638d0*/  LDL.LU R44, [R1+0x1c0c] ;  /* 0x001c0c00012c7983 */ /* 0x000f240000300800 */
[----:B0-----:R-:W-:Y:S01]  /*638e0*/  ISETP.LT.AND P6, PT, R66, UR6, !P5 ;  /* 0x0000000642007c0c */ /* 0x001fe2000efc1270 */
[----:B------:R-:W0:Y:S01]  /*638f0*/  LDCU UR6, c[0x0][0x398] ;  /* 0x00007300ff0677ac */ /* 0x000e220008000800 */
[----:B--2---:R-:W-:Y:S02]  /*63900*/  F2FP.SATFINITE.E4M3.F32.PACK_AB_MERGE_C R79, R42, R45, RZ ;  /* 0x0000002d2a4f723e */ /* 0x004fe400048070ff */
[----:B------:R-:W2:Y:S04]  /*63910*/  LDL.LU R45, [R1+0x508] ;  /* 0x00050800012d7983 */ /* 0x000ea80000300800 */
[----:B------:R-:W2:Y:S05]  /*63920*/  LDL.LU R42, [R1+0x50c] ;  /* 0x00050c00012a7983 */ /* 0x000eaa0000300800 */
[----:B------:R0:W-:Y:S02]  /*63930*/  @P6 STG.E.U8 desc[UR14][R74.64], R79 ;  /* 0x0000004f4a006986 */ /* 0x0001e4000c10110e */
[----:B0-----:R-:W-:-:S05]  /*63940*/  IADD3 R74, P6, PT, R73, R3, RZ ;  /* 0x00000003494a7210 */ /* 0x001fca0007fde0ff */
[----:B------:R-:W-:Y:S01]  /*63950*/  IMAD.X R75, R76, 0x1, R71, P6 ;  /* 0x000000014c4b7824 */ /* 0x000fe200030e0647 */
[----:B-1----:R-:W-:Y:S01]  /*63960*/  ISETP.LT.AND P6, PT, R67, UR4, !P5 ;  /* 0x0000000443007c0c */ /* 0x002fe2000efc1270 */
[----:B------:R-:W0:Y:S01]  /*63970*/  LDCU UR4, c[0x0][0x398] ;  /* 0x00007300ff0477ac */ /* 0x000e220008000800 */
[----:B---3--:R-:W-:Y:S02]  /*63980*/  F2FP.SATFINITE.E4M3.F32.PACK_AB_MERGE_C R78, R40, R43, RZ ;  /* 0x0000002b284e723e */ /* 0x008fe400048070ff */
[----:B------:R-:W3:Y:S04]  /*63990*/  LDL.LU R43, [R1+0x308] ;  /* 0x00030800012b7983 */ /* 0x000ee80000300800 */
[----:B------:R-:W3:Y:S05]  /*639a0*/  LDL.LU R40, [R1+0x30c] ;  /* 0x00030c0001287983 */ /* 0x000eea0000300800 */
[----:B------:R1:W-:Y:S02]  /*639b0*/  @P6 STG.E.U8 desc[UR14][R74.64], R78 ;  /* 0x0000004e4a006986 */ /* 0x0003e4000c10110e */
[----:B-1----:R-:W-:-:S05]  /*639c0*/  IADD3 R74, P6, PT, R73, R68, RZ ;  /* 0x00000044494a7210 */ /* 0x002fca0007fde0ff */
[----:B------:R-:W-:Y:S01]  /*639d0*/  IMAD.X R75, R76, 0x1, R72, P6 ;  /* 0x000000014c4b7824 */ /* 0x000fe200030e0648 */
[----:B0-----:R-:W-:Y:S01]  /*639e0*/  ISETP.LT.AND P6, PT, R38, UR4, !P5 ;  /* 0x0000000426007c0c */ /* 0x001fe2000efc1270 */
[----:B------:R-:W0:Y:S01]  /*639f0*/  LDCU UR4, c[0x0][0x39c] ;  /* 0x00007380ff0477ac */ /* 0x000e220008000800 */
[----:B-----5:R-:W-:Y:S02]  /*63a00*/  F2FP.SATFINITE.E4M3.F32.PACK_AB_MERGE_C R77, R39, R41, RZ ;  /* 0x00000029274d723e */ /* 0x020fe400048070ff */
[----:B------:R-:W5:Y:S04]  /*63a10*/  LDL.LU R41, [R1+0x108] ;  /* 0x0001080001297983 */ /* 0x000f680000300800 */
[----:B------:R-:W5:Y:S01]  /*63a20*/  LDL.LU R39, [R1+0x10c] ;  /* 0x00010c0001277983 */ /* 0x000f620000300800 */
[----:B------:R-:W-:Y:S01]  /*63a30*/  ISETP.LT.AND P5, PT, R36, UR6, !P5 ;  /* 0x0000000624007c0c */ /* 0x000fe2000efa1270 */
[----:B------:R-:W1:Y:S03]  /*63a40*/  LDCU UR6, c[0x0][0x398] ;  /* 0x00007300ff0677ac */ /* 0x000e660008000800 */
[----:B------:R0:W-:Y:S02]  /*63a50*/  @P6 STG.E.U8 desc[UR14][R74.64], R77 ;  /* 0x0000004d4a006986 */ /* 0x0001e4000c10110e */
[----:B0-----:R-:W-:-:S05]  /*63a60*/  IADD3 R74, P6, PT, R73, R70, RZ ;  /* 0x00000046494a7210 */ /* 0x001fca0007fde0ff */
[----:B------:R-:W-:Y:S01]  /*63a70*/  IMAD.X R75, R76, 0x1, R69, P6 ;  /* 0x000000014c4b7824 */ /* 0x000fe200030e0645 */
[----:B------:R-:W-:-:S05]  /*63a80*/  F2FP.SATFINITE.E4M3.F32.PACK_AB_MERGE_C R76, R5, R4, RZ ;  /* 0x00000004054c723e */ /* 0x000fca00048070ff */
        /* <DEDUP_REMOVED lines=65> */
[----:B------:R0:W-:Y:S01]  /*63ea0*/  @P6 STG.E.U8 desc[UR14][R74.64], R77 ;  /* 0x0000004d4a006986 */ /* 0x0001e2000c10110e */
[----:B------:R-:W-:-:S02]  /*63eb0*/  F2FP.SATFINITE.E4M3.F32.PACK_AB_MERGE_C R76, R7, R6, RZ ;  /* 0x00000006074c723e */ /* 0x000fc400048070ff */
[----:B0-----:R-:W-:-:S05]  /*63ec0*/  IADD3 R74, P6, PT, R4, R70, RZ ;  /* 0x00000046044a7210 */ /* 0x001fca0007fde0ff */
[----:B------:R-:W-:-:S05]  /*63ed0*/  IMAD.X R75, R5, 0x1, R69, P6 ;  /* 0x00000001054b7824 */ /* 0x000fca00030e0645 */
[----:B------:R-:W-:Y:S01]  /*63ee0*/  @P5 STG.E.U8 desc[UR14][R74.64], R76 ;  /* 0x0000004c4a005986 */ /* 0x000fe2000c10110e */
[----:B------:R-:W-:Y:S01]  /*63ef0*/  ISETP.GE.AND P5, PT, R37, UR4, PT ;  /* 0x0000000425007c0c */ /* 0x000fe2000bfa6270 */
[----:B------:R-:W-:Y:S01]  /*63f00*/  VIADD R4, R4, UR20 ;  /* 0x0000001404047c36 */ /* 0x000fe20008000000 */
[----:B------:R-:W0:Y:S01]  /*63f10*/  LDCU UR4, c[0x0][0x398] ;  /* 0x00007300ff0477ac */ /* 0x000e220008000800 */
[----:B------:R-:W5:Y:S03]  /*63f20*/  LDL.LU R37, [R1+0x1c18] ;  /* 0x001c180001257983 */ /* 0x000f660000300800 */
[----:B------:R-:W-:Y:S02]  /*63f30*/  SHF.R.S32.HI R5, RZ, 0x1f, R4 ;  /* 0x0000001fff057819 */ /* 0x000fe40000011404 */
[----:B------:R-:W-:-:S05]  /*63f40*/  IADD3 R6, P6, PT, R4, R2, RZ ;  /* 0x0000000204067210 */ /* 0x000fca0007fde0ff */
[----:B------:R-:W-:Y:S01]  /*63f50*/  IMAD.X R7, R5, 0x1, R0, P6 ;  /* 0x0000000105077824 */ /* 0x000fe200030e0600 */
[----:B-1----:R-:W-:Y:S01]  /*63f60*/  ISETP.LT.AND P6, PT, R66, UR6, !P5 ;  /* 0x0000000642007c0c */ /* 0x002fe2000efc1270 */
[----:B------:R-:W1:Y:S01]  /*63f70*/  LDCU UR6, c[0x0][0x398] ;  /* 0x00007300ff0677ac */ /* 0x000e620008000800 */
[----:B------:R-:W-:-:S04]  /*63f80*/  PRMT R73, R73, 0x9910, RZ ;  /* 0x0000991049497816 */ /* 0x000fc800000000ff */
[----:B------:R-:W-:-:S07]  /*63f90*/  SHF.R.S32.HI R73, RZ, 0x8, R73 ;  /* 0x00000008ff497819 */ /* 0x000fce0000011449 */
[----:B------:R0:W-:Y:S02]  /*63fa0*/  @P6 STG.E.U8 desc[UR14][R6.64], R73 ;  /* 0x0000004906006986 */ /* 0x0001e4000c10110e */
        /* <DEDUP_REMOVED lines=9> */
[----:B------:R-:W-:Y:S01]  /*64040*/  ISETP.LT.AND P6, PT, R38, UR4, !P5 ;  /* 0x0000000426007c0c */ /* 0x000fe2000efc1270 */
[----:B------:R-:W4:Y:S01]  /*64050*/  LDCU UR4, c[0x0][0x39c] ;  /* 0x00007380ff0477ac */ /* 0x000f220008000800 */
[----:B------:R-:W-:Y:S02]  /*64060*/  PRMT R73, R77, 0x9910, RZ ;  /* 0x000099104d497816 */ /* 0x000fe400000000ff */
[----:B------:R-:W-:Y:S02]  /*64070*/  PRMT R76, R76, 0x9910, RZ ;  /* 0x000099104c4c7816 */ /* 0x000fe400000000ff */
[----:B------:R-:W-:Y:S02]  /*64080*/  SHF.R.S32.HI R73, RZ, 0x8, R73 ;  /* 0x00000008ff497819 */ /* 0x000fe40000011449 */
[----:B-1----:R-:W-:Y:S01]  /*64090*/  ISETP.LT.AND P5, PT, R36, UR6, !P5 ;  /* 0x0000000624007c0c */ /* 0x002fe2000efa1270 */
        /* <DEDUP_REMOVED lines=85> */
[----:B------:R-:W2:Y:S09]  /*645f0*/  LDL.LU R42, [R1+0x520] ;  /* 0x00052000012a7983 */ /* 0x000eb20000300800 */
[----:B------:R0:W-:Y:S02]  /*64600*/  @P6 STG.E.U8 desc[UR14][R6.64], R8 ;  /* 0x0000000806006986 */ /* 0x0001e4000c10110e */
[----:B0-----:R-:W-:-:S05]  /*64610*/  IADD3 R6, P6, PT, R4, R3, RZ ;  /* 0x0000000304067210 */ /* 0x001fca0007fde0ff */
[----:B------:R-:W-:Y:S01]  /*64620*/  IMAD.X R7, R5, 0x1, R71, P6 ;  /* 0x0000000105077824 */ /* 0x000fe200030e0647 */
[----:B-1----:R-:W-:Y:S01]  /*64630*/  ISETP.LT.AND P6, PT, R67, UR4, !P5 ;  /* 0x0000000443007c0c */ /* 0x002fe2000efc1270 */
[----:B------:R-:W0:Y:S01]  /*64640*/  LDCU UR4, c[0x0][0x398] ;  /* 0x00007300ff0477ac */ /* 0x000e220008000800 */
[----:B---3--:R-:W-:Y:S02]  /*64650*/  F2FP.SATFINITE.E4M3.F32.PACK_AB_MERGE_C R73, R40, R43, RZ ;  /* 0x0000002b2849723e */ /* 0x008fe400048070ff */
[----:B------:R-:W2:Y:S09]  /*64660*/  LDL.LU R43, [R1+0x524] ;  /* 0x00052400012b7983 */ /* 0x000eb20000300800 */
[----:B------:R1:W-:Y:S04]  /*64670*/  @P6 STG.E.U8 desc[UR14][R6.64], R73 ;  /* 0x0000004906006986 */ /* 0x0003e8000c10110e */
[----:B------:R-:W3:Y:S01]  /*64680*/  LDL.LU R40, [R1+0x320] ;  /* 0x0003200001287983 */ /* 0x000ee20000300800 */
[----:B-1----:R-:W-:-:S05]  /*64690*/  IADD3 R6, P6, PT, R4, R68, RZ ;  /* 0x0000004404067210 */ /* 0x002fca0007fde0ff */
[----:B------:R-:W-:Y:S01]  /*646a0*/  IMAD.X R7, R5, 0x1, R72, P6 ;  /* 0x0000000105077824 */ /* 0x000fe200030e0648 */
[----:B0-----:R-:W-:Y:S01]  /*646b0*/  ISETP.LT.AND P6, PT, R38, UR4, !P5 ;  /* 0x0000000426007c0c */ /* 0x001fe2000efc1270 */
[----:B------:R-:W0:Y:S01]  /*646c0*/  LDCU UR4, c[0x0][0x39c] ;  /* 0x00007380ff0477ac */ /* 0x000e220008000800 */
[----:B-----5:R-:W-:Y:S02]  /*646d0*/  F2FP.SATFINITE.E4M3.F32.PACK_AB_MERGE_C R9, R39, R41, RZ ;  /* 0x000000292709723e */ /* 0x020fe400048070ff */
[----:B------:R-:W3:Y:S01]  /*646e0*/  LDL.LU R41, [R1+0x324] ;  /* 0x0003240001297983 */ /* 0x000ee20000300800 */
[----:B------:R-:W-:Y:S01]  /*646f0*/  ISETP.LT.AND P5, PT, R36, UR6, !P5 ;  /* 0x0000000624007c0c */ /* 0x000fe2000efa1270 */
[----:B------:R-:W1:Y:S02]  /*64700*/  LDCU UR6, c[0x0][0x398] ;  /* 0x00007300ff0677ac */ /* 0x000e640008000800 */
[----:B------:R-:W5:Y:S05]  /*64710*/  LDL.LU R39, [R1+0x120] ;  /* 0x0001200001277983 */ /* 0x000f6a0000300800 */
[----:B------:R0:W-:Y:S02]  /*64720*/  @P6 STG.E.U8 desc[UR14][R6.64], R9 ;  /* 0x0000000906006986 */ /* 0x0001e4000c10110e */
        /* <DEDUP_REMOVED lines=37> */
[----:B------:R-:W-:Y:S02]  /*64980*/  SHF.R.S32.HI R5, RZ, 0x8, R8 ;  /* 0x00000008ff057819 */ /* 0x000fe40000011408 */
[----:B------:R-:W-:Y:S02]  /*64990*/  F2FP.SATFINITE.E4M3.F32.PACK_AB_MERGE_C R12, R13, R12, RZ ;  /* 0x0000000c0d0c723e */ /* 0x000fe400048070ff */
[----:B------:R-:W5:Y:S04]  /*649a0*/  LDL.LU R13, [R1+0x1c30] ;  /* 0x001c3000010d7983 */ /* 0x000f680000300800 */
[----:B------:R1:W-:Y:S02]  /*649b0*/  @P5 STG.E.U8 desc[UR14][R6.64], R5 ;  /* 0x0000000506005986 */ /* 0x0003e4000c10110e */
[----:B-1----:R-:W-:-:S02]  /*649c0*/  SHF.R.S32.HI R5, RZ, 0x1f, R4 ;  /* 0x0000001fff057819 */ /* 0x002fc40000011404 */
[----:B------:R-:W-:-:S05]  /*649d0*/  IADD3 R6, P6, PT, R4, R2, RZ ;  /* 0x0000000204067210 */ /* 0x000fca0007fde0ff */
[----:B------:R-:W-:Y:S01]  /*649e0*/  IMAD.X R7, R5, 0x1, R0, P6 ;  /* 0x0000000105077824 */ /* 0x000fe200030e0600 */
[----:B----4-:R-:W-:Y:S01]  /*649f0*/  ISETP.GE.AND P5, PT, R44, UR4, PT ;  /* 0x000000042c007c0c */ /* 0x010fe2000bfa6270 */
[----:B------:R-:W1:Y:S03]  /*64a00*/  LDCU UR4, c[0x0][0x398] ;  /* 0x00007300ff0477ac */ /* 0x000e660008000800 */
[----:B0-----:R-:W-:Y:S01]  /*64a10*/  ISETP.LT.AND P6, PT, R66, UR6, !P5 ;  /* 0x0000000642007c0c */ /* 0x001fe2000efc1270 */
[----:B------:R-:W0:Y:S01]  /*64a20*/  LDCU UR6, c[0x0][0x398] ;  /* 0x00007300ff0677ac */ /* 0x000e220008000800 */
[----:B--2---:R-:W-:Y:S02]  /*64a30*/  F2FP.SATFINITE.E4M3.F32.PACK_AB_MERGE_C R8, R43, R42, RZ ;  /* 0x0000002a2b08723e */ /* 0x004fe400048070ff */
[----:B------:R-:W2:Y:S04]  /*64a40*/  LDL.LU R42, [R1+0x528] ;  /* 0x00052800012a7983 */ /* 0x000ea80000300800 */
[----:B------:R-:W2:Y:S05]  /*64a50*/  LDL.LU R43, [R1+0x52c] ;  /* 0x00052c00012b7983 */ /* 0x000eaa0000300800 */
[----:B------:R4:W-:Y:S02]  /*64a60*/  @P6 STG.E.U8 desc[UR14][R6.64], R8 ;  /* 0x0000000806006986 */ /* 0x0009e4000c10110e */
[----:B----4-:R-:W-:-:S05]  /*64a70*/  IADD3 R6, P6, PT, R4, R3, RZ ;  /* 0x0000000304067210 */ /* 0x010fca0007fde0ff */
[----:B------:R-:W-:Y:S01]  /*64a80*/  IMAD.X R7, R5, 0x1, R71, P6 ;  /* 0x0000000105077824 */ /* 0x000fe200030e0647 */
[----:B-1----:R-:W-:Y:S01]  /*64a90*/  ISETP.LT.AND P6, PT, R67, UR4, !P5 ;  /* 0x0000000443007c0c */ /* 0x002fe2000efc1270 */
[----:B------:R-:W1:Y:S01]  /*64aa0*/  LDCU UR4, c[0x0][0x398] ;  /* 0x00007300ff0477ac */ /* 0x000e620008000800 */
[----:B---3--:R-:W-:Y:S02]  /*64ab0*/  F2FP.SATFINITE.E4M3.F32.PACK_AB_MERGE_C R10, R41, R40, RZ ;  /* 0x00000028290a723e */ /* 0x008fe400048070ff */
[----:B------:R-:W3:Y:S04]  /*64ac0*/  LDL.LU R40, [R1+0x328] ;  /* 0x0003280001287983 */ /* 0x000ee80000300800 */
[----:B------:R-:W3:Y:S05]  /*64ad0*/  LDL.LU R41, [R1+0x32c] ;  /* 0x00032c0001297983 */ /* 0x000eea0000300800 */
[----:B------:R4:W-:Y:S02]  /*64ae0*/  @P6 STG.E.U8 desc[UR14][R6.64], R10 ;  /* 0x0000000a06006986 */ /* 0x0009e4000c10110e */
[----:B----4-:R-:W-:-:S05]  /*64af0*/  IADD3 R6, P6, PT, R4, R68, RZ ;  /* 0x0000004404067210 */ /* 0x010fca0007fde0ff */
[----:B------:R-:W-:Y:S01]  /*64b00*/  IMAD.X R7, R5, 0x1, R72, P6 ;  /* 0x0000000105077824 */ /* 0x000fe200030e0648 */
[----:B-1----:R-:W-:Y:S01]  /*64b10*/  ISETP.LT.AND P6, PT, R38, UR4, !P5 ;  /* 0x0000000426007c0c */ /* 0x002fe2000efc1270 */
[----:B------:R-:W1:Y:S01]  /*64b20*/  LDCU UR4, c[0x0][0x39c] ;  /* 0x00007380ff0477ac */ /* 0x000e620008000800 */
[----:B-----5:R-:W-:Y:S02]  /*64b30*/  F2FP.SATFINITE.E4M3.F32.PACK_AB_MERGE_C R9, R37, R39, RZ ;  /* 0x000000272509723e */ /* 0x020fe400048070ff */
[----:B------:R-:W4:Y:S04]  /*64b40*/  LDL.LU R39, [R1+0x128] ;  /* 0x0001280001277983 */ /* 0x000f280000300800 */
[----:B------:R-:W4:Y:S01]  /*64b50*/  LDL.LU R37, [R1+0x12c] ;  /* 0x00012c0001257983 */ /* 0x000f220000300800 */
[----:B0-----:R-:W-:Y:S01]  /*64b60*/  ISETP.LT.AND P5, PT, R36, UR6, !P5 ;  /* 0x0000000624007c0c */ /* 0x001fe2000efa1270 */
[----:B------:R-:W0:Y:S03]  /*64b70*/  LDCU UR6, c[0x0][0x398] ;  /* 0x00007300ff0677ac */ /* 0x000e260008000800 */
[----:B------:R5:W-:Y:S02]  /*64b80*/  @P6 STG.E.U8 desc[UR14][R6.64], R9 ;  /* 0x0000000906006986 */ /* 0x000be4000c10110e */
[----:B-----5:R-:W-:-:S05]  /*64b90*/  IADD3 R6, P6, PT, R4, R70, RZ ;  /* 0x0000004604067210 */ /* 0x020fca0007fde0ff */
[----:B------:R-:W-:-:S05]  /*64ba0*/  IMAD.X R7, R5, 0x1, R69, P6 ;  /* 0x0000000105077824 */ /* 0x000fca00030e0645 */
[----:B------:R5:W-:Y:S01]  /*64bb0*/  @P5 STG.E.U8 desc[UR14][R6.64], R12 ;  /* 0x0000000c06005986 */ /* 0x000be2000c10110e */
[----:B-1----:R-:W-:Y:S01]  /*64bc0*/  ISETP.GE.AND P5, PT, R11, UR4, PT ;  /* 0x000000040b007c0c */ /* 0x002fe2000bfa6270 */
[----:B------:R-:W-:Y:S01]  /*64bd0*/  VIADD R4, R4, UR20 ;  /* 0x0000001404047c36 */ /* 0x000fe20008000000 */
[----:B------:R-:W1:Y:S01]  /*64be0*/  LDCU UR4, c[0x0][0x398] ;  /* 0x00007300ff0477ac */ /* 0x000e620008000800 */
[----:B------:R-:W4:Y:S03]  /*64bf0*/  LDL.LU R11, [R1+0x1c2c] ;  /* 0x001c2c00010b7983 */ /* 0x000f260000300800 */
[----:B------:R-:W-:Y:S02]  /*64c00*/  SHF.R.S32.HI R5, RZ, 0x1f, R4 ;  /* 0x0000001fff057819 */ /* 0x000fe40000011404 */
[----:B-----5:R-:W-:-:S05]  /*64c10*/  IADD3 R6, P6, PT, R4, R2, RZ ;  /* 0x0000000204067210 */ /* 0x020fca0007fde0ff */
[----:B------:R-:W-:Y:S01]  /*64c20*/  IMAD.X R7, R5, 0x1, R0, P6 ;  /* 0x0000000105077824 */ /* 0x000fe200030e0600 */
[----:B0-----:R-:W-:Y:S01]  /*64c30*/  ISETP.LT.AND P6, PT, R66, UR6, !P5 ;  /* 0x0000000642007c0c */ /* 0x001fe2000efc1270 */
[----:B------:R-:W0:Y:S01]  /*64c40*/  LDCU UR6, c[0x0][0x398] ;  /* 0x00007300ff0677ac */ /* 0x000e220008000800 */
[----:B------:R-:W-:-:S04]  /*64c50*/  PRMT R8, R8, 0x9910, RZ ;  /* 0x0000991008087816 */ /* 0x000fc800000000ff */
[----:B------:R-:W-:-:S07]  /*64c60*/  SHF.R.S32.HI R8, RZ, 0x8, R8 ;  /* 0x00000008ff087819 */ /* 0x000fce0000011408 */
[----:B------:R5:W-:Y:S02]  /*64c70*/  @P6 STG.E.U8 desc[UR14][R6.64], R8 ;  /* 0x0000000806006986 */ /* 0x000be4000c10110e */
[----:B-----5:R-:W-:-:S05]  /*64c80*/  IADD3 R6, P6, PT, R4, R3, RZ ;  /* 0x0000000304067210 */ /* 0x020fca0007fde0ff */
[----:B------:R-:W-:Y:S01]  /*64c90*/  IMAD.X R7, R5, 0x1, R71, P6 ;  /* 0x0000000105077824 */ /* 0x000fe200030e0647 */
[----:B-1----:R-:W-:Y:S01]  /*64ca0*/  ISETP.LT.AND P6, PT, R67, UR4, !P5 ;  /* 0x0000000443007c0c */ /* 0x002fe2000efc1270 */
[----:B------:R-:W1:Y:S01]  /*64cb0*/  LDCU UR4, c[0x0][0x398] ;  /* 0x00007300ff0477ac */ /* 0x000e620008000800 */
[----:B------:R-:W-:-:S04]  /*64cc0*/  PRMT R8, R10, 0x9910, RZ ;  /* 0x000099100a087816 */ /* 0x000fc800000000ff */
[----:B------:R-:W-:-:S07]  /*64cd0*/  SHF.R.S32.HI R8, RZ, 0x8, R8 ;  /* 0x00000008ff087819 */ /* 0x000fce0000011408 */
[----:B------:R5:W-:Y:S02]  /*64ce0*/  @P6 STG.E.U8 desc[UR14][R6.64], R8 ;  /* 0x0000000806006986 */ /* 0x000be4000c10110e */
[----:B-----5:R-:W-:-:S05]  /*64cf0*/  IADD3 R6, P6, PT, R4, R68, RZ ;  /* 0x0000004404067210 */ /* 0x020fca0007fde0ff */
[----:B------:R-:W-:Y:S01]  /*64d00*/  IMAD.X R7, R5, 0x1, R72, P6 ;  /* 0x0000000105077824 */ /* 0x000fe200030e0648 */
[----:B-1----:R-:W-:Y:S01]  /*64d10*/  ISETP.LT.AND P6, PT, R38, UR4, !P5 ;  /* 0x0000000426007c0c */ /* 0x002fe2000efc1270 */
[----:B------:R-:W1:Y:S01]  /*64d20*/  LDCU UR4, c[0x0][0x39c] ;  /* 0x00007380ff0477ac */ /* 0x000e620008000800 */
[----:B------:R-:W-:Y:S02]  /*64d30*/  PRMT R8, R9, 0x9910, RZ ;  /* 0x0000991009087816 */ /* 0x000fe400000000ff */
[----:B------:R-:W-:Y:S02]  /*64d40*/  PRMT R12, R12, 0x9910, RZ ;  /* 0x000099100c0c7816 */ /* 0x000fe400000000ff */
[----:B------:R-:W-:Y:S02]  /*64d50*/  SHF.R.S32.HI R8, RZ, 0x8, R8 ;  /* 0x00000008ff087819 */ /* 0x000fe40000011408 */
[----:B0-----:R-:W-:Y:S01]  /*64d60*/  ISETP.LT.AND P5, PT, R36, UR6, !P5 ;  /* 0x0000000624007c0c */ /* 0x001fe2000efa1270 */
[----:B------:R-:W0:Y:S04]  /*64d70*/  LDCU UR6, c[0x0][0x398] ;  /* 0x00007300ff0677ac */ /* 0x000e280008000800 */
[----:B------:R5:W-:Y:S02]  /*64d80*/  @P6 STG.E.U8 desc[UR14][R6.64], R8 ;  /* 0x0000000806006986 */ /* 0x000be4000c10110e */
[----:B-----5:R-:W-:Y:S01]  /*64d90*/  IADD3 R6, P6, PT, R4, R70, RZ ;  /* 0x0000004604067210 */ /* 0x020fe20007fde0ff */
[----:B------:R-:W-:-:S02]  /*64da0*/  IMAD.MOV.U32 R8, RZ, RZ, R12 ;  /* 0x000000ffff087224 */ /* 0x000fc400078e000c */
[----:B------:R-:W-:Y:S01]  /*64db0*/  VIADD R4, R4, UR20 ;  /* 0x0000001404047c36 */ /* 0x000fe20008000000 */
[----:B------:R-:W5:Y:S01]  /*64dc0*/  LDL.LU R12, [R1+0x1c34] ;  /* 0x001c3400010c7983 */ /* 0x000f620000300800 */
[----:B------:R-:W-:Y:S01]  /*64dd0*/  IMAD.X R7, R5, 0x1, R69, P6 ;  /* 0x0000000105077824 */ /* 0x000fe200030e0645 */
[----:B------:R-:W-:-:S05]  /*64de0*/  SHF.R.S32.HI R5, RZ, 0x8, R8 ;  /* 0x00000008ff057819 */ /* 0x000fca0000011408 */
[----:B------:R0:W-:Y:S01]  /*64df0*/  @P5 STG.E.U8 desc[UR14][R6.64], R5 ;  /* 0x0000000506005986 */ /* 0x0001e2000c10110e */
[----:B-1----:R-:W-:Y:S01]  /*64e00*/  ISETP.GE.AND P5, PT, R13, UR4, PT ;  /* 0x000000040d007c0c */ /* 0x002fe2000bfa6270 */
[----:B------:R-:W1:Y:S01]  /*64e10*/  LDCU UR4, c[0x0][0x398] ;  /* 0x00007300ff0477ac */ /* 0x000e620008000800 */
[----:B0-----:R-:W-:Y:S02]  /*64e20*/  SHF.R.S32.HI R5, RZ, 0x1f, R4 ;  /* 0x0000001fff057819 */ /* 0x001fe40000011404 */
[----:B------:R-:W-:-:S05]  /*64e30*/  IADD3 R6, P6, PT, R4, R2, RZ ;  /* 0x0000000204067210 */ /* 0x000fca0007fde0ff */
[----:B------:R-:W-:Y:S01]  /*64e40*/  IMAD.X R7, R5, 0x1, R0, P6 ;  /* 0x0000000105077824 */ /* 0x000fe200030e0600 */
[----:B------:R-:W-:Y:S01]  /*64e50*/  ISETP.LT.AND P6, PT, R66, UR6, !P5 ;  /* 0x0000000642007c0c */ /* 0x000fe2000efc1270 */
[----:B------:R-:W0:Y:S01]  /*64e60*/  LDCU UR6, c[0x0][0x398] ;  /* 0x00007300ff0677ac */ /* 0x000e220008000800 */
[----:B------:R-:W-:Y:S02]  /*64e70*/  F2FP.SATFINITE.E4M3.F32.PACK_AB_MERGE_C R14, R15, R14, RZ ;  /* 0x0000000e0f0e723e */ /* 0x000fe400048070ff */
[----:B--2---:R-:W-:Y:S02]  /*64e80*/  F2FP.SATFINITE.E4M3.F32.PACK_AB_MERGE_C R8, R43, R42, RZ ;  /* 0x0000002a2b08723e */ /* 0x004fe400048070ff */
[----:B------:R-:W2:Y:S04]  /*64e90*/  LDL.LU R42, [R1+0x530] ;  /* 0x00053000012a7983 */ /* 0x000ea80000300800 */
[----:B------:R-:W2:Y:S04]  /*64ea0*/  LDL.LU R43, [R1+0x534] ;  /* 0x00053400012b7983 */ /* 0x000ea80000300800 */
        /* <DEDUP_REMOVED lines=13> */
[----:B----4-:R-:W-:Y:S02]  /*64f80*/  F2FP.SATFINITE.E4M3.F32.PACK_AB_MERGE_C R9, R37, R39, RZ ;  /* 0x000000272509723e */ /* 0x010fe400048070ff */
[----:B------:R-:W4:Y:S04]  /*64f90*/  LDL.LU R39, [R1+0x130] ;  /* 0x0001300001277983 */ /* 0x000f280000300800 */
[----:B------:R-:W4:Y:S01]  /*64fa0*/  LDL.LU R37, [R1+0x134] ;  /* 0x0001340001257983 */ /* 0x000f220000300800 */
        /* <DEDUP_REMOVED lines=9> */
[----:B------:R-:W4:Y:S03]  /*65040*/  LDL.LU R11, [R1+0x1c38] ;  /* 0x001c3800010b7983 */ /* 0x000f260000300800 */
        /* <DEDUP_REMOVED lines=18> */
[----:B------:R-:W5:Y:S01]  /*65170*/  LDCU UR4, c[0x0][0x39c] ;  /* 0x00007380ff0477ac */ /* 0x000f620008000800 */
        /* <DEDUP_REMOVED lines=11> */
[----:B------:R1:W-:Y:S01]  /*65230*/  @P5 STG.E.U8 desc[UR14][R6.64], R5 ;  /* 0x0000000506005986 */ /* 0x0003e2000c10110e */
[----:B-----5:R-:W-:Y:S01]  /*65240*/  ISETP.GE.AND P5, PT, R12, UR4, PT ;  /* 0x000000040c007c0c */ /* 0x020fe2000bfa6270 */
[----:B------:R-:W5:Y:S02]  /*65250*/  LDCU UR4, c[0x0][0x398] ;  /* 0x00007300ff0477ac */ /* 0x000f640008000800 */
[----:B------:R-:W4:Y:S01]  /*65260*/  LDL.LU R12, [R1+0x1c3c] ;  /* 0x001c3c00010c7983 */ /* 0x000f220000300800 */
[----:B-1----:R-:W-:Y:S02]  /*65270*/  SHF.R.S32.HI R5, RZ, 0x1f, R4 ;  /* 0x0000001fff057819 */ /* 0x002fe40000011404 */
[----:B------:R-:W-:-:S05]  /*65280*/  IADD3 R6, P6, PT, R4, R2, RZ ;  /* 0x0000000204067210 */ /* 0x000fca0007fde0ff */
[----:B------:R-:W-:Y:S01]  /*65290*/  IMAD.X R7, R5, 0x1, R0, P6 ;  /* 0x0000000105077824 */ /* 0x000fe200030e0600 */
[----:B0-----:R-:W-:Y:S01]  /*652a0*/  ISETP.LT.AND P6, PT, R66, UR6, !P5 ;  /* 0x0000000642007c0c */ /* 0x001fe2000efc1270 */
[----:B------:R-:W0:Y:S01]  /*652b0*/  LDCU UR6, c[0x0][0x398] ;  /* 0x00007300ff0677ac */ /* 0x000e220008000800 */
[----:B------:R-:W-:Y:S02]  /*652c0*/  F2FP.SATFINITE.E4M3.F32.PACK_AB_MERGE_C R16, R17, R16, RZ ;  /* 0x000000101110723e */ /* 0x000fe400048070ff */
[----:B--2---:R-:W-:Y:S02]  /*652d0*/  F2FP.SATFINITE.E4M3.F32.PACK_AB_MERGE_C R8, R43, R42, RZ ;  /* 0x0000002a2b08723e */ /* 0x004fe400048070ff */
[----:B------:R-:W2:Y:S04]  /*652e0*/  LDL.LU R42, [R1+0x538] ;  /* 0x00053800012a7983 */ /* 0x000ea80000300800 */
[----:B------:R-:W2:Y:S04]  /*652f0*/  LDL.LU R43, [R1+0x53c] ;  /* 0x00053c00012b7983 */ /* 0x000ea80000300800 */
[----:B------:R1:W-:Y:S02]  /*65300*/  @P6 STG.E.U8 desc[UR14][R6.64], R8 ;  /* 0x0000000806006986 */ /* 0x0003e4000c10110e */
[----:B-1----:R-:W-:-:S05]  /*65310*/  IADD3 R6, P6, PT, R4, R3, RZ ;  /* 0x0000000304067210 */ /* 0x002fca0007fde0ff */
[----:B------:R-:W-:Y:S01]  /*65320*/  IMAD.X R7, R5, 0x1, R71, P6 ;  /* 0x0000000105077824 */ /* 0x000fe200030e0647 */
[----:B-----5:R-:W-:Y:S01]  /*65330*/  ISETP.LT.AND P6, PT, R67, UR4, !P5 ;  /* 0x0000000443007c0c */ /* 0x020fe2000efc1270 */
[----:B------:R-:W1:Y:S01]  /*65340*/  LDCU UR4, c[0x0][0x398] ;  /* 0x00007300ff0477ac */ /* 0x000e620008000800 */
[----:B---3--:R-:W-:Y:S02]  /*65350*/  F2FP.SATFINITE.E4M3.F32.PACK_AB_MERGE_C R10, R41, R40, RZ ;  /* 0x00000028290a723e */ /* 0x008fe400048070ff */
[----:B------:R-:W3:Y:S04]  /*65360*/  LDL.LU R40, [R1+0x338] ;  /* 0x0003380001287983 */ /* 0x000ee80000300800 */
[----:B------:R-:W3:Y:S05]  /*65370*/  LDL.LU R41, [R1+0x33c] ;  /* 0x00033c0001297983 */ /* 0x000eea0000300800 */
[----:B------:R5:W-:Y:S02]  /*65380*/  @P6 STG.E.U8 desc[UR14][R6.64], R10 ;  /* 0x0000000a06006986 */ /* 0x000be4000c10110e */
[----:B-----5:R-:W-:-:S05]  /*65390*/  IADD3 R6, P6, PT, R4, R68, RZ ;  /* 0x0000004404067210 */ /* 0x020fca0007fde0ff */
[----:B------:R-:W-:Y:S01]  /*653a0*/  IMAD.X R7, R5, 0x1, R72, P6 ;  /* 0x0000000105077824 */ /* 0x000fe200030e0648 */
[----:B-1----:R-:W-:Y:S01]  /*653b0*/  ISETP.LT.AND P6, PT, R38, UR4, !P5 ;  /* 0x0000000426007c0c */ /* 0x002fe2000efc1270 */
[----:B------:R-:W1:Y:S01]  /*653c0*/  LDCU UR4, c[0x0][0x39c] ;  /* 0x00007380ff0477ac */ /* 0x000e620008000800 */
[----:B----4-:R-:W-:Y:S02]  /*653d0*/  F2FP.SATFINITE.E4M3.F32.PACK_AB_MERGE_C R9, R37, R39, RZ ;  /* 0x000000272509723e */ /* 0x010fe400048070ff */
        /* <DEDUP_REMOVED lines=39> */
[----:B------:R-:W-:Y:S02]  /*65650*/  VIADD R4, R4, UR20 ;  /* 0x0000001404047c36 */ /* 0x000fe40008000000 */
[----:B------:R-:W-:Y:S01]  /*65660*/  IMAD.X R7, R5, 0x1, R69, P6 ;  /* 0x0000000105077824 */ /* 0x000fe200030e0645 */
[----:B------:R-:W-:-:S05]  /*65670*/  SHF.R.S32.HI R5, RZ, 0x8, R8 ;  /* 0x00000008ff057819 */ /* 0x000fca0000011408 */
[----:B------:R5:W-:Y:S01]  /*65680*/  @P5 STG.E.U8 desc[UR14][R6.64], R5 ;  /* 0x0000000506005986 */ /* 0x000be2000c10110e */
[----:B-1----:R-:W-:Y:S01]  /*65690*/  ISETP.GE.AND P5, PT, R12, UR4, PT ;  /* 0x000000040c007c0c */ /* 0x002fe2000bfa6270 */
[----:B------:R-:W1:Y:S02]  /*656a0*/  LDCU UR4, c[0x0][0x398] ;  /* 0x00007300ff0477ac */ /* 0x000e640008000800 */
[----:B------:R-:W4:Y:S01]  /*656b0*/  LDL.LU R12, [R1+0x1c44] ;  /* 0x001c4400010c7983 */ /* 0x000f220000300800 */
[----:B-----5:R-:W-:Y:S02]  /*656c0*/  SHF.R.S32.HI R5, RZ, 0x1f, R4 ;  /* 0x0000001fff057819 */ /* 0x020fe40000011404 */
        /* <DEDUP_REMOVED lines=9> */
[----:B-----5:R-:W-:-:S05]  /*65760*/  IADD3 R6, P6, PT, R4, R3, RZ ;  /* 0x0000000304067210 */ /* 0x020fca0007fde0ff */
[----:B------:R-:W-:Y:S01]  /*65770*/  IMAD.X R7, R5, 0x1, R71, P6 ;  /* 0x0000000105077824 */ /* 0x000fe200030e0647 */
[----:B-1----:R-:W-:Y:S01]  /*65780*/  ISETP.LT.AND P6, PT, R67, UR4, !P5 ;  /* 0x0000000443007c0c */ /* 0x002fe2000efc1270 */
        /* <DEDUP_REMOVED lines=286> */
[----:B------:R-:W4:Y:S01]  /*66970*/  LDL.LU R39, [R1+0x160] ;  /* 0x0001600001277983 */ /* 0x000f220000300800 */
[----:B0-----:R-:W-:Y:S01]  /*66980*/  ISETP.LT.AND P5, PT, R36, UR6, !P5 ;  /* 0x0000000624007c0c */ /* 0x001fe2000efa1270 */
[----:B------:R-:W0:Y:S02]  /*66990*/  LDCU UR6, c[0x0][0x398] ;  /* 0x00007300ff0677ac */ /* 0x000e240008000800 */
[----:B------:R-:W4:Y:S05]  /*669a0*/  LDL.LU R37, [R1+0x164] ;  /* 0x0001640001257983 */ /* 0x000f2a0000300800 */
        /* <DEDUP_REMOVED lines=109> */
[----:B------:R-:W1:Y:S01]  /*67080*/  LDCU UR4, c[0x0][0x398] ;  /* 0x00007300ff0477ac */ /* 0x000e620008000800 */
[----:B-----5:R-:W-:Y:S02]  /*67090*/  SHF.R.S32.HI R5, RZ, 0x1f, R4 ;  /* 0x0000001fff057819 */ /* 0x020fe40000011404 */
[----:B------:R-:W-:-:S05]  /*670a0*/  IADD3 R6, P6, PT, R4, R2, RZ ;  /* 0x0000000204067210 */ /* 0x000fca0007fde0ff */
[----:B------:R-:W-:Y:S01]  /*670b0*/  IMAD.X R7, R5, 0x1, R0, P6 ;  /* 0x0000000105077824 */ /* 0x000fe200030e0600 */
[----:B0-----:R-:W-:Y:S01]  /*670c0*/  ISETP.LT.AND P6, PT, R66, UR6, !P5 ;  /* 0x0000000642007c0c */ /* 0x001fe2000efc1270 */
[----:B------:R-:W0:Y:S01]  /*670d0*/  LDCU UR6, c[0x0][0x398] ;  /* 0x00007300ff0677ac */ /* 0x000e220008000800 */
[----:B------:R-:W-:Y:S02]  /*670e0*/  F2FP.SATFINITE.E4M3.F32.PACK_AB_MERGE_C R30, R31, R30, RZ ;  /* 0x0000001e1f1e723e */ /* 0x000fe400048070ff */
[----:B--2---:R-:W-:-:S09]  /*670f0*/  F2FP.SATFINITE.E4M3.F32.PACK_AB_MERGE_C R8, R43, R42, RZ ;  /* 0x0000002a2b08723e */ /* 0x004fd200048070ff */
[----:B------:R2:W-:Y:S02]  /*67100*/  @P6 STG.E.U8 desc[UR14][R6.64], R8 ;  /* 0x0000000806006986 */ /* 0x0005e4000c10110e */
[----:B--2---:R-:W-:-:S05]  /*67110*/  IADD3 R6, P6, PT, R4, R3, RZ ;  /* 0x0000000304067210 */ /* 0x004fca0007fde0ff */
[----:B------:R-:W-:Y:S01]  /*67120*/  IMAD.X R7, R5, 0x1, R71, P6 ;  /* 0x0000000105077824 */ /* 0x000fe200030e0647 */
[----:B-1----:R-:W-:Y:S01]  /*67130*/  ISETP.LT.AND P6, PT, R67, UR4, !P5 ;  /* 0x0000000443007c0c */ /* 0x002fe2000efc1270 */
[----:B------:R-:W1:Y:S01]  /*67140*/  LDCU UR4, c[0x0][0x398] ;  /* 0x00007300ff0477ac */ /* 0x000e620008000800 */
[----:B---3--:R-:W-:-:S11]  /*67150*/  F2FP.SATFINITE.E4M3.F32.PACK_AB_MERGE_C R9, R41, R40, RZ ;  /* 0x000000282909723e */ /* 0x008fd600048070ff */
[----:B------:R2:W-:Y:S02]  /*67160*/  @P6 STG.E.U8 desc[UR14][R6.64], R9 ;  /* 0x0000000906006986 */ /* 0x0005e4000c10110e */
[----:B--2---:R-:W-:-:S05]  /*67170*/  IADD3 R6, P6, PT, R4, R68, RZ ;  /* 0x0000004404067210 */ /* 0x004fca0007fde0ff */
[----:B------:R-:W-:Y:S01]  /*67180*/  IMAD.X R7, R5, 0x1, R72, P6 ;  /* 0x0000000105077824 */ /* 0x000fe200030e0648 */
[----:B-1----:R-:W-:Y:S01]  /*67190*/  ISETP.LT.AND P6, PT, R38, UR4, !P5 ;  /* 0x0000000426007c0c */ /* 0x002fe2000efc1270 */
[----:B------:R-:W1:Y:S01]  /*671a0*/  LDCU UR4, c[0x0][0x39c] ;  /* 0x00007380ff0477ac */ /* 0x000e620008000800 */
[----:B0-----:R-:W-:Y:S01]  /*671b0*/  ISETP.LT.AND P5, PT, R36, UR6, !P5 ;  /* 0x0000000624007c0c */ /* 0x001fe2000efa1270 */
[----:B------:R-:W0:Y:S01]  /*671c0*/  LDCU UR6, c[0x0][0x398] ;  /* 0x00007300ff0677ac */ /* 0x000e220008000800 */
[----:B----4-:R-:W-:-:S09]  /*671d0*/  F2FP.SATFINITE.E4M3.F32.PACK_AB_MERGE_C R10, R37, R39, RZ ;  /* 0x00000027250a723e */ /* 0x010fd200048070ff */
[----:B------:R2:W-:Y:S02]  /*671e0*/  @P6 STG.E.U8 desc[UR14][R6.64], R10 ;  /* 0x0000000a06006986 */ /* 0x0005e4000c10110e */
[----:B--2---:R-:W-:-:S05]  /*671f0*/  IADD3 R6, P6, PT, R4, R70, RZ ;  /* 0x0000004604067210 */ /* 0x004fca0007fde0ff */
[----:B------:R-:W-:-:S05]  /*67200*/  IMAD.X R7, R5, 0x1, R69, P6 ;  /* 0x0000000105077824 */ /* 0x000fca00030e0645 */
[----:B------:R2:W-:Y:S01]  /*67210*/  @P5 STG.E.U8 desc[UR14][R6.64], R30 ;  /* 0x0000001e06005986 */ /* 0x0005e2000c10110e */
[----:B-1----:R-:W-:Y:S01]  /*67220*/  ISETP.GE.AND P5, PT, R11, UR4, PT ;  /* 0x000000040b007c0c */ /* 0x002fe2000bfa6270 */
[----:B------:R-:W-:Y:S02]  /*67230*/  VIADD R4, R4, UR20 ;  /* 0x0000001404047c36 */ /* 0x000fe40008000000 */
[----:B------:R-:W3:Y:S01]  /*67240*/  LDL.LU R11, [R1+0x1cac] ;  /* 0x001cac00010b7983 */ /* 0x000ee20000300800 */
[----:B------:R-:W1:Y:S03]  /*67250*/  LDCU UR4, c[0x0][0x398] ;  /* 0x00007300ff0477ac */ /* 0x000e660008000800 */
[----:B------:R-:W4:Y:S04]  /*67260*/  LDL.LU R42, [R1+0x570] ;  /* 0x00057000012a7983 */ /* 0x000f280000300800 */
[----:B------:R-:W4:Y:S04]  /*67270*/  LDL.LU R43, [R1+0x574] ;  /* 0x00057400012b7983 */ /* 0x000f280000300800 */
[----:B------:R-:W5:Y:S04]  /*67280*/  LDL.LU R40, [R1+0x370] ;  /* 0x0003700001287983 */ /* 0x000f680000300800 */
[----:B------:R-:W5:Y:S04]  /*67290*/  LDL.LU R41, [R1+0x374] ;  /* 0x0003740001297983 */ /* 0x000f680000300800 */
[----:B------:R-:W5:Y:S04]  /*672a0*/  LDL.LU R39, [R1+0x170] ;  /* 0x0001700001277983 */ /* 0x000f680000300800 */
[----:B------:R-:W5:Y:S04]  /*672b0*/  LDL.LU R37, [R1+0x174] ;  /* 0x0001740001257983 */ /* 0x000f680000300800 */
[----:B------:R-:W5:Y:S01]  /*672c0*/  LDL.LU R12, [R1+0x1cb0] ;  /* 0x001cb000010c7983 */ /* 0x000f620000300800 */
[----:B------:R-:W-:-:S02]  /*672d0*/  SHF.R.S32.HI R5, RZ, 0x1f, R4 ;  /* 0x0000001fff057819 */ /* 0x000fc40000011404 */
[----:B--2---:R-:W-:-:S05]  /*672e0*/  IADD3 R6, P6, PT, R4, R2, RZ ;  /* 0x0000000204067210 */ /* 0x004fca0007fde0ff */
[----:B------:R-:W-:Y:S01]  /*672f0*/  IMAD.X R7, R5, 0x1, R0, P6 ;  /* 0x0000000105077824 */ /* 0x000fe200030e0600 */
[----:B0-----:R-:W-:Y:S01]  /*67300*/  ISETP.LT.AND P6, PT, R66, UR6, !P5 ;  /* 0x0000000642007c0c */ /* 0x001fe2000efc1270 */
[----:B------:R-:W0:Y:S01]  /*67310*/  LDCU UR6, c[0x0][0x398] ;  /* 0x00007300ff0677ac */ /* 0x000e220008000800 */
[----:B------:R-:W-:-:S04]  /*67320*/  PRMT R8, R8, 0x9910, RZ ;  /* 0x0000991008087816 */ /* 0x000fc800000000ff */
[----:B------:R-:W-:-:S07]  /*67330*/  SHF.R.S32.HI R8, RZ, 0x8, R8 ;  /* 0x00000008ff087819 */ /* 0x000fce0000011408 */
[----:B------:R2:W-:Y:S02]  /*67340*/  @P6 STG.E.U8 desc[UR14][R6.64], R8 ;  /* 0x0000000806006986 */ /* 0x0005e4000c10110e */
[----:B--2---:R-:W-:-:S05]  /*67350*/  IADD3 R6, P6, PT, R4, R3, RZ ;  /* 0x0000000304067210 */ /* 0x004fca0007fde0ff */
[----:B------:R-:W-:Y:S01]  /*67360*/  IMAD.X R7, R5, 0x1, R71, P6 ;  /* 0x0000000105077824 */ /* 0x000fe200030e0647 */
[----:B-1----:R-:W-:Y:S01]  /*67370*/  ISETP.LT.AND P6, PT, R67, UR4, !P5 ;  /* 0x0000000443007c0c */ /* 0x002fe2000efc1270 */
[----:B------:R-:W1:Y:S01]  /*67380*/  LDCU UR4, c[0x0][0x398] ;  /* 0x00007300ff0477ac */ /* 0x000e620008000800 */
[----:B------:R-:W-:-:S04]  /*67390*/  PRMT R8, R9, 0x9910, RZ ;  /* 0x0000991009087816 */ /* 0x000fc800000000ff */
[----:B------:R-:W-:-:S07]  /*673a0*/  SHF.R.S32.HI R8, RZ, 0x8, R8 ;  /* 0x00000008ff087819 */ /* 0x000fce0000011408 */
[----:B------:R2:W-:Y:S02]  /*673b0*/  @P6 STG.E.U8 desc[UR14][R6.64], R8 ;  /* 0x0000000806006986 */ /* 0x0005e4000c10110e */
[----:B--2---:R-:W-:-:S05]  /*673c0*/  IADD3 R6, P6, PT, R4, R68, RZ ;  /* 0x0000004404067210 */ /* 0x004fca0007fde0ff */
[----:B------:R-:W-:Y:S01]  /*673d0*/  IMAD.X R7, R5, 0x1, R72, P6 ;  /* 0x0000000105077824 */ /* 0x000fe200030e0648 */
[----:B-1----:R-:W-:Y:S01]  /*673e0*/  ISETP.LT.AND P6, PT, R38, UR4, !P5 ;  /* 0x0000000426007c0c */ /* 0x002fe2000efc1270 */
[----:B------:R-:W3:Y:S01]  /*673f0*/  LDCU UR4, c[0x0][0x39c] ;  /* 0x00007380ff0477ac */ /* 0x000ee20008000800 */
[----:B------:R-:W-:Y:S02]  /*67400*/  PRMT R8, R10, 0x9910, RZ ;  /* 0x000099100a087816 */ /* 0x000fe400000000ff */
[----:B------:R-:W-:Y:S02]  /*67410*/  PRMT R30, R30, 0x9910, RZ ;  /* 0x000099101e1e7816 */ /* 0x000fe400000000ff */
[----:B------:R-:W-:Y:S02]  /*67420*/  SHF.R.S32.HI R8, RZ, 0x8, R8 ;  /* 0x00000008ff087819 */ /* 0x000fe40000011408 */
[----:B0-----:R-:W-:Y:S01]  /*67430*/  ISETP.LT.AND P5, PT, R36, UR6, !P5 ;  /* 0x0000000624007c0c */ /* 0x001fe2000efa1270 */
        /* <DEDUP_REMOVED lines=11> */
[----:B---3--:R-:W-:Y:S01]  /*674f0*/  ISETP.GE.AND P5, PT, R11, UR4, PT ;  /* 0x000000040b007c0c */ /* 0x008fe2000bfa6270 */
[----:B------:R-:W1:Y:S03]  /*67500*/  LDCU UR4, c[0x0][0x398] ;  /* 0x00007300ff0477ac */ /* 0x000e660008000800 */
[----:B0-----:R-:W-:Y:S01]  /*67510*/  ISETP.LT.AND P6, PT, R66, UR6, !P5 ;  /* 0x0000000642007c0c */ /* 0x001fe2000efc1270 */
[----:B------:R-:W0:Y:S01]  /*67520*/  LDCU UR6, c[0x0][0x398] ;  /* 0x00007300ff0677ac */ /* 0x000e220008000800 */
[----:B----4-:R-:W-:-:S11]  /*67530*/  F2FP.SATFINITE.E4M3.F32.PACK_AB_MERGE_C R8, R43, R42, RZ ;  /* 0x0000002a2b08723e */ /* 0x010fd600048070ff */
[----:B------:R2:W-:Y:S02]  /*67540*/  @P6 STG.E.U8 desc[UR14][R6.64], R8 ;  /* 0x0000000806006986 */ /* 0x0005e4000c10110e */
[----:B--2---:R-:W-:-:S05]  /*67550*/  IADD3 R6, P6, PT, R4, R3, RZ ;  /* 0x0000000304067210 */ /* 0x004fca0007fde0ff */
[----:B------:R-:W-:Y:S01]  /*67560*/  IMAD.X R7, R5, 0x1, R71, P6 ;  /* 0x0000000105077824 */ /* 0x000fe200030e0647 */
[----:B-1----:R-:W-:Y:S01]  /*67570*/  ISETP.LT.AND P6, PT, R67, UR4, !P5 ;  /* 0x0000000443007c0c */ /* 0x002fe2000efc1270 */
[----:B------:R-:W1:Y:S01]  /*67580*/  LDCU UR4, c[0x0][0x398] ;  /* 0x00007300ff0477ac */ /* 0x000e620008000800 */
[----:B-----5:R-:W-:-:S11]  /*67590*/  F2FP.SATFINITE.E4M3.F32.PACK_AB_MERGE_C R9, R41, R40, RZ ;  /* 0x000000282909723e */ /* 0x020fd600048070ff */
[----:B------:R2:W-:Y:S02]  /*675a0*/  @P6 STG.E.U8 desc[UR14][R6.64], R9 ;  /* 0x0000000906006986 */ /* 0x0005e4000c10110e */
[----:B--2---:R-:W-:-:S05]  /*675b0*/  IADD3 R6, P6, PT, R4, R68, RZ ;  /* 0x0000004404067210 */ /* 0x004fca0007fde0ff */
[----:B------:R-:W-:Y:S01]  /*675c0*/  IMAD.X R7, R5, 0x1, R72, P6 ;  /* 0x0000000105077824 */ /* 0x000fe200030e0648 */
[----:B-1----:R-:W-:Y:S01]  /*675d0*/  ISETP.LT.AND P6, PT, R38, UR4, !P5 ;  /* 0x0000000426007c0c */ /* 0x002fe2000efc1270 */
[----:B------:R-:W1:Y:S01]  /*675e0*/  LDCU UR4, c[0x0][0x39c] ;  /* 0x00007380ff0477ac */ /* 0x000e620008000800 */
[----:B------:R-:W-:Y:S02]  /*675f0*/  F2FP.SATFINITE.E4M3.F32.PACK_AB_MERGE_C R10, R37, R39, RZ ;  /* 0x00000027250a723e */ /* 0x000fe400048070ff */
[----:B0-----:R-:W-:Y:S01]  /*67600*/  ISETP.LT.AND P5, PT, R36, UR6, !P5 ;  /* 0x0000000624007c0c */ /* 0x001fe2000efa1270 */
[----:B------:R-:W0:Y:S01]  /*67610*/  LDCU UR6, c[0x0][0x398] ;  /* 0x00007300ff0677ac */ /* 0x000e220008000800 */
[----:B------:R-:W-:-:S07]  /*67620*/  F2FP.SATFINITE.E4M3.F32.PACK_AB_MERGE_C R11, R33, R32, RZ ;  /* 0x00000020210b723e */ /* 0x000fce00048070ff */
[----:B------:R2:W-:Y:S02]  /*67630*/  @P6 STG.E.U8 desc[UR14][R6.64], R10 ;  /* 0x0000000a06006986 */ /* 0x0005e4000c10110e */
[----:B--2---:R-:W-:-:S05]  /*67640*/  IADD3 R6, P6, PT, R4, R70, RZ ;  /* 0x0000004604067210 */ /* 0x004fca0007fde0ff */
[----:B------:R-:W-:-:S05]  /*67650*/  IMAD.X R7, R5, 0x1, R69, P6 ;  /* 0x0000000105077824 */ /* 0x000fca00030e0645 */
[----:B------:R2:W-:Y:S01]  /*67660*/  @P5 STG.E.U8 desc[UR14][R6.64], R11 ;  /* 0x0000000b06005986 */ /* 0x0005e2000c10110e */
[----:B-1----:R-:W-:Y:S01]  /*67670*/  ISETP.GE.AND P5, PT, R12, UR4, PT ;  /* 0x000000040c007c0c */ /* 0x002fe2000bfa6270 */
[----:B------:R-:W-:Y:S01]  /*67680*/  VIADD R4, R4, UR20 ;  /* 0x0000001404047c36 */ /* 0x000fe20008000000 */
[----:B------:R-:W1:Y:S01]  /*67690*/  LDCU UR4, c[0x0][0x398] ;  /* 0x00007300ff0477ac */ /* 0x000e620008000800 */
[----:B------:R-:W3:Y:S04]  /*676a0*/  LDL.LU R12, [R1+0x1cb4] ;  /* 0x001cb400010c7983 */ /* 0x000ee80000300800 */
[----:B------:R-:W4:Y:S04]  /*676b0*/  LDL.LU R42, [R1+0x578] ;  /* 0x00057800012a7983 */ /* 0x000f280000300800 */
[----:B------:R-:W4:Y:S04]  /*676c0*/  LDL.LU R43, [R1+0x57c] ;  /* 0x00057c00012b7983 */ /* 0x000f280000300800 */
[----:B------:R-:W5:Y:S04]  /*676d0*/  LDL.LU R40, [R1+0x378] ;  /* 0x0003780001287983 */ /* 0x000f680000300800 */
[----:B------:R-:W5:Y:S04]  /*676e0*/  LDL.LU R41, [R1+0x37c] ;  /* 0x00037c0001297983 */ /* 0x000f680000300800 */
[----:B------:R-:W5:Y:S04]  /*676f0*/  LDL.LU R39, [R1+0x178] ;  /* 0x0001780001277983 */ /* 0x000f680000300800 */
[----:B------:R-:W5:Y:S01]  /*67700*/  LDL.LU R37, [R1+0x17c] ;  /* 0x00017c0001257983 */ /* 0x000f620000300800 */
[----:B------:R-:W-:Y:S01]  /*67710*/  SHF.R.S32.HI R5, RZ, 0x1f, R4 ;  /* 0x0000001fff057819 */ /* 0x000fe20000011404 */
[C---:B------:R-:W-:Y:S01]  /*67720*/  VIADD R25, R4.reuse, UR20 ;  /* 0x0000001404197c36 */ /* 0x040fe20008000000 */
[----:B--2---:R-:W-:-:S03]  /*67730*/  IADD3 R6, P6, PT, R4, R2, RZ ;  /* 0x0000000204067210 */ /* 0x004fc60007fde0ff */
[----:B------:R-:W-:Y:S02]  /*67740*/  VIADD R75, R25, UR20 ;  /* 0x00000014194b7c36 */ /* 0x000fe40008000000 */
[----:B------:R-:W-:Y:S01]  /*67750*/  IMAD.X R7, R5, 0x1, R0, P6 ;  /* 0x0000000105077824 */ /* 0x000fe200030e0600 */
[----:B0-----:R-:W-:Y:S01]  /*67760*/  ISETP.LT.AND P6, PT, R66, UR6, !P5 ;  /* 0x0000000642007c0c */ /* 0x001fe2000efc1270 */
[----:B------:R-:W-:Y:S01]  /*67770*/  VIADD R74, R75, UR20 ;  /* 0x000000144b4a7c36 */ /* 0x000fe20008000000 */
[----:B------:R-:W-:Y:S01]  /*67780*/  PRMT R8, R8, 0x9910, RZ ;  /* 0x0000991008087816 */ /* 0x000fe200000000ff */
[----:B------:R-:W0:Y:S02]  /*67790*/  LDCU UR6, c[0x0][0x398] ;  /* 0x00007300ff0677ac */ /* 0x000e240008000800 */
[----:B------:R-:W-:Y:S01]  /*677a0*/  VIADD R73, R74, UR20 ;  /* 0x000000144a497c36 */ /* 0x000fe20008000000 */
[----:B------:R-:W-:-:S03]  /*677b0*/  SHF.R.S32.HI R8, RZ, 0x8, R8 ;  /* 0x00000008ff087819 */ /* 0x000fc60000011408 */
[----:B------:R-:W-:-:S04]  /*677c0*/  VIADD R33, R73, UR20 ;  /* 0x0000001449217c36 */ /* 0x000fc80008000000 */
[----:B------:R2:W-:Y:S01]  /*677d0*/  @P6 STG.E.U8 desc[UR14][R6.64], R8 ;  /* 0x0000000806006986 */ /* 0x0005e2000c10110e */
[----:B------:R-:W-:-:S04]  /*677e0*/  VIADD R32, R33, UR20 ;  /* 0x0000001421207c36 */ /* 0x000fc80008000000 */
[----:B------:R-:W-:Y:S01]  /*677f0*/  VIADD R31, R32, UR20 ;  /* 0x00000014201f7c36 */ /* 0x000fe20008000000 */
[----:B--2---:R-:W-:-:S03]  /*67800*/  IADD3 R6, P6, PT, R4, R3, RZ ;  /* 0x0000000304067210 */ /* 0x004fc60007fde0ff */
[----:B------:R-:W-:Y:S02]  /*67810*/  VIADD R30, R31, UR20 ;  /* 0x000000141f1e7c36 */ /* 0x000fe40008000000 */
[----:B------:R-:W-:Y:S01]  /*67820*/  IMAD.X R7, R5, 0x1, R71, P6 ;  /* 0x0000000105077824 */ /* 0x000fe200030e0647 */
[----:B-1----:R-:W-:Y:S01]  /*67830*/  ISETP.LT.AND P6, PT, R67, UR4, !P5 ;  /* 0x0000000443007c0c */ /* 0x002fe2000efc1270 */
[----:B------:R-:W1:Y:S01]  /*67840*/  LDCU UR4, c[0x0][0x398] ;  /* 0x00007300ff0477ac */ /* 0x000e620008000800 */
[----:B------:R-:W-:Y:S01]  /*67850*/  PRMT R8, R9, 0x9910, RZ ;  /* 0x0000991009087816 */ /* 0x000fe200000000ff */
[----:B------:R-:W-:-:S03]  /*67860*/  VIADD R29, R30, UR20 ;  /* 0x000000141e1d7c36 */ /* 0x000fc60008000000 */
[----:B------:R-:W-:Y:S01]  /*67870*/  SHF.R.S32.HI R8, RZ, 0x8, R8 ;  /* 0x00000008ff087819 */ /* 0x000fe20000011408 */
[----:B------:R-:W-:-:S04]  /*67880*/  VIADD R28, R29, UR20 ;  /* 0x000000141d1c7c36 */ /* 0x000fc80008000000 */
[----:B------:R-:W-:Y:S02]  /*67890*/  VIADD R27, R28, UR20 ;  /* 0x000000141c1b7c36 */ /* 0x000fe40008000000 */
[----:B------:R2:W-:Y:S02]  /*678a0*/  @P6 STG.E.U8 desc[UR14][R6.64], R8 ;  /* 0x0000000806006986 */ /* 0x0005e4000c10110e */
[----:B------:R-:W-:Y:S01]  /*678b0*/  VIADD R26, R27, UR20 ;  /* 0x000000141b1a7c36 */ /* 0x000fe20008000000 */
[----:B--2---:R-:W-:-:S03]  /*678c0*/  IADD3 R6, P6, PT, R4, R68, RZ ;  /* 0x0000004404067210 */ /* 0x004fc60007fde0ff */
[----:B------:R-:W-:Y:S02]  /*678d0*/  VIADD R24, R26, UR20 ;  /* 0x000000141a187c36 */ /* 0x000fe40008000000 */
[----:B------:R-:W-:Y:S01]  /*678e0*/  IMAD.X R7, R5, 0x1, R72, P6 ;  /* 0x0000000105077824 */ /* 0x000fe200030e0648 */
[----:B-1----:R-:W-:Y:S02]  /*678f0*/  ISETP.LT.AND P6, PT, R38, UR4, !P5 ;  /* 0x0000000426007c0c */ /* 0x002fe4000efc1270 */
[----:B------:R-:W-:Y:S01]  /*67900*/  PRMT R8, R10, 0x9910, RZ ;  /* 0x000099100a087816 */ /* 0x000fe200000000ff */
[----:B------:R-:W-:Y:S01]  /*67910*/  VIADD R23, R24, UR20 ;  /* 0x0000001418177c36 */ /* 0x000fe20008000000 */
[----:B------:R-:W3:Y:S02]  /*67920*/  LDCU UR4, c[0x0][0x39c] ;  /* 0x00007380ff0477ac */ /* 0x000ee40008000800 */
[----:B------:R-:W-:Y:S01]  /*67930*/  SHF.R.S32.HI R8, RZ, 0x8, R8 ;  /* 0x00000008ff087819 */ /* 0x000fe20000011408 */
[----:B------:R-:W-:Y:S01]  /*67940*/  VIADD R22, R23, UR20 ;  /* 0x0000001417167c36 */ /* 0x000fe20008000000 */
[----:B0-----:R-:W-:Y:S01]  /*67950*/  ISETP.LT.AND P5, PT, R36, UR6, !P5 ;  /* 0x0000000624007c0c */ /* 0x001fe2000efa1270 */
[----:B------:R-:W0:Y:S02]  /*67960*/  LDCU UR6, c[0x0][0x398] ;  /* 0x00007300ff0677ac */ /* 0x000e240008000800 */
[----:B------:R-:W-:-:S02]  /*67970*/  VIADD R21, R22, UR20 ;  /* 0x0000001416157c36 */ /* 0x000fc40008000000 */
[----:B------:R1:W-:Y:S01]  /*67980*/  @P6 STG.E.U8 desc[UR14][R6.64], R8 ;  /* 0x0000000806006986 */ /* 0x0003e2000c10110e */
[----:B------:R-:W-:Y:S01]  /*67990*/  IADD3 R4, P6, PT, R4, R70, RZ ;  /* 0x0000004604047210 */ /* 0x000fe20007fde0ff */
[----:B------:R-:W-:-:S04]  /*679a0*/  VIADD R20, R21, UR20 ;  /* 0x0000001415147c36 */ /* 0x000fc80008000000 */
[----:B------:R-:W-:Y:S01]  /*679b0*/  IMAD.X R5, R5, 0x1, R69, P6 ;  /* 0x0000000105057824 */ /* 0x000fe200030e0645 */
[----:B-1----:R-:W-:Y:S01]  /*679c0*/  PRMT R6, R11, 0x9910, RZ ;  /* 0x000099100b067816 */ /* 0x002fe200000000ff */
[----:B------:R-:W-:-:S03]  /*679d0*/  VIADD R19, R20, UR20 ;  /* 0x0000001414137c36 */ /* 0x000fc60008000000 */
[----:B------:R-:W-:Y:S01]  /*679e0*/  SHF.R.S32.HI R6, RZ, 0x8, R6 ;  /* 0x00000008ff067819 */ /* 0x000fe20000011406 */
[----:B------:R-:W-:Y:S01]  /*679f0*/  VIADD R18, R19, UR20 ;  /* 0x0000001413127c36 */ /* 0x000fe20008000000 */
[----:B------:R-:W-:-:S03]  /*67a00*/  SHF.R.S32.HI R78, RZ, 0x1f, R25 ;  /* 0x0000001fff4e7819 */ /* 0x000fc60000011419 */
[----:B------:R1:W-:Y:S01]  /*67a10*/  @P5 STG.E.U8 desc[UR14][R4.64], R6 ;  /* 0x0000000604005986 */ /* 0x0003e2000c10110e */
[----:B------:R-:W-:Y:S01]  /*67a20*/  VIADD R17, R18, UR20 ;  /* 0x0000001412117c36 */ /* 0x000fe20008000000 */
[----:B-1----:R-:W-:-:S03]  /*67a30*/  IADD3 R4, P6, PT, R25, R2, RZ ;  /* 0x0000000219047210 */ /* 0x002fc60007fde0ff */
[----:B------:R-:W-:Y:S02]  /*67a40*/  VIADD R16, R17, UR20 ;  /* 0x0000001411107c36 */ /* 0x000fe40008000000 */
[----:B------:R-:W-:Y:S02]  /*67a50*/  IMAD.X R5, R78, 0x1, R0, P6 ;  /* 0x000000014e057824 */ /* 0x000fe400030e0600 */
[----:B------:R-:W-:-:S04]  /*67a60*/  VIADD R15, R16, UR20 ;  /* 0x00000014100f7c36 */ /* 0x000fc80008000000 */
[----:B------:R-:W-:-:S04]  /*67a70*/  VIADD R14, R15, UR20 ;  /* 0x000000140f0e7c36 */ /* 0x000fc80008000000 */
[----:B------:R-:W-:Y:S01]  /*67a80*/  VIADD R13, R14, UR20 ;  /* 0x000000140e0d7c36 */ /* 0x000fe20008000000 */
[----:B------:R-:W-:Y:S02]  /*67a90*/  F2FP.SATFINITE.E4M3.F32.PACK_AB_MERGE_C R62, R35, R34, RZ ;  /* 0x00000022233e723e */ /* 0x000fe400048070ff */
[----:B------:R-:W-:Y:S02]  /*67aa0*/  SHF.R.S32.HI R35, RZ, 0x1f, R75 ;  /* 0x0000001fff237819 */ /* 0x000fe4000001144b */
[----:B---3--:R-:W-:Y:S01]  /*67ab0*/  ISETP.GE.AND P5, PT, R12, UR4, PT ;  /* 0x000000040c007c0c */ /* 0x008fe2000bfa6270 */
[----:B------:R-:W1:Y:S03]  /*67ac0*/  LDCU UR4, c[0x0][0x398] ;  /* 0x00007300ff0477ac */ /* 0x000e660008000800 */
[----:B0-----:R-:W-:Y:S02]  /*67ad0*/  ISETP.LT.AND P6, PT, R66, UR6, !P5 ;  /* 0x0000000642007c0c */ /* 0x001fe4000efc1270 */
[----:B----4-:R-:W-:Y:S01]  /*67ae0*/  F2FP.SATFINITE.E4M3.F32.PACK_AB_MERGE_C R64, R43, R42, RZ ;  /* 0x0000002a2b40723e */ /* 0x010fe200048070ff */
[----:B------:R-:W-:Y:S01]  /*67af0*/  VIADD R12, R13, UR20 ;  /* 0x000000140d0c7c36 */ /* 0x000fe20008000000 */
[----:B------:R-:W0:Y:S09]  /*67b00*/  LDCU UR6, c[0x0][0x398] ;  /* 0x00007300ff0677ac */ /* 0x000e320008000800 */
[----:B------:R2:W-:Y:S01]  /*67b10*/  @P6 STG.E.U8 desc[UR14][R4.64], R64 ;  /* 0x0000004004006986 */ /* 0x0005e2000c10110e */
[----:B------:R-:W-:Y:S01]  /*67b20*/  VIADD R11, R12, UR20 ;  /* 0x000000140c0b7c36 */ /* 0x000fe20008000000 */
[----:B--2---:R-:W-:-:S05]  /*67b30*/  IADD3 R4, P6, PT, R25, R3, RZ ;  /* 0x0000000319047210 */ /* 0x004fca0007fde0ff */
[----:B------:R-:W-:Y:S01]  /*67b40*/  IMAD.X R5, R78, 0x1, R71, P6 ;  /* 0x000000014e057824 */ /* 0x000fe200030e0647 */
[----:B-1----:R-:W-:Y:S01]  /*67b50*/  ISETP.LT.AND P6, PT, R67, UR4, !P5 ;  /* 0x0000000443007c0c */ /* 0x002fe2000efc1270 */
[----:B------:R-:W1:Y:S01]  /*67b60*/  LDCU UR4, c[0x0][0x398] ;  /* 0x00007300ff0477ac */ /* 0x000e620008000800 */
[----:B------:R-:W-:Y:S01]  /*67b70*/  VIADD R10, R11, UR20 ;  /* 0x000000140b0a7c36 */ /* 0x000fe20008000000 */
[----:B-----5:R-:W-:-:S03]  /*67b80*/  F2FP.SATFINITE.E4M3.F32.PACK_AB_MERGE_C R65, R41, R40, RZ ;  /* 0x000000282941723e */ /* 0x020fc600048070ff */
[----:B------:R-:W-:-:S04]  /*67b90*/  VIADD R9, R10, UR20 ;  /* 0x000000140a097c36 */ /* 0x000fc80008000000 */
[----:B------:R-:W-:-:S03]  /*67ba0*/  VIADD R8, R9, UR20 ;  /* 0x0000001409087c36 */ /* 0x000fc60008000000 */
[----:B------:R2:W-:Y:S01]  /*67bb0*/  @P6 STG.E.U8 desc[UR14][R4.64], R65 ;  /* 0x0000004104006986 */ /* 0x0005e2000c10110e */
[----:B------:R-:W-:Y:S01]  /*67bc0*/  IADD3 R76, P6, PT, R25, R68, RZ ;  /* 0x00000044194c7210 */ /* 0x000fe20007fde0ff */
[----:B------:R-:W-:-:S04]  /*67bd0*/  VIADD R7, R8, UR20 ;  /* 0x0000001408077c36 */ /* 0x000fc80008000000 */
[----:B------:R-:W-:Y:S01]  /*67be0*/  IMAD.X R77, R78, 0x1, R72, P6 ;  /* 0x000000014e4d7824 */ /* 0x000fe200030e0648 */
[----:B-1----:R-:W-:Y:S01]  /*67bf0*/  ISETP.LT.AND P6, PT, R38, UR4, !P5 ;  /* 0x0000000426007c0c */ /* 0x002fe2000efc1270 */
[----:B------:R-:W-:Y:S01]  /*67c00*/  VIADD R6, R7, UR20 ;  /* 0x0000001407067c36 */ /* 0x000fe20008000000 */
[----:B------:R-:W-:Y:S01]  /*67c10*/  F2FP.SATFINITE.E4M3.F32.PACK_AB_MERGE_C R63, R37, R39, RZ ;  /* 0x00000027253f723e */ /* 0x000fe200048070ff */
[----:B------:R-:W1:Y:S02]  /*67c20*/  LDCU UR4, c[0x0][0x39c] ;  /* 0x00007380ff0477ac */ /* 0x000e640008000800 */
[----:B--2---:R-:W-:Y:S01]  /*67c30*/  VIADD R5, R6, UR20 ;  /* 0x0000001406057c36 */ /* 0x004fe20008000000 */
[----:B0-----:R-:W-:Y:S01]  /*67c40*/  ISETP.LT.AND P5, PT, R36, UR6, !P5 ;  /* 0x0000000624007c0c */ /* 0x001fe2000efa1270 */
[----:B------:R-:W0:Y:S02]  /*67c50*/  LDCU UR6, c[0x0][0x398] ;  /* 0x00007300ff0677ac */ /* 0x000e240008000800 */
[----:B------:R-:W-:-:S04]  /*67c60*/  VIADD R4, R5, UR20 ;  /* 0x0000001405047c36 */ /* 0x000fc80008000000 */
[----:B------:R2:W-:Y:S02]  /*67c70*/  @P6 STG.E.U8 desc[UR14][R76.64], R63 ;  /* 0x0000003f4c006986 */ /* 0x0005e4000c10110e */
[----:B--2---:R-:W-:Y:S01]  /*67c80*/  IADD3 R76, P6, PT, R25, R70, RZ ;  /* 0x00000046194c7210 */ /* 0x004fe20007fde0ff */
[----:B------:R-:W-:-:S04]  /*67c90*/  VIADD R25, R4, UR20 ;  /* 0x0000001404197c36 */ /* 0x000fc80008000000 */
[----:B------:R-:W-:Y:S01]  /*67ca0*/  IMAD.X R77, R78, 0x1, R69, P6 ;  /* 0x000000014e4d7824 */ /* 0x000fe200030e0645 */
[----:B------:R-:W-:Y:S02]  /*67cb0*/  SHF.R.S32.HI R34, RZ, 0x1f, R25 ;  /* 0x0000001fff227819 */ /* 0x000fe40000011419 */
[C---:B------:R-:W-:Y:S02]  /*67cc0*/  IADD3 R38, P6, PT, R25.reuse, R2, RZ ;  /* 0x0000000219267210 */ /* 0x040fe40007fde0ff */
[----:B------:R-:W-:Y:S01]  /*67cd0*/  @P5 STG.E.U8 desc[UR14][R76.64], R62 ;  /* 0x0000003e4c005986 */ /* 0x000fe2000c10110e */
[----:B------:R-:W-:Y:S02]  /*67ce0*/  IADD3 R36, P5, PT, R25, R3, RZ ;  /* 0x0000000319247210 */ /* 0x000fe40007fbe0ff */
[----:B------:R-:W-:-:S03]  /*67cf0*/  IMAD.X R39, R34, 0x1, R0, P6 ;  /* 0x0000000122277824 */ /* 0x000fc600030e0600 */
[----:B------:R-:W-:Y:S02]  /*67d00*/  IMAD.X R37, R34, 0x1, R71, P5 ;  /* 0x0000000122257824 */ /* 0x000fe400028e0647 */
[----:B------:R2:W-:Y:S04]  /*67d10*/  STL.64 [R1+0x440], R38 ;  /* 0x0004402601007387 */ /* 0x0005e80000100a00 */
[----:B------:R3:W-:Y:S01]  /*67d20*/  STL.64 [R1+0x438], R36 ;  /* 0x0004382401007387 */ /* 0x0007e20000100a00 */
[----:B--2---:R-:W-:-:S05]  /*67d30*/  IADD3 R38, P6, PT, R25, R68, RZ ;  /* 0x0000004419267210 */ /* 0x004fca0007fde0ff */
[----:B------:R-:W-:Y:S01]  /*67d40*/  IMAD.X R39, R34, 0x1, R72, P6 ;  /* 0x0000000122277824 */ /* 0x000fe200030e0648 */
[----:B------:R-:W-:Y:S02]  /*67d50*/  IADD3 R78, P6, PT, R75, R2, RZ ;  /* 0x000000024b4e7210 */ /* 0x000fe40007fde0ff */
[----:B---3--:R-:W-:-:S03]  /*67d60*/  IADD3 R36, P5, PT, R25, R70, RZ ;  /* 0x0000004619247210 */ /* 0x008fc60007fbe0ff */
[----:B------:R-:W-:Y:S01]  /*67d70*/  IMAD.X R79, R35, 0x1, R0, P6 ;  /* 0x00000001234f7824 */ /* 0x000fe200030e0600 */
[C---:B------:R-:W-:Y:S01]  /*67d80*/  IADD3 R76, P6, PT, R75.reuse, R68, RZ ;  /* 0x000000444b4c7210 */ /* 0x040fe20007fde0ff */
[----:B------:R-:W-:Y:S01]  /*67d90*/  IMAD.X R37, R34, 0x1, R69, P5 ;  /* 0x0000000122257824 */ /* 0x000fe200028e0645 */
[----:B------:R-:W-:Y:S01]  /*67da0*/  IADD3 R80, P5, PT, R75, R3, RZ ;  /* 0x000000034b507210 */ /* 0x000fe20007fbe0ff */
[----:B------:R2:W-:Y:S01]  /*67db0*/  STL.64 [R1+0x430], R38 ;  /* 0x0004302601007387 */ /* 0x0005e20000100a00 */
[----:B------:R-:W-:Y:S01]  /*67dc0*/  SHF.R.S32.HI R25, RZ, 0x1f, R74 ;  /* 0x0000001fff197819 */ /* 0x000fe2000001144a */
[C---:B------:R-:W-:Y:S02]  /*67dd0*/  IMAD.X R77, R35.reuse, 0x1, R72, P6 ;  /* 0x00000001234d7824 */ /* 0x040fe400030e0648 */
[----:B------:R3:W-:Y:S01]  /*67de0*/  STL.64 [R1+0x428], R36 ;  /* 0x0004282401007387 */ /* 0x0007e20000100a00 */
[----:B------:R-:W-:Y:S01]  /*67df0*/  IMAD.X R81, R35, 0x1, R71, P5 ;  /* 0x0000000123517824 */ /* 0x000fe200028e0647 */
[----:B--2---:R-:W-:-:S02]  /*67e00*/  IADD3 R38, P5, PT, R75, R70, RZ ;  /* 0x000000464b267210 */ /* 0x004fc40007fbe0ff */
[----:B---3--:R-:W-:-:S03]  /*67e10*/  IADD3 R36, P6, PT, R74, R2, RZ ;  /* 0x000000024a247210 */ /* 0x008fc60007fde0ff */
[----:B------:R-:W-:Y:S02]  /*67e20*/  IMAD.X R39, R35, 0x1, R69, P5 ;  /* 0x0000000123277824 */ /* 0x000fe400028e0645 */
[----:B------:R-:W-:Y:S01]  /*67e30*/  IMAD.X R37, R25, 0x1, R0, P6 ;  /* 0x0000000119257824 */ /* 0x000fe200030e0600 */
[----:B------:R-:W-:-:S04]  /*67e40*/  IADD3 R40, P5, PT, R74, R3, RZ ;  /* 0x000000034a287210 */ /* 0x000fc80007fbe0ff */
[----:B------:R-:W-:Y:S04]  /*67e50*/  STL.64 [R1+0x1da0], R36 ;  /* 0x001da02401007387 */ /* 0x000fe80000100a00 */
[----:B------:R2:W-:Y:S01]  /*67e60*/  STL.64 [R1+0x408], R38 ;  /* 0x0004082601007387 */ /* 0x0005e20000100a00 */
[----:B------:R-:W-:Y:S01]  /*67e70*/  IMAD.X R41, R25, 0x1, R71, P5 ;  /* 0x0000000119297824 */ /* 0x000fe200028e0647 */
[----:B--2---:R-:W-:-:S04]  /*67e80*/  IADD3 R38, P6, PT, R74, R68, RZ ;  /* 0x000000444a267210 */ /* 0x004fc80007fde0ff */
[----:B------:R-:W-:Y:S01]  /*67e90*/  STL.64 [R1+0x378], R40 ;  /* 0x0003782801007387 */ /* 0x000fe20000100a00 */
[C---:B------:R-:W-:Y:S01]  /*67ea0*/  IMAD.X R39, R25.reuse, 0x1, R72, P6 ;  /* 0x0000000119277824 */ /* 0x040fe200030e0648 */
[----:B------:R-:W-:Y:S02]  /*67eb0*/  IADD3 R36, P5, PT, R74, R70, RZ ;  /* 0x000000464a247210 */ /* 0x000fe40007fbe0ff */
[----:B------:R-:W-:Y:S02]  /*67ec0*/  SHF.R.S32.HI R34, RZ, 0x1f, R73 ;  /* 0x0000001fff227819 */ /* 0x000fe40000011449 */
[----:B------:R2:W-:Y:S01]  /*67ed0*/  STL.64 [R1+0x370], R38 ;  /* 0x0003702601007387 */ /* 0x0005e20000100a00 */
[----:B------:R-:W-:Y:S01]  /*67ee0*/  IMAD.X R37, R25, 0x1, R69, P5 ;  /* 0x0000000119257824 */ /* 0x000fe200028e0645 */
[----:B--2---:R-:W-:-:S04]  /*67ef0*/  IADD3 R38, P6, PT, R73, R2, RZ ;  /* 0x0000000249267210 */ /* 0x004fc80007fde0ff */
[----:B------:R2:W-:Y:S01]  /*67f00*/  STL.64 [R1+0x368], R36 ;  /* 0x0003682401007387 */ /* 0x0005e20000100a00 */
[----:B------:R-:W-:-:S05]  /*67f10*/  IMAD.X R39, R34, 0x1, R0, P6 ;  /* 0x0000000122277824 */ /* 0x000fca00030e0600 */
[----:B------:R3:W-:Y:S01]  /*67f20*/  STL.64 [R1+0x360], R38 ;  /* 0x0003602601007387 */ /* 0x0007e20000100a00 */
[----:B--2---:R-:W-:-:S05]  /*67f30*/  IADD3 R36, P5, PT, R73, R3, RZ ;  /* 0x0000000349247210 */ /* 0x004fca0007fbe0ff */
[----:B------:R-:W-:Y:S01]  /*67f40*/  IMAD.X R37, R34, 0x1, R71, P5 ;  /* 0x0000000122257824 */ /* 0x000fe200028e0647 */
[----:B---3--:R-:W-:-:S04]  /*67f50*/  IADD3 R38, P6, PT, R73, R68, RZ ;  /* 0x0000004449267210 */ /* 0x008fc80007fde0ff */
[----:B------:R2:W-:Y:S01]  /*67f60*/  STL.64 [R1+0x358], R36 ;  /* 0x0003582401007387 */ /* 0x0005e20000100a00 */
[----:B------:R-:W-:Y:S01]  /*67f70*/  IMAD.X R39, R34, 0x1, R72, P6 ;  /* 0x0000000122277824 */ /* 0x000fe200030e0648 */
[----:B------:R-:W-:-:S04]  /*67f80*/  SHF.R.S32.HI R25, RZ, 0x1f, R33 ;  /* 0x0000001fff197819 */ /* 0x000fc80000011421 */
[----:B------:R3:W-:Y:S01]  /*67f90*/  STL.64 [R1+0x350], R38 ;  /* 0x0003502601007387 */ /* 0x0007e20000100a00 */
[----:B--2---:R-:W-:Y:S02]  /*67fa0*/  IADD3 R36, P5, PT, R73, R70, RZ ;  /* 0x0000004649247210 */ /* 0x004fe40007fbe0ff */
[----:B---3--:R-:W-:-:S03]  /*67fb0*/  IADD3 R38, P6, PT, R33, R2, RZ ;  /* 0x0000000221267210 */ /* 0x008fc60007fde0ff */
[----:B------:R-:W-:Y:S02]  /*67fc0*/  IMAD.X R37, R34, 0x1, R69, P5 ;  /* 0x0000000122257824 */ /* 0x000fe400028e0645 */
[----:B------:R-:W-:Y:S01]  /*67fd0*/  IMAD.X R39, R25, 0x1, R0, P6 ;  /* 0x0000000119277824 */ /* 0x000fe200030e0600 */
[----:B------:R-:W-:-:S04]  /*67fe0*/  IADD3 R40, P5, PT, R33, R3, RZ ;  /* 0x0000000321287210 */ /* 0x000fc80007fbe0ff */
[----:B------:R-:W-:Y:S04]  /*67ff0*/  STL.64 [R1+0x1d90], R38 ;  /* 0x001d902601007387 */ /* 0x000fe80000100a00 */
[----:B------:R2:W-:Y:S01]  /*68000*/  STL.64 [R1+0x348], R36 ;  /* 0x0003482401007387 */ /* 0x0005e20000100a00 */
[----:B------:R-:W-:Y:S01]  /*68010*/  IMAD.X R41, R25, 0x1, R71, P5 ;  /* 0x0000000119297824 */ /* 0x000fe200028e0647 */
[C---:B------:R-:W-:Y:S02]  /*68020*/  IADD3 R34, P5, PT, R33.reuse, R70, RZ ;  /* 0x0000004621227210 */ /* 0x040fe40007fbe0ff */
[----:B--2---:R-:W-:Y:S02]  /*68030*/  IADD3 R36, P6, PT, R33, R68, RZ ;  /* 0x0000004421247210 */ /* 0x004fe40007fde0ff */
[----:B------:R-:W-:Y:S03]  /*68040*/  STL.64 [R1+0x338], R40 ;  /* 0x0003382801007387 */ /* 0x000fe60000100a00 */
[C---:B------:R-:W-:Y:S01]  /*68050*/  IMAD.X R37, R25.reuse, 0x1, R72, P6 ;  /* 0x0000000119257824 */ /* 0x040fe200030e0648 */
[----:B------:R-:W-:Y:S01]  /*68060*/  SHF.R.S32.HI R33, RZ, 0x1f, R32 ;  /* 0x0000001fff217819 */ /* 0x000fe20000011420 */
[----:B------:R-:W-:-:S03]  /*68070*/  IMAD.X R35, R25, 0x1, R69, P5 ;  /* 0x0000000119237824 */ /* 0x000fc600028e0645 */
[----:B------:R2:W-:Y:S04]  /*68080*/  STL.64 [R1+0x330], R36 ;  /* 0x0003302401007387 */ /* 0x0005e80000100a00 */
        /* <DEDUP_REMOVED lines=8> */
[----:B--2---:R-:W-:-:S05]  /*68110*/  IADD3 R36, P6, PT, R32, R68, RZ ;  /* 0x0000004420247210 */ /* 0x004fca0007fde0ff */
[----:B------:R-:W-:Y:S01]  /*68120*/  IMAD.X R37, R33, 0x1, R72, P6 ;  /* 0x0000000121257824 */ /* 0x000fe200030e0648 */
[----:B------:R-:W-:Y:S02]  /*68130*/  IADD3 R40, P6, PT, R31, R2, RZ ;  /* 0x000000021f287210 */ /* 0x000fe40007fde0ff */
[----:B---3--:R-:W-:-:S03]  /*68140*/  IADD3 R34, P5, PT, R32, R70, RZ ;  /* 0x0000004620227210 */ /* 0x008fc60007fbe0ff */
[----:B------:R-:W-:Y:S02]  /*68150*/  IMAD.X R41, R25, 0x1, R0, P6 ;  /* 0x0000000119297824 */ /* 0x000fe400030e0600 */
[----:B------:R-:W-:Y:S01]  /*68160*/  IMAD.X R35, R33, 0x1, R69, P5 ;  /* 0x0000000121237824 */ /* 0x000fe200028e0645 */
[----:B------:R2:W-:Y:S04]  /*68170*/  STL.64 [R1+0x310], R36 ;  /* 0x0003102401007387 */ /* 0x0005e80000100a00 */
[----:B------:R-:W-:Y:S04]  /*68180*/  STL.64 [R1+0x1d80], R40 ;  /* 0x001d802801007387 */ /* 0x000fe80000100a00 */
[----:B------:R3:W-:Y:S01]  /*68190*/  STL.64 [R1+0x308], R34 ;  /* 0x0003082201007387 */ /* 0x0007e20000100a00 */
[----:B--2---:R-:W-:-:S02]  /*681a0*/  IADD3 R36, P5, PT, R31, R3, RZ ;  /* 0x000000031f247210 */ /* 0x004fc40007fbe0ff */
[----:B---3--:R-:W-:-:S03]  /*681b0*/  IADD3 R34, P6, PT, R31, R68, RZ ;  /* 0x000000441f227210 */ /* 0x008fc60007fde0ff */
[----:B------:R-:W-:Y:S01]  /*681c0*/  IMAD.X R37, R25, 0x1, R71, P5 ;  /* 0x0000000119257824 */ /* 0x000fe200028e0647 */
[----:B------:R-:W-:Y:S01]  /*681d0*/  IADD3 R32, P5, PT, R31, R70, RZ ;  /* 0x000000461f207210 */ /* 0x000fe20007fbe0ff */
[----:B------:R-:W-:-:S03]  /*681e0*/  IMAD.X R35, R25, 0x1, R72, P6 ;  /* 0x0000000119237824 */ /* 0x000fc600030e0648 */
[----:B------:R-:W-:Y:S01]  /*681f0*/  STL.64 [R1+0x2f8], R36 ;  /* 0x0002f82401007387 */ /* 0x000fe20000100a00 */
[----:B------:R-:W-:Y:S01]  /*68200*/  SHF.R.S32.HI R31, RZ, 0x1f, R30 ;  /* 0x0000001fff1f7819 */ /* 0x000fe2000001141e */
[----:B------:R-:W-:Y:S02]  /*68210*/  IMAD.X R33, R25, 0x1, R69, P5 ;  /* 0x0000000119217824 */ /* 0x000fe400028e0645 */
        /* <DEDUP_REMOVED lines=72> */
[C---:B------:R-:W-:Y:S01]  /*686a0*/  IMAD.X R31, R25.reuse, 0x1, R71, P5 ;  /* 0x00000001191f7824 */ /* 0x040fe200028e0647 */
[----:B------:R-:W-:Y:S01]  /*686b0*/  IADD3 R26, P5, PT, R24, R70, RZ ;  /* 0x00000046181a7210 */ /* 0x000fe20007fbe0ff */
[----:B------:R-:W-:-:S03]  /*686c0*/  IMAD.X R29, R25, 0x1, R72, P6 ;  /* 0x00000001191d7824 */ /* 0x000fc600030e0648 */
[----:B------:R-:W-:Y:S01]  /*686d0*/  STL.64 [R1+0x238], R30 ;  /* 0x0002381e01007387 */ /* 0x000fe20000100a00 */
[----:B------:R-:W-:Y:S01]  /*686e0*/  IMAD.X R27, R25, 0x1, R69, P5 ;  /* 0x00000001191b7824 */ /* 0x000fe200028e0645 */
[----:B------:R-:W-:Y:S02]  /*686f0*/  SHF.R.S32.HI R24, RZ, 0x1f, R23 ;  /* 0x0000001fff187819 */ /* 0x000fe40000011417 */
[----:B------:R2:W-:Y:S04]  /*68700*/  STL.64 [R1+0x230], R28 ;  /* 0x0002301c01007387 */ /* 0x0005e80000100a00 */
[----:B------:R3:W-:Y:S01]  /*68710*/  STL.64 [R1+0x228], R26 ;  /* 0x0002281a01007387 */ /* 0x0007e20000100a00 */
[C---:B--2---:R-:W-:Y:S02]  /*68720*/  IADD3 R28, P6, PT, R23.reuse, R2, RZ ;  /* 0x00000002171c7210 */ /* 0x044fe40007fde0ff */
[----:B---3--:R-:W-:-:S03]  /*68730*/  IADD3 R26, P5, PT, R23, R3, RZ ;  /* 0x00000003171a7210 */ /* 0x008fc60007fbe0ff */
[C---:B------:R-:W-:Y:S02]  /*68740*/  IMAD.X R29, R24.reuse, 0x1, R0, P6 ;  /* 0x00000001181d7824 */ /* 0x040fe400030e0600 */
[----:B------:R-:W-:-:S03]  /*68750*/  IMAD.X R27, R24, 0x1, R71, P5 ;  /* 0x00000001181b7824 */ /* 0x000fc600028e0647 */
[----:B------:R2:W-:Y:S04]  /*68760*/  STL.64 [R1+0x220], R28 ;  /* 0x0002201c01007387 */ /* 0x0005e80000100a00 */
[----:B------:R3:W-:Y:S01]  /*68770*/  STL.64 [R1+0x218], R26 ;  /* 0x0002181a01007387 */ /* 0x0007e20000100a00 */
[C---:B--2---:R-:W-:Y:S02]  /*68780*/  IADD3 R28, P6, PT, R23.reuse, R68, RZ ;  /* 0x00000044171c7210 */ /* 0x044fe40007fde0ff */
[----:B---3--:R-:W-:-:S03]  /*68790*/  IADD3 R26, P5, PT, R23, R70, RZ ;  /* 0x00000046171a7210 */ /* 0x008fc60007fbe0ff */
[----:B------:R-:W-:Y:S01]  /*687a0*/  IMAD.X R29, R24, 0x1, R72, P6 ;  /* 0x00000001181d7824 */ /* 0x000fe200030e0648 */
[----:B------:R-:W-:Y:S02]  /*687b0*/  SHF.R.S32.HI R23, RZ, 0x1f, R22 ;  /* 0x0000001fff177819 */ /* 0x000fe40000011416 */
[----:B------:R-:W-:Y:S01]  /*687c0*/  IADD3 R48, P6, PT, R22, R2, RZ ;  /* 0x0000000216307210 */ /* 0x000fe20007fde0ff */
[----:B------:R-:W-:-:S04]  /*687d0*/  IMAD.X R27, R24, 0x1, R69, P5 ;  /* 0x00000001181b7824 */ /* 0x000fc800028e0645 */
        /* <DEDUP_REMOVED lines=25> */
[----:B------:R-:W-:Y:S01]  /*68970*/  IMAD.X R25, R22, 0x1, R69, P5 ;  /* 0x0000000116197824 */ /* 0x000fe200028e0645 */
[----:B------:R2:W-:Y:S03]  /*68980*/  STL.64 [R1+0x150], R26 ;  /* 0x0001501a01007387 */ /* 0x0005e60000100a00 */
[----:B------:R-:W-:-:S05]  /*68990*/  IMAD.X R51, R21, 0x1, R0, P6 ;  /* 0x0000000115337824 */ /* 0x000fca00030e0600 */
[----:B------:R-:W-:Y:S01]  /*689a0*/  STL.64 [R1+0x1d30], R50 ;  /* 0x001d303201007387 */ /* 0x000fe20000100a00 */
[----:B--2---:R-:W-:-:S03]  /*689b0*/  IADD3 R26, P5, PT, R20, R3, RZ ;  /* 0x00000003141a7210 */ /* 0x004fc60007fbe0ff */
[----:B------:R2:W-:Y:S02]  /*689c0*/  STL.64 [R1+0x148], R24 ;  /* 0x0001481801007387 */ /* 0x0005e40000100a00 */
[----:B------:R-:W-:Y:S01]  /*689d0*/  IMAD.X R27, R21, 0x1, R71, P5 ;  /* 0x00000001151b7824 */ /* 0x000fe200028e0647 */
[C---:B------:R-:W-:Y:S02]  /*689e0*/  IADD3 R22, P5, PT, R20.reuse, R70, RZ ;  /* 0x0000004614167210 */ /* 0x040fe40007fbe0ff */
[----:B--2---:R-:W-:-:S03]  /*689f0*/  IADD3 R24, P6, PT, R20, R68, RZ ;  /* 0x0000004414187210 */ /* 0x004fc60007fde0ff */
[C---:B------:R-:W-:Y:S02]  /*68a00*/  IMAD.X R23, R21.reuse, 0x1, R69, P5 ;  /* 0x0000000115177824 */ /* 0x040fe400028e0645 */
[----:B------:R-:W-:Y:S01]  /*68a10*/  IMAD.X R25, R21, 0x1, R72, P6 ;  /* 0x0000000115197824 */ /* 0x000fe200030e0648 */
[----:B------:R-:W-:Y:S01]  /*68a20*/  STL.64 [R1+0x138], R26 ;  /* 0x0001381a01007387 */ /* 0x000fe20000100a00 */
[----:B------:R-:W-:-:S03]  /*68a30*/  SHF.R.S32.HI R20, RZ, 0x1f, R19 ;  /* 0x0000001fff147819 */ /* 0x000fc60000011413 */
        /* <DEDUP_REMOVED lines=15> */
[----:B------:R-:W-:Y:S01]  /*68b30*/  IMAD.X R53, R19, 0x1, R0, P6 ;  /* 0x0000000113357824 */ /* 0x000fe200030e0600 */
        /* <DEDUP_REMOVED lines=30> */
[----:B------:R-:W-:-:S04]  /*68d20*/  IMAD.X R21, R17, 0x1, R72, P6 ;  /* 0x0000000111157824 */ /* 0x000fc800030e0648 */
        /* <DEDUP_REMOVED lines=55> */
[----:B------:R-:W-:Y:S01]  /*690a0*/  IMAD.MOV.U32 R43, RZ, RZ, R62 ;  /* 0x000000ffff2b7224 */ /* 0x000fe200078e003e */
[C---:B--2---:R-:W-:Y:S02]  /*690b0*/  IADD3 R16, P6, PT, R11.reuse, R2, RZ ;  /* 0x000000020b107210 */ /* 0x044fe40007fde0ff */
[----:B---3--:R-:W-:-:S03]  /*690c0*/  IADD3 R14, P5, PT, R11, R3, RZ ;  /* 0x000000030b0e7210 */ /* 0x008fc60007fbe0ff */
[C---:B------:R-:W-:Y:S01]  /*690d0*/  IMAD.X R17, R12.reuse, 0x1, R0, P6 ;  /* 0x000000010c117824 */ /* 0x040fe200030e0600 */
[C---:B------:R-:W-:Y:S01]  /*690e0*/  IADD3 R60, P6, PT, R11.reuse, R68, RZ ;  /* 0x000000440b3c7210 */ /* 0x040fe20007fde0ff */
[C---:B------:R-:W-:Y:S01]  /*690f0*/  IMAD.X R15, R12.reuse, 0x1, R71, P5 ;  /* 0x000000010c0f7824 */ /* 0x040fe200028e0647 */
[----:B------:R-:W-:Y:S01]  /*69100*/  IADD3 R62, P5, PT, R11, R70, RZ ;  /* 0x000000460b3e7210 */ /* 0x000fe20007fbe0ff */
[----:B------:R-:W-:Y:S01]  /*69110*/  IMAD.MOV.U32 R45, RZ, RZ, R64 ;  /* 0x000000ffff2d7224 */ /* 0x000fe200078e0040 */
[----:B------:R-:W-:Y:S01]  /*69120*/  SHF.R.S32.HI R11, RZ, 0x1f, R10 ;  /* 0x0000001fff0b7819 */ /* 0x000fe2000001140a */
[----:B------:R-:W-:Y:S02]  /*69130*/  IMAD.MOV.U32 R42, RZ, RZ, R63 ;  /* 0x000000ffff2a7224 */ /* 0x000fe400078e003f */
[----:B------:R-:W-:Y:S01]  /*69140*/  IMAD.X R61, R12, 0x1, R72, P6 ;  /* 0x000000010c3d7824 */ /* 0x000fe200030e0648 */
[----:B------:R-:W-:Y:S01]  /*69150*/  IADD3 R64, P6, PT, R10, R2, RZ ;  /* 0x000000020a407210 */ /* 0x000fe20007fde0ff */
[----:B------:R-:W-:Y:S01]  /*69160*/  IMAD.X R63, R12, 0x1, R69, P5 ;  /* 0x000000010c3f7824 */ /* 0x000fe200028e0645 */
[----:B------:R-:W-:Y:S01]  /*69170*/  IADD3 R92, P5, PT, R10, R3, RZ ;  /* 0x000000030a5c7210 */ /* 0x000fe20007fbe0ff */
[----:B------:R-:W-:-:S02]  /*69180*/  IMAD.MOV.U32 R73, RZ, RZ, R65 ;  /* 0x000000ffff497224 */ /* 0x000fc400078e0041 */
[C---:B------:R-:W-:Y:S01]  /*69190*/  IMAD.X R65, R11.reuse, 0x1, R0, P6 ;  /* 0x000000010b417824 */ /* 0x040fe200030e0600 */
[C---:B------:R-:W-:Y:S01]  /*691a0*/  IADD3 R90, P6, PT, R10.reuse, R68, RZ ;  /* 0x000000440a5a7210 */ /* 0x040fe20007fde0ff */
[C---:B------:R-:W-:Y:S01]  /*691b0*/  IMAD.X R93, R11.reuse, 0x1, R71, P5 ;  /* 0x000000010b5d7824 */ /* 0x040fe200028e0647 */
[----:B------:R-:W-:Y:S02]  /*691c0*/  IADD3 R88, P5, PT, R10, R70, RZ ;  /* 0x000000460a587210 */ /* 0x000fe40007fbe0ff */
[----:B------:R-:W-:Y:S01]  /*691d0*/  SHF.R.S32.HI R10, RZ, 0x1f, R9 ;  /* 0x0000001fff0a7819 */ /* 0x000fe20000011409 */
        /* <DEDUP_REMOVED lines=14> */
[----:B------:R-:W-:-:S02]  /*692c0*/  IMAD.MOV.U32 R36, RZ, RZ, R76 ;  /* 0x000000ffff247224 */ /* 0x000fc400078e004c */
[----:B------:R-:W-:Y:S01]  /*692d0*/  IMAD.X R81, R10, 0x1, R69, P5 ;  /* 0x000000010a517824 */ /* 0x000fe200028e0645 */
[CC--:B------:R-:W-:Y:S01]  /*692e0*/  IADD3 R76, P5, PT, R8.reuse, R3.reuse, RZ ;  /* 0x00000003084c7210 */ /* 0x0c0fe20007fbe0ff */
[----:B------:R-:W-:Y:S02]  /*692f0*/  IMAD.MOV.U32 R41, RZ, RZ, R79 ;  /* 0x000000ffff297224 */ /* 0x000fe400078e004f */
[----:B------:R-:W-:Y:S02]  /*69300*/  IMAD.MOV.U32 R37, RZ, RZ, R77 ;  /* 0x000000ffff257224 */ /* 0x000fe400078e004d */
        /* <DEDUP_REMOVED lines=8> */
[----:B------:R-:W-:-:S03]  /*69390*/  IADD3 R30, P5, PT, R7, R3, RZ ;  /* 0x00000003071e7210 */ /* 0x000fc60007fbe0ff */
        /* <DEDUP_REMOVED lines=8> */
[C---:B------:R-:W-:Y:S01]  /*69420*/  IADD3 R22, P5, PT, R6.reuse, R3, RZ ;  /* 0x0000000306167210 */ /* 0x040fe20007fbe0ff */
[----:B------:R2:W-:Y:S02]  /*69430*/  STL.64 [R1+0x20], R16 ;  /* 0x0000201001007387 */ /* 0x0005e40000100a00 */
[C---:B------:R-:W-:Y:S01]  /*69440*/  IMAD.X R25, R7.reuse, 0x1, R0, P6 ;  /* 0x0000000107197824 */ /* 0x040fe200030e0600 */
[C---:B------:R-:W-:Y:S01]  /*69450*/  IADD3 R20, P6, PT, R6.reuse, R68, RZ ;  /* 0x0000004406147210 */ /* 0x040fe20007fde0ff */
[C---:B------:R-:W-:Y:S01]  /*69460*/  IMAD.X R23, R7.reuse, 0x1, R71, P5 ;  /* 0x0000000107177824 */ /* 0x040fe200028e0647 */
[----:B------:R-:W-:Y:S01]  /*69470*/  IADD3 R18, P5, PT, R6, R70, RZ ;  /* 0x0000004606127210 */ /* 0x000fe20007fbe0ff */
[----:B------:R3:W-:Y:S01]  /*69480*/  STL.64 [R1+0x18], R14 ;  /* 0x0000180e01007387 */ /* 0x0007e20000100a00 */
[----:B------:R-:W-:Y:S01]  /*69490*/  SHF.R.S32.HI R6, RZ, 0x1f, R5 ;  /* 0x0000001fff067819 */ /* 0x000fe20000011405 */
[----:B------:R-:W-:-:S02]  /*694a0*/  IMAD.X R21, R7, 0x1, R72, P6 ;  /* 0x0000000107157824 */ /* 0x000fc400030e0648 */
[----:B------:R-:W1:Y:S01]  /*694b0*/  LDL.LU R44, [R1+0x1cb8] ;  /* 0x001cb800012c7983 */ /* 0x000e620000300800 */
[----:B------:R-:W-:Y:S01]  /*694c0*/  IMAD.X R19, R7, 0x1, R69, P5 ;  /* 0x0000000107137824 */ /* 0x000fe200028e0645 */
[C---:B--2---:R-:W-:Y:S02]  /*694d0*/  IADD3 R16, P6, PT, R5.reuse, R2, RZ ;  /* 0x0000000205107210 */ /* 0x044fe40007fde0ff */
[----:B---3--:R-:W-:-:S03]  /*694e0*/  IADD3 R14, P5, PT, R5, R3, RZ ;  /* 0x00000003050e7210 */ /* 0x008fc60007fbe0ff */
[C---:B------:R-:W-:Y:S01]  /*694f0*/  IMAD.X R17, R6.reuse, 0x1, R0, P6 ;  /* 0x0000000106117824 */ /* 0x040fe200030e0600 */
[C---:B------:R-:W-:Y:S01]  /*69500*/  IADD3 R12, P6, PT, R5.reuse, R68, RZ ;  /* 0x00000044050c7210 */ /* 0x040fe20007fde0ff */
[----:B------:R-:W-:Y:S01]  /*69510*/  IMAD.X R15, R6, 0x1, R71, P5 ;  /* 0x00000001060f7824 */ /* 0x000fe200028e0647 */
[----:B------:R-:W-:-:S03]  /*69520*/  IADD3 R10, P5, PT, R5, R70, RZ ;  /* 0x00000046050a7210 */ /* 0x000fc60007fbe0ff */
[----:B------:R-:W-:Y:S01]  /*69530*/  IMAD.X R13, R6, 0x1, R72, P6 ;  /* 0x00000001060d7824 */ /* 0x000fe200030e0648 */
[----:B------:R-:W-:Y:S02]  /*69540*/  SHF.R.S32.HI R5, RZ, 0x1f, R4 ;  /* 0x0000001fff057819 */ /* 0x000fe40000011404 */
[----:B------:R-:W-:Y:S01]  /*69550*/  IADD3 R8, P6, PT, R4, R2, RZ ;  /* 0x0000000204087210 */ /* 0x000fe20007fde0ff */
[----:B------:R-:W-:Y:S01]  /*69560*/  IMAD.X R11, R6, 0x1, R69, P5 ;  /* 0x00000001060b7824 */ /* 0x000fe200028e0645 */
[----:B------:R-:W-:-:S03]  /*69570*/  IADD3 R6, P5, PT, R4, R3, RZ ;  /* 0x0000000304067210 */ /* 0x000fc60007fbe0ff */
[C---:B------:R-:W-:Y:S01]  /*69580*/  IMAD.X R9, R5.reuse, 0x1, R0, P6 ;  /* 0x0000000105097824 */ /* 0x040fe200030e0600 */
[C---:B------:R-:W-:Y:S01]  /*69590*/  IADD3 R2, P6, PT, R4.reuse, R68, RZ ;  /* 0x0000004404027210 */ /* 0x040fe20007fde0ff */
[C---:B------:R-:W-:Y:S01]  /*695a0*/  IMAD.X R7, R5.reuse, 0x1, R71, P5 ;  /* 0x0000000105077824 */ /* 0x040fe200028e0647 */
[----:B------:R-:W-:Y:S01]  /*695b0*/  IADD3 R4, P5, PT, R4, R70, RZ ;  /* 0x0000004604047210 */ /* 0x000fe20007fbe0ff */
[----:B------:R-:W2:Y:S02]  /*695c0*/  LDL R71, [R1+0x704] ;  /* 0x0007040001477983 */ /* 0x000ea40000100800 */
[C---:B------:R-:W-:Y:S02]  /*695d0*/  IMAD.X R3, R5.reuse, 0x1, R72, P6 ;  /* 0x0000000105037824 */ /* 0x040fe400030e0648 */
[----:B------:R-:W-:-:S05]  /*695e0*/  IMAD.X R5, R5, 0x1, R69, P5 ;  /* 0x0000000105057824 */ /* 0x000fca00028e0645 */
[----:B------:R3:W-:Y:S04]  /*695f0*/  STL [R1+0x1ce4], R5 ;  /* 0x001ce40501007387 */ /* 0x0007e80000100800 */
[----:B---3--:R-:W3:Y:S01]  /*69600*/  LDL.LU R5, [R1+0x708] ;  /* 0x0007080001057983 */ /* 0x008ee20000300800 */
[----:B------:R-:W-:-:S04]  /*69610*/  PRMT R0, R45, 0x9910, RZ ;  /* 0x000099102d007816 */ /* 0x000fc800000000ff */
[----:B------:R-:W-:Y:S02]  /*69620*/  SHF.R.S32.HI R0, RZ, 0x8, R0 ;  /* 0x00000008ff007819 */ /* 0x000fe40000011400 */
[----:B------:R-:W-:-:S04]  /*69630*/  PRMT R68, R42, 0x9910, RZ ;  /* 0x000099102a447816 */ /* 0x000fc800000000ff */
[----:B------:R-:W-:Y:S02]  /*69640*/  SHF.R.S32.HI R68, RZ, 0x8, R68 ;  /* 0x00000008ff447819 */ /* 0x000fe40000011444 */
[----:B-1----:R-:W-:Y:S01]  /*69650*/  ISETP.GE.AND P6, PT, R44, UR4, PT ;  /* 0x000000042c007c0c */ /* 0x002fe2000bfc6270 */
[----:B------:R-:W1:Y:S03]  /*69660*/  LDCU UR4, c[0x0][0x398] ;  /* 0x00007300ff0477ac */ /* 0x000e660008000800 */
[----:B0-----:R-:W-:Y:S01]  /*69670*/  ISETP.LT.AND P5, PT, R66, UR6, !P6 ;  /* 0x0000000642007c0c */ /* 0x001fe2000f7a1270 */
[----:B------:R-:W3:-:S12]  /*69680*/  LDCU UR6, c[0x0][0x398] ;  /* 0x00007300ff0677ac */ /* 0x000ed80008000800 */
[----:B------:R0:W-:Y:S01]  /*69690*/  @P5 STG.E.U8 desc[UR14][R40.64], R0 ;  /* 0x0000000028005986 */ /* 0x0001e2000c10110e */
[----:B-1----:R-:W-:Y:S01]  /*696a0*/  ISETP.LT.AND P5, PT, R67, UR4, !P6 ;  /* 0x0000000443007c0c */ /* 0x002fe2000f7a1270 */
[----:B------:R-:W1:Y:S01]  /*696b0*/  LDCU UR4, c[0x0][0x39c] ;  /* 0x00007380ff0477ac */ /* 0x000e620008000800 */
[----:B0-----:R-:W-:Y:S01]  /*696c0*/  PRMT R0, R73, 0x9910, RZ ;  /* 0x0000991049007816 */ /* 0x001fe200000000ff */
[----:B------:R-:W4:Y:S03]  /*696d0*/  LDL.LU R40, [R1+0x580] ;  /* 0x0005800001287983 */ /* 0x000f260000300800 */
[----:B------:R-:W-:Y:S01]  /*696e0*/  SHF.R.S32.HI R0, RZ, 0x8, R0 ;  /* 0x00000008ff007819 */ /* 0x000fe20000011400 */
[----:B------:R-:W4:Y:S06]  /*696f0*/  LDL.LU R41, [R1+0x584] ;  /* 0x0005840001297983 */ /* 0x000f2c0000300800 */
[----:B------:R0:W-:Y:S04]  /*69700*/  @P5 STG.E.U8 desc[UR14][R38.64], R0 ;  /* 0x0000000026005986 */ /* 0x0001e8000c10110e */
[----:B------:R-:W5:Y:S01]  /*69710*/  LDL.LU R50, [R1+0x380] ;  /* 0x0003800001327983 */ /* 0x000f620000300800 */
[----:B---3--:R-:W-:-:S03]  /*69720*/  ISETP.LT.AND P5, PT, R5, UR6, !P6 ;  /* 0x0000000605007c0c */ /* 0x008fc6000f7a1270 */
[----:B------:R-:W5:Y:S01]  /*69730*/  LDL.LU R51, [R1+0x384] ;  /* 0x0003840001337983 */ /* 0x000f620000300800 */
[----:B------:R-:W3:Y:S03]  /*69740*/  LDCU UR6, c[0x0][0x398] ;  /* 0x00007300ff0677ac */ /* 0x000ee60008000800 */
[----:B------:R-:W3:Y:S04]  /*69750*/  LDL.LU.64 R48, [R1+0x378] ;  /* 0x0003780001307983 */ /* 0x000ee80000300a00 */
[----:B------:R-:W1:Y:S01]  /*69760*/  LDL.LU R44, [R1+0x1cc8] ;  /* 0x001cc800012c7983 */ /* 0x000e620000300800 */
[----:B0-----:R-:W-:-:S03]  /*69770*/  PRMT R0, R43, 0x9910, RZ ;  /* 0x000099102b007816 */ /* 0x001fc600000000ff */
[----:B------:R-:W3:Y:S04]  /*69780*/  LDL.LU R45, [R1+0x180] ;  /* 0x00018000012d7983 */ /* 0x000ee80000300800 */
[----:B------:R-:W3:Y:S04]  /*69790*/  LDL.LU R73, [R1+0x184] ;  /* 0x0001840001497983 */ /* 0x000ee80000300800 */
[----:B------:R-:W3:Y:S04]  /*697a0*/  LDL.LU.64 R46, [R1+0x370] ;  /* 0x00037000012e7983 */ /* 0x000ee80000300a00 */
[----:B------:R-:W3:Y:S04]  /*697b0*/  LDL.LU.64 R38, [R1+0x368] ;  /* 0x0003680001267983 */ /* 0x000ee80000300a00 */
[----:B------:R-:W3:Y:S04]  /*697c0*/  LDL.LU.64 R42, [R1+0x360] ;  /* 0x00036000012a7983 */ /* 0x000ee80000300a00 */
[----:B------:R0:W-:Y:S04]  /*697d0*/  @P5 STG.E.U8 desc[UR14][R36.64], R68 ;  /* 0x0000004424005986 */ /* 0x0001e8000c10110e */
[----:B0-----:R-:W3:Y:S04]  /*697e0*/  LDL.LU.64 R36, [R1+0x1da0] ;  /* 0x001da00001247983 */ /* 0x001ee80000300a00 */
[----:B------:R-:W3:Y:S01]  /*697f0*/  LDL.LU.64 R68, [R1+0x408] ;  /* 0x0004080001447983 */ /* 0x000ee20000300a00 */
[----:B--2---:R-:W-:Y:S01]  /*69800*/  ISETP.LT.AND P6, PT, R71, UR8, !P6 ;  /* 0x0000000847007c0c */ /* 0x004fe2000f7c1270 */
[----:B------:R-:W0:Y:S01]  /*69810*/  LDCU UR8, c[0x0][0x398] ;  /* 0x00007300ff0877ac */ /* 0x000e220008000800 */
[----:B------:R-:W-:-:S02]  /*69820*/  SHF.R.S32.HI R0, RZ, 0x8, R0 ;  /* 0x00000008ff007819 */ /* 0x000fc40000011400 */
[----:B-1----:R-:W-:Y:S01]  /*69830*/  ISETP.GE.AND P5, PT, R44, UR4, PT ;  /* 0x000000042c007c0c */ /* 0x002fe2000bfa6270 */
[----:B------:R-:W1:Y:S01]  /*69840*/  LDCU UR4, c[0x0][0x398] ;  /* 0x00007300ff0477ac */ /* 0x000e620008000800 */
[----:B------:R-:W2:Y:S07]  /*69850*/  LDL.LU R44, [R1+0x1cc0] ;  /* 0x001cc000012c7983 */ /* 0x000eae0000300800 */
[----:B---3--:R4:W-:Y:S01]  /*69860*/  @P6 STG.E.U8 desc[UR14][R68.64], R0 ;  /* 0x0000000044006986 */ /* 0x0089e2000c10110e */
[----:B------:R-:W-:Y:S01]  /*69870*/  ISETP.LT.AND P6, PT, R66, UR10, !P5 ;  /* 0x0000000a42007c0c */ /* 0x000fe2000efc1270 */
[----:B------:R-:W3:Y:S01]  /*69880*/  LDCU UR10, c[0x0][0x398] ;  /* 0x00007300ff0a77ac */ /* 0x000ee20008000800 */
[----:B----4-:R-:W-:-:S11]  /*69890*/  F2FP.SATFINITE.E4M3.F32.PACK_AB_MERGE_C R0, R41, R40, RZ ;  /* 0x000000282900723e */ /* 0x010fd600048070ff */
[----:B------:R4:W-:Y:S04]  /*698a0*/  @P6 STG.E.U8 desc[UR14][R36.64], R0 ;  /* 0x0000000024006986 */ /* 0x0009e8000c10110e */
[----:B----4-:R-:W4:Y:S01]  /*698b0*/  LDL.LU.64 R36, [R1+0x1d98] ;  /* 0x001d980001247983 */ /* 0x010f220000300a00 */
[----:B-1----:R-:W-:Y:S01]  /*698c0*/  ISETP.LT.AND P6, PT, R67, UR4, !P5 ;  /* 0x0000000443007c0c */ /* 0x002fe2000efc1270 */
[----:B------:R-:W2:Y:S01]  /*698d0*/  LDCU UR4, c[0x0][0x39c] ;  /* 0x00007380ff0477ac */ /* 0x000ea20008000800 */
[----:B-----5:R-:W-:Y:S01]  /*698e0*/  F2FP.SATFINITE.E4M3.F32.PACK_AB_MERGE_C R69, R51, R50, RZ ;  /* 0x000000323345723e */ /* 0x020fe200048070ff */
[----:B------:R-:W5:Y:S01]  /*698f0*/  LDL.LU.64 R40, [R1+0x358] ;  /* 0x0003580001287983 */ /* 0x000f620000300a00 */
[----:B------:R-:W-:-:S09]  /*69900*/  F2FP.SATFINITE.E4M3.F32.PACK_AB_MERGE_C R68, R73, R45, RZ ;  /* 0x0000002d4944723e */ /* 0x000fd200048070ff */
[----:B------:R-:W-:Y:S01]  /*69910*/  @P6 STG.E.U8 desc[UR14][R48.64], R69 ;  /* 0x0000004530006986 */ /* 0x000fe2000c10110e */
[----:B------:R-:W-:Y:S01]  /*69920*/  ISETP.LT.AND P6, PT, R5, UR6, !P5 ;  /* 0x0000000605007c0c */ /* 0x000fe2000efc1270 */
[----:B------:R-:W1:Y:S01]  /*69930*/  LDCU UR6, c[0x0][0x398] ;  /* 0x00007300ff0677ac */ /* 0x000e620008000800 */
[----:B0-----:R-:W-:Y:S02]  /*69940*/  ISETP.LT.AND P5, PT, R71, UR8, !P5 ;  /* 0x0000000847007c0c */ /* 0x001fe4000efa1270 */
[----:B------:R-:W-:Y:S01]  /*69950*/  PRMT R0, R0, 0x9910, RZ ;  /* 0x0000991000007816 */ /* 0x000fe200000000ff */
[----:B------:R-:W0:Y:S08]  /*69960*/  LDCU UR8, c[0x0][0x398] ;  /* 0x00007300ff0877ac */ /* 0x000e300008000800 */
[----:B------:R-:W-:Y:S01]  /*69970*/  @P6 STG.E.U8 desc[UR14][R46.64], R68 ;  /* 0x000000442e006986 */ /* 0x000fe2000c10110e */
[----:B------:R-:W-:-:S02]  /*69980*/  SHF.R.S32.HI R0, RZ, 0x8, R0 ;  /* 0x00000008ff007819 */ /* 0x000fc40000011400 */
[----:B----4-:R-:W-:-:S05]  /*69990*/  F2FP.SATFINITE.E4M3.F32.PACK_AB_MERGE_C R36, R37, R36, RZ ;  /* 0x000000242524723e */ /* 0x010fca00048070ff */
[----:B------:R4:W-:Y:S04]  /*699a0*/  @P5 STG.E.U8 desc[UR14][R38.64], R36 ;  /* 0x0000002426005986 */ /* 0x0009e8000c10110e */
[----:B----4-:R-:W4:Y:S01]  /*699b0*/  LDL.LU.64 R38, [R1+0x350] ;  /* 0x0003500001267983 */ /* 0x010f220000300a00 */
[----:B--2---:R-:W-:Y:S01]  /*699c0*/  ISETP.GE.AND P6, PT, R44, UR4, PT ;  /* 0x000000042c007c0c */ /* 0x004fe2000bfc6270 */
[----:B------:R-:W2:Y:S03]  /*699d0*/  LDCU UR4, c[0x0][0x398] ;  /* 0x00007300ff0477ac */ /* 0x000ea60008000800 */
[----:B-1----:R-:W-:Y:S01]  /*699e0*/  ISETP.LT.AND P5, PT, R66, UR6, !P6 ;  /* 0x0000000642007c0c */ /* 0x002fe2000f7a1270 */
[----:B------:R-:W1:Y:S01]  /*699f0*/  LDCU UR6, c[0x0][0x398] ;  /* 0x00007300ff0677ac */ /* 0x000e620008000800 */
[----:B------:R-:W-:-:S11]  /*69a00*/  PRMT R68, R68, 0x9910, RZ ;  /* 0x0000991044447816 */ /* 0x000fd600000000ff */
[----:B------:R0:W-:Y:S01]  /*69a10*/  @P5 STG.E.U8 desc[UR14][R42.64], R0 ;  /* 0x000000002a005986 */ /* 0x0001e2000c10110e */
[----:B--2---:R-:W-:Y:S01]  /*69a20*/  ISETP.LT.AND P5, PT, R67, UR4, !P6 ;  /* 0x0000000443007c0c */ /* 0x004fe2000f7a1270 */
[----:B------:R-:W2:Y:S01]  /*69a30*/  LDCU UR4, c[0x0][0x39c] ;  /* 0x00007380ff0477ac */ /* 0x000ea20008000800 */
[----:B0-----:R-:W-:Y:S01]  /*69a40*/  PRMT R0, R69, 0x9910, RZ ;  /* 0x0000991045007816 */ /* 0x001fe200000000ff */
[----:B------:R-:W2:Y:S04]  /*69a50*/  LDL.LU R42, [R1+0x588] ;  /* 0x00058800012a7983 */ /* 0x000ea80000300800 */
[----:B------:R-:W2:Y:S01]  /*69a60*/  LDL.LU R43, [R1+0x58c] ;  /* 0x00058c00012b7983 */ /* 0x000ea20000300800 */
[----:B------:R-:W-:-:S03]  /*69a70*/  SHF.R.S32.HI R0, RZ, 0x8, R0 ;  /* 0x00000008ff007819 */ /* 0x000fc60000011400 */
[----:B------:R-:W2:Y:S04]  /*69a80*/  LDL.LU R72, [R1+0x388] ;  /* 0x0003880001487983 */ /* 0x000ea80000300800 */
[----:B------:R-:W2:Y:S04]  /*69a90*/  LDL.LU R70, [R1+0x38c] ;  /* 0x00038c0001467983 */ /* 0x000ea80000300800 */
[----:B------:R-:W2:Y:S04]  /*69aa0*/  LDL.LU.64 R50, [R1+0x338] ;  /* 0x0003380001327983 */ /* 0x000ea80000300a00 */
[----:B------:R-:W2:Y:S04]  /*69ab0*/  LDL.LU R37, [R1+0x1cd0] ;  /* 0x001cd00001257983 */ /* 0x000ea80000300800 */
[----:B------:R-:W3:Y:S04]  /*69ac0*/  LDL.LU R47, [R1+0x188] ;  /* 0x00018800012f7983 */ /* 0x000ee80000300800 */
[----:B------:R-:W3:Y:S04]  /*69ad0*/  LDL.LU R73, [R1+0x18c] ;  /* 0x00018c0001497983 */ /* 0x000ee80000300800 */
[----:B-----5:R0:W-:Y:S01]  /*69ae0*/  @P5 STG.E.U8 desc[UR14][R40.64], R0 ;  /* 0x0000000028005986 */ /* 0x0201e2000c10110e */
[----:B-1----:R-:W-:Y:S01]  /*69af0*/  ISETP.LT.AND P5, PT, R5, UR6, !P6 ;  /* 0x0000000605007c0c */ /* 0x002fe2000f7a1270 */
[----:B------:R-:W1:Y:S02]  /*69b00*/  LDCU UR6, c[0x0][0x398] ;  /* 0x00007300ff0677ac */ /* 0x000e640008000800 */
[----:B------:R-:W5:Y:S04]  /*69b10*/  LDL.LU.64 R48, [R1+0x330] ;  /* 0x0003300001307983 */ /* 0x000f680000300a00 */
[----:B0-----:R-:W3:Y:S01]  /*69b20*/  LDL.LU.64 R40, [R1+0x328] ;  /* 0x0003280001287983 */ /* 0x001ee20000300a00 */
[----:B------:R-:W-:Y:S01]  /*69b30*/  PRMT R0, R36, 0x9910, RZ ;  /* 0x0000991024007816 */ /* 0x000fe200000000ff */
[----:B------:R-:W-:-:S02]  /*69b40*/  IMAD.MOV.U32 R36, RZ, RZ, R68 ;  /* 0x000000ffff247224 */ /* 0x000fc400078e0044 */
[----:B------:R-:W3:Y:S04]  /*69b50*/  LDL.LU.64 R44, [R1+0x320] ;  /* 0x00032000012c7983 */ /* 0x000ee80000300a00 */
[----:B------:R-:W3:Y:S01]  /*69b60*/  LDL.LU.64 R68, [R1+0x348] ;  /* 0x0003480001447983 */ /* 0x000ee20000300a00 */
[----:B------:R-:W-:-:S05]  /*69b70*/  SHF.R.S32.HI R36, RZ, 0x8, R36 ;  /* 0x00000008ff247819 */ /* 0x000fca0000011424 */
[----:B----4-:R0:W-:Y:S04]  /*69b80*/  @P5 STG.E.U8 desc[UR14][R38.64], R36 ;  /* 0x0000002426005986 */ /* 0x0101e8000c10110e */
[----:B0-----:R-:W4:Y:S01]  /*69b90*/  LDL.LU.64 R38, [R1+0x1d90] ;  /* 0x001d900001267983 */ /* 0x001f220000300a00 */
[----:B------:R-:W-:Y:S01]  /*69ba0*/  ISETP.LT.AND P6, PT, R71, UR8, !P6 ;  /* 0x0000000847007c0c */ /* 0x000fe2000f7c1270 */
[----:B------:R-:W0:Y:S01]  /*69bb0*/  LDCU UR8, c[0x0][0x398] ;  /* 0x00007300ff0877ac */ /* 0x000e220008000800 */
[----:B------:R-:W-:Y:S01]  /*69bc0*/  SHF.R.S32.HI R0, RZ, 0x8, R0 ;  /* 0x00000008ff007819 */ /* 0x000fe20000011400 */
[----:B------:R-:W5:Y:S01]  /*69bd0*/  LDL.LU R46, [R1+0x1cd4] ;  /* 0x001cd400012e7983 */ /* 0x000f620000300800 */
[----:B--2---:R-:W-:Y:S01]  /*69be0*/  ISETP.GE.AND P5, PT, R37, UR4, PT ;  /* 0x0000000425007c0c */ /* 0x004fe2000bfa6270 */
[----:B------:R-:W2:Y:S08]  /*69bf0*/  LDCU UR4, c[0x0][0x398] ;  /* 0x00007300ff0477ac */ /* 0x000eb00008000800 */
[----:B---3--:R3:W-:Y:S01]  /*69c00*/  @P6 STG.E.U8 desc[UR14][R68.64], R0 ;  /* 0x0000000044006986 */ /* 0x0087e2000c10110e */
[----:B------:R-:W-:Y:S01]  /*69c10*/  ISETP.LT.AND P6, PT, R66, UR10, !P5 ;  /* 0x0000000a42007c0c */ /* 0x000fe2000efc1270 */
[----:B------:R-:W0:Y:S01]  /*69c20*/  LDCU UR10, c[0x0][0x398] ;  /* 0x00007300ff0a77ac */ /* 0x000e220008000800 */
[----:B---3--:R-:W-:-:S11]  /*69c30*/  F2FP.SATFINITE.E4M3.F32.PACK_AB_MERGE_C R0, R43, R42, RZ ;  /* 0x0000002a2b00723e */ /* 0x008fd600048070ff */
[----:B----4-:R3:W-:Y:S04]  /*69c40*/  @P6 STG.E.U8 desc[UR14][R38.64], R0 ;  /* 0x0000000026006986 */ /* 0x0107e8000c10110e */
[----:B---3--:R-:W3:Y:S01]  /*69c50*/  LDL.LU.64 R38, [R1+0x1d88] ;  /* 0x001d880001267983 */ /* 0x008ee20000300a00 */
[----:B--2---:R-:W-:Y:S01]  /*69c60*/  ISETP.LT.AND P6, PT, R67, UR4, !P5 ;  /* 0x0000000443007c0c */ /* 0x004fe2000efc1270 */
[----:B------:R-:W2:Y:S01]  /*69c70*/  LDCU UR4, c[0x0][0x39c] ;  /* 0x00007380ff0477ac */ /* 0x000ea20008000800 */
[----:B------:R-:W-:Y:S01]  /*69c80*/  F2FP.SATFINITE.E4M3.F32.PACK_AB_MERGE_C R37, R70, R72, RZ ;  /* 0x000000484625723e */ /* 0x000fe200048070ff */
[----:B------:R-:W4:Y:S01]  /*69c90*/  LDL.LU.64 R42, [R1+0x318] ;  /* 0x00031800012a7983 */ /* 0x000f220000300a00 */
[----:B------:R-:W-:-:S09]  /*69ca0*/  F2FP.SATFINITE.E4M3.F32.PACK_AB_MERGE_C R36, R73, R47, RZ ;  /* 0x0000002f4924723e */ /* 0x000fd200048070ff */
[----:B------:R-:W-:Y:S01]  /*69cb0*/  @P6 STG.E.U8 desc[UR14][R50.64], R37 ;  /* 0x0000002532006986 */ /* 0x000fe2000c10110e */
[----:B-1----:R-:W-:Y:S01]  /*69cc0*/  ISETP.LT.AND P6, PT, R5, UR6, !P5 ;  /* 0x0000000605007c0c */ /* 0x002fe2000efc1270 */
[----:B------:R-:W1:Y:S01]  /*69cd0*/  LDCU UR6, c[0x0][0x398] ;  /* 0x00007300ff0677ac */ /* 0x000e620008000800 */
[----:B0-----:R-:W-:Y:S02]  /*69ce0*/  ISETP.LT.AND P5, PT, R71, UR8, !P5 ;  /* 0x0000000847007c0c */ /* 0x001fe4000efa1270 */
[----:B------:R-:W-:Y:S01]  /*69cf0*/  PRMT R0, R0, 0x9910, RZ ;  /* 0x0000991000007816 */ /* 0x000fe200000000ff */
[----:B------:R-:W0:Y:S08]  /*69d00*/  LDCU UR8, c[0x0][0x398] ;  /* 0x00007300ff0877ac */ /* 0x000e300008000800 */
[----:B-----5:R-:W-:Y:S01]  /*69d10*/  @P6 STG.E.U8 desc[UR14][R48.64], R36 ;  /* 0x0000002430006986 */ /* 0x020fe2000c10110e */
[----:B--2---:R-:W-:Y:S01]  /*69d20*/  ISETP.GE.AND P6, PT, R46, UR4, PT ;  /* 0x000000042e007c0c */ /* 0x004fe2000bfc6270 */
[----:B------:R-:W2:Y:S01]  /*69d30*/  LDCU UR4, c[0x0][0x398] ;  /* 0x00007300ff0477ac */ /* 0x000ea20008000800 */
[----:B---3--:R-:W-:-:S05]  /*69d40*/  F2FP.SATFINITE.E4M3.F32.PACK_AB_MERGE_C R38, R39, R38, RZ ;  /* 0x000000262726723e */ /* 0x008fca00048070ff */
[----:B------:R3:W-:Y:S04]  /*69d50*/  @P5 STG.E.U8 desc[UR14][R40.64], R38 ;  /* 0x0000002628005986 */ /* 0x0007e8000c10110e */
[----:B---3--:R-:W3:Y:S01]  /*69d60*/  LDL.LU.64 R40, [R1+0x310] ;  /* 0x0003100001287983 */ /* 0x008ee20000300a00 */
[----:B-1----:R-:W-:Y:S01]  /*69d70*/  ISETP.LT.AND P5, PT, R66, UR6, !P6 ;  /* 0x0000000642007c0c */ /* 0x002fe2000f7a1270 */
[----:B------:R-:W1:Y:S01]  /*69d80*/  LDCU UR6, c[0x0][0x398] ;  /* 0x00007300ff0677ac */ /* 0x000e620008000800 */
[----:B------:R-:W-:-:S11]  /*69d90*/  SHF.R.S32.HI R0, RZ, 0x8, R0 ;  /* 0x00000008ff007819 */ /* 0x000fd60000011400 */
[----:B------:R5:W-:Y:S01]  /*69da0*/  @P5 STG.E.U8 desc[UR14][R44.64], R0 ;  /* 0x000000002c005986 */ /* 0x000be2000c10110e */
[----:B--2---:R-:W-:Y:S01]  /*69db0*/  ISETP.LT.AND P5, PT, R67, UR4, !P6 ;  /* 0x0000000443007c0c */ /* 0x004fe2000f7a1270 */
[----:B------:R-:W2:Y:S01]  /*69dc0*/  LDCU UR4, c[0x0][0x39c] ;  /* 0x00007380ff0477ac */ /* 0x000ea20008000800 */
[----:B-----5:R-:W-:Y:S01]  /*69dd0*/  PRMT R0, R37, 0x9910, RZ ;  /* 0x0000991025007816 */ /* 0x020fe200000000ff */
[----:B------:R-:W5:Y:S04]  /*69de0*/  LDL.LU R44, [R1+0x590] ;  /* 0x00059000012c7983 */ /* 0x000f680000300800 */
[----:B------:R-:W5:Y:S01]  /*69df0*/  LDL.LU R45, [R1+0x594] ;  /* 0x00059400012d7983 */ /* 0x000f620000300800 */
[----:B------:R-:W-:-:S03]  /*69e00*/  SHF.R.S32.HI R0, RZ, 0x8, R0 ;  /* 0x00000008ff007819 */ /* 0x000fc60000011400 */
[----:B------:R-:W2:Y:S04]  /*69e10*/  LDL.LU R70, [R1+0x390] ;  /* 0x0003900001467983 */ /* 0x000ea80000300800 */
[----:B------:R-:W2:Y:S04]  /*69e20*/  LDL.LU R50, [R1+0x394] ;  /* 0x0003940001327983 */ /* 0x000ea80000300800 */
[----:B------:R-:W2:Y:S04]  /*69e30*/  LDL.LU.64 R68, [R1+0x2f8] ;  /* 0x0002f80001447983 */ /* 0x000ea80000300a00 */
[----:B------:R-:W2:Y:S04]  /*69e40*/  LDL.LU R37, [R1+0x1cd8] ;  /* 0x001cd80001257983 */ /* 0x000ea80000300800 */
[----:B------:R-:W5:Y:S04]  /*69e50*/  LDL.LU R51, [R1+0x190] ;  /* 0x0001900001337983 */ /* 0x000f680000300800 */
[----:B------:R-:W5:Y:S04]  /*69e60*/  LDL.LU R73, [R1+0x194] ;  /* 0x0001940001497983 */ /* 0x000f680000300800 */
[----:B----4-:R4:W-:Y:S01]  /*69e70*/  @P5 STG.E.U8 desc[UR14][R42.64], R0 ;  /* 0x000000002a005986 */ /* 0x0109e2000c10110e */
[----:B-1----:R-:W-:Y:S01]  /*69e80*/  ISETP.LT.AND P5, PT, R5, UR6, !P6 ;  /* 0x0000000605007c0c */ /* 0x002fe2000f7a1270 */
[----:B------:R-:W1:Y:S02]  /*69e90*/  LDCU UR6, c[0x0][0x398] ;  /* 0x00007300ff0677ac */ /* 0x000e640008000800 */
[----:B------:R-:W5:Y:S01]  /*69ea0*/  LDL.LU.64 R48, [R1+0x2f0] ;  /* 0x0002f00001307983 */ /* 0x000f620000300a00 */
[----:B------:R-:W-:-:S03]  /*69eb0*/  PRMT R36, R36, 0x9910, RZ ;  /* 0x0000991024247816 */ /* 0x000fc600000000ff */
[----:B----4-:R-:W4:Y:S01]  /*69ec0*/  LDL.LU.64 R42, [R1+0x2e8] ;  /* 0x0002e800012a7983 */ /* 0x010f220000300a00 */
[----:B------:R-:W-:-:S03]  /*69ed0*/  PRMT R0, R38, 0x9910, RZ ;  /* 0x0000991026007816 */ /* 0x000fc600000000ff */
[----:B------:R-:W4:Y:S04]  /*69ee0*/  LDL.LU.64 R46, [R1+0x2e0] ;  /* 0x0002e000012e7983 */ /* 0x000f280000300a00 */
[----:B------:R-:W4:Y:S01]  /*69ef0*/  LDL.LU.64 R38, [R1+0x308] ;  /* 0x0003080001267983 */ /* 0x000f220000300a00 */
[----:B------:R-:W-:-:S05]  /*69f00*/  SHF.R.S32.HI R36, RZ, 0x8, R36 ;  /* 0x00000008ff247819 */ /* 0x000fca0000011424 */
[----:B---3--:R3:W-:Y:S04]  /*69f10*/  @P5 STG.E.U8 desc[UR14][R40.64], R36 ;  /* 0x0000002428005986 */ /* 0x0087e8000c10110e */
[----:B---3--:R-:W3:Y:S01]  /*69f20*/  LDL.LU.64 R40, [R1+0x1d80] ;  /* 0x001d800001287983 */ /* 0x008ee20000300a00 */
[----:B0-----:R-:W-:Y:S01]  /*69f30*/  ISETP.LT.AND P6, PT, R71, UR8, !P6 ;  /* 0x0000000847007c0c */ /* 0x001fe2000f7c1270 */
[----:B------:R-:W0:Y:S01]  /*69f40*/  LDCU UR8, c[0x0][0x398] ;  /* 0x00007300ff0877ac */ /* 0x000e220008000800 */
[----:B------:R-:W-:Y:S02]  /*69f50*/  SHF.R.S32.HI R0, RZ, 0x8, R0 ;  /* 0x00000008ff007819 */ /* 0x000fe40000011400 */
[----:B--2---:R-:W-:Y:S01]  /*69f60*/  ISETP.GE.AND P5, PT, R37, UR4, PT ;  /* 0x0000000425007c0c */ /* 0x004fe2000bfa6270 */
[----:B------:R-:W2:Y:S08]  /*69f70*/  LDCU UR4, c[0x0][0x398] ;  /* 0x00007300ff0477ac */ /* 0x000eb00008000800 */
[----:B----4-:R5:W-:Y:S01]  /*69f80*/  @P6 STG.E.U8 desc[UR14][R38.64], R0 ;  /* 0x0000000026006986 */ /* 0x010be2000c10110e */
[----:B------:R-:W-:Y:S01]  /*69f90*/  ISETP.LT.AND P6, PT, R66, UR10, !P5 ;  /* 0x0000000a42007c0c */ /* 0x000fe2000efc1270 */
[----:B------:R-:W4:Y:S01]  /*69fa0*/  LDCU UR10, c[0x0][0x398] ;  /* 0x00007300ff0a77ac */ /* 0x000f220008000800 */
[----:B-----5:R-:W-:Y:S01]  /*69fb0*/  F2FP.SATFINITE.E4M3.F32.PACK_AB_MERGE_C R0, R45, R44, RZ ;  /* 0x0000002c2d00723e */ /* 0x020fe200048070ff */
[----:B------:R-:W5:Y:S10]  /*69fc0*/  LDL.LU R38, [R1+0x1cbc] ;  /* 0x001cbc0001267983 */ /* 0x000f740000300800 */
[----:B---3--:R3:W-:Y:S04]  /*69fd0*/  @P6 STG.E.U8 desc[UR14][R40.64], R0 ;  /* 0x0000000028006986 */ /* 0x0087e8000c10110e */
[----:B---3--:R-:W3:Y:S01]  /*69fe0*/  LDL.LU.64 R40, [R1+0x1d78] ;  /* 0x001d780001287983 */ /* 0x008ee20000300a00 */
[----:B--2---:R-:W-:Y:S01]  /*69ff0*/  ISETP.LT.AND P6, PT, R67, UR4, !P5 ;  /* 0x0000000443007c0c */ /* 0x004fe2000efc1270 */
[----:B------:R-:W5:Y:S01]  /*6a000*/  LDCU UR4, c[0x0][0x39c] ;  /* 0x00007380ff0477ac */ /* 0x000f620008000800 */
[----:B------:R-:W-:Y:S01]  /*6a010*/  F2FP.SATFINITE.E4M3.F32.PACK_AB_MERGE_C R37, R50, R70, RZ ;  /* 0x000000463225723e */ /* 0x000fe200048070ff */
[----:B------:R-:W2:Y:S01]  /*6a020*/  LDL.LU.64 R44, [R1+0x2d8] ;  /* 0x0002d800012c7983 */ /* 0x000ea20000300a00 */
[----:B------:R-:W-:-:S09]  /*6a030*/  F2FP.SATFINITE.E4M3.F32.PACK_AB_MERGE_C R36, R73, R51, RZ ;  /* 0x000000334924723e */ /* 0x000fd200048070ff */
[----:B------:R-:W-:Y:S01]  /*6a040*/  @P6 STG.E.U8 desc[UR14][R68.64], R37 ;  /* 0x0000002544006986 */ /* 0x000fe2000c10110e */
[----:B-1----:R-:W-:Y:S01]  /*6a050*/  ISETP.LT.AND P6, PT, R5, UR6, !P5 ;  /* 0x0000000605007c0c */ /* 0x002fe2000efc1270 */
[----:B------:R-:W1:Y:S01]  /*6a060*/  LDCU UR6, c[0x0][0x398] ;  /* 0x00007300ff0677ac */ /* 0x000e620008000800 */
[----:B0-----:R-:W-:Y:S02]  /*6a070*/  ISETP.LT.AND P5, PT, R71, UR8, !P5 ;  /* 0x0000000847007c0c */ /* 0x001fe4000efa1270 */
[----:B------:R-:W-:Y:S01]  /*6a080*/  PRMT R0, R0, 0x9910, RZ ;  /* 0x0000991000007816 */ /* 0x000fe200000000ff */
[----:B------:R-:W0:Y:S08]  /*6a090*/  LDCU UR8, c[0x0][0x398] ;  /* 0x00007300ff0877ac */ /* 0x000e300008000800 */
[----:B------:R-:W-:Y:S01]  /*6a0a0*/  @P6 STG.E.U8 desc[UR14][R48.64], R36 ;  /* 0x0000002430006986 */ /* 0x000fe2000c10110e */
[----:B------:R-:W-:-:S02]  /*6a0b0*/  SHF.R.S32.HI R0, RZ, 0x8, R0 ;  /* 0x00000008ff007819 */ /* 0x000fc40000011400 */
[----:B---3--:R-:W-:-:S05]  /*6a0c0*/  F2FP.SATFINITE.E4M3.F32.PACK_AB_MERGE_C R40, R41, R40, RZ ;  /* 0x000000282928723e */ /* 0x008fca00048070ff */
[----:B------:R3:W-:Y:S04]  /*6a0d0*/  @P5 STG.E.U8 desc[UR14][R42.64], R40 ;  /* 0x000000282a005986 */ /* 0x0007e8000c10110e */
[----:B---3--:R-:W3:Y:S01]  /*6a0e0*/  LDL.LU.64 R42, [R1+0x2d0] ;  /* 0x0002d000012a7983 */ /* 0x008ee20000300a00 */
[----:B-----5:R-:W-:Y:S01]  /*6a0f0*/  ISETP.GE.AND P6, PT, R38, UR4, PT ;  /* 0x0000000426007c0c */ /* 0x020fe2000bfc6270 */
[----:B------:R-:W5:Y:S03]  /*6a100*/  LDCU UR4, c[0x0][0x398] ;  /* 0x00007300ff0477ac */ /* 0x000f660008000800 */
[----:B-1----:R-:W-:Y:S01]  /*6a110*/  ISETP.LT.AND P5, PT, R66, UR6, !P6 ;  /* 0x0000000642007c0c */ /* 0x002fe2000f7a1270 */
[----:B------:R-:W1:-:S12]  /*6a120*/  LDCU UR6, c[0x0][0x398] ;  /* 0x00007300ff0677ac */ /* 0x000e580008000800 */
[----:B------:R0:W-:Y:S01]  /*6a130*/  @P5 STG.E.U8 desc[UR14][R46.64], R0 ;  /* 0x000000002e005986 */ /* 0x0001e2000c10110e */
[----:B-----5:R-:W-:Y:S01]  /*6a140*/  ISETP.LT.AND P5, PT, R67, UR4, !P6 ;  /* 0x0000000443007c0c */ /* 0x020fe2000f7a1270 */
[----:B------:R-:W5:Y:S01]  /*6a150*/  LDCU UR4, c[0x0][0x39c] ;  /* 0x00007380ff0477ac */ /* 0x000f620008000800 */
[----:B0-----:R-:W-:Y:S01]  /*6a160*/  PRMT R0, R37, 0x9910, RZ ;  /* 0x0000991025007816 */ /* 0x001fe200000000ff */
[----:B------:R-:W4:Y:S04]  /*6a170*/  LDL.LU R46, [R1+0x598] ;  /* 0x00059800012e7983 */ /* 0x000f280000300800 */
[----:B------:R-:W4:Y:S01]  /*6a180*/  LDL.LU R47, [R1+0x59c] ;  /* 0x00059c00012f7983 */ /* 0x000f220000300800 */
[----:B------:R-:W-:-:S03]  /*6a190*/  SHF.R.S32.HI R0, RZ, 0x8, R0 ;  /* 0x00000008ff007819 */ /* 0x000fc60000011400 */
[----:B------:R-:W4:Y:S04]  /*6a1a0*/  LDL.LU R39, [R1+0x398] ;  /* 0x0003980001277983 */ /* 0x000f280000300800 */
[----:B------:R-:W4:Y:S04]  /*6a1b0*/  LDL.LU R72, [R1+0x39c] ;  /* 0x00039c0001487983 */ /* 0x000f280000300800 */
[----:B------:R-:W4:Y:S04]  /*6a1c0*/  LDL.LU.64 R68, [R1+0x2b8] ;  /* 0x0002b80001447983 */ /* 0x000f280000300a00 */
[----:B------:R-:W5:Y:S04]  /*6a1d0*/  LDL.LU R37, [R1+0x1cc4] ;  /* 0x001cc40001257983 */ /* 0x000f680000300800 */
[----:B------:R-:W4:Y:S04]  /*6a1e0*/  LDL.LU R70, [R1+0x198] ;  /* 0x0001980001467983 */ /* 0x000f280000300800 */
[----:B------:R-:W4:Y:S04]  /*6a1f0*/  LDL.LU R73, [R1+0x19c] ;  /* 0x00019c0001497983 */ /* 0x000f280000300800 */
[----:B--2---:R0:W-:Y:S01]  /*6a200*/  @P5 STG.E.U8 desc[UR14][R44.64], R0 ;  /* 0x000000002c005986 */ /* 0x0041e2000c10110e */
[----:B-1----:R-:W-:Y:S01]  /*6a210*/  ISETP.LT.AND P5, PT, R5, UR6, !P6 ;  /* 0x0000000605007c0c */ /* 0x002fe2000f7a1270 */
[----:B------:R-:W1:Y:S02]  /*6a220*/  LDCU UR6, c[0x0][0x398] ;  /* 0x00007300ff0677ac */ /* 0x000e640008000800 */
[----:B------:R-:W2:Y:S01]  /*6a230*/  LDL.LU.64 R50, [R1+0x2b0] ;  /* 0x0002b00001327983 */ /* 0x000ea20000300a00 */
[----:B------:R-:W-:-:S03]  /*6a240*/  PRMT R36, R36, 0x9910, RZ ;  /* 0x0000991024247816 */ /* 0x000fc600000000ff */
[----:B0-----:R-:W2:Y:S01]  /*6a250*/  LDL.LU.64 R44, [R1+0x2a8] ;  /* 0x0002a800012c7983 */ /* 0x001ea20000300a00 */
[----:B------:R-:W-:-:S03]  /*6a260*/  PRMT R0, R40, 0x9910, RZ ;  /* 0x0000991028007816 */ /* 0x000fc600000000ff */
[----:B------:R-:W2:Y:S04]  /*6a270*/  LDL.LU.64 R48, [R1+0x2a0] ;  /* 0x0002a00001307983 */ /* 0x000ea80000300a00 */
[----:B------:R-:W2:Y:S01]  /*6a280*/  LDL.LU.64 R40, [R1+0x2c8] ;  /* 0x0002c80001287983 */ /* 0x000ea20000300a00 */
[----:B------:R-:W-:-:S05]  /*6a290*/  SHF.R.S32.HI R36, RZ, 0x8, R36 ;  /* 0x00000008ff247819 */ /* 0x000fca0000011424 */
[----:B---3--:R0:W-:Y:S04]  /*6a2a0*/  @P5 STG.E.U8 desc[UR14][R42.64], R36 ;  /* 0x000000242a005986 */ /* 0x0081e8000c10110e */
[----:B0-----:R-:W3:Y:S01]  /*6a2b0*/  LDL.LU.64 R42, [R1+0x1d70] ;  /* 0x001d7000012a7983 */ /* 0x001ee20000300a00 */
[----:B------:R-:W-:Y:S01]  /*6a2c0*/  ISETP.LT.AND P6, PT, R71, UR8, !P6 ;  /* 0x0000000847007c0c */ /* 0x000fe2000f7c1270 */
[----:B------:R-:W0:Y:S01]  /*6a2d0*/  LDCU UR8, c[0x0][0x398] ;  /* 0x00007300ff0877ac */ /* 0x000e220008000800 */
[----:B------:R-:W-:Y:S01]  /*6a2e0*/  SHF.R.S32.HI R0, RZ, 0x8, R0 ;  /* 0x00000008ff007819 */ /* 0x000fe20000011400 */
[----:B------:R-:W3:Y:S01]  /*6a2f0*/  LDL.LU R38, [R1+0x1ccc] ;  /* 0x001ccc0001267983 */ /* 0x000ee20000300800 */
[----:B-----5:R-:W-:Y:S01]  /*6a300*/  ISETP.GE.AND P5, PT, R37, UR4, PT ;  /* 0x0000000425007c0c */ /* 0x020fe2000bfa6270 */
[----:B------:R-:W5:Y:S08]  /*6a310*/  LDCU UR4, c[0x0][0x398] ;  /* 0x00007300ff0477ac */ /* 0x000f700008000800 */
[----:B--2---:R2:W-:Y:S01]  /*6a320*/  @P6 STG.E.U8 desc[UR14][R40.64], R0 ;  /* 0x0000000028006986 */ /* 0x0045e2000c10110e */
[----:B----4-:R-:W-:Y:S01]  /*6a330*/  ISETP.LT.AND P6, PT, R66, UR10, !P5 ;  /* 0x0000000a42007c0c */ /* 0x010fe2000efc1270 */
[----:B------:R-:W4:Y:S01]  /*6a340*/  LDCU UR10, c[0x0][0x398] ;  /* 0x00007300ff0a77ac */ /* 0x000f220008000800 */
[----:B--2---:R-:W-:-:S11]  /*6a350*/  F2FP.SATFINITE.E4M3.F32.PACK_AB_MERGE_C R0, R47, R46, RZ ;  /* 0x0000002e2f00723e */ /* 0x004fd600048070ff */
[----:B---3--:R2:W-:Y:S04]  /*6a360*/  @P6 STG.E.U8 desc[UR14][R42.64], R0 ;  /* 0x000000002a006986 */ /* 0x0085e8000c10110e */
[----:B--2---:R-:W2:Y:S01]  /*6a370*/  LDL.LU.64 R42, [R1+0x1d68] ;  /* 0x001d6800012a7983 */ /* 0x004ea20000300a00 */
[----:B-----5:R-:W-:Y:S01]  /*6a380*/  ISETP.LT.AND P6, PT, R67, UR4, !P5 ;  /* 0x0000000443007c0c */ /* 0x020fe2000efc1270 */
[----:B------:R-:W3:Y:S01]  /*6a390*/  LDCU UR4, c[0x0][0x39c] ;  /* 0x00007380ff0477ac */ /* 0x000ee20008000800 */
[----:B------:R-:W-:Y:S01]  /*6a3a0*/  F2FP.SATFINITE.E4M3.F32.PACK_AB_MERGE_C R37, R72, R39, RZ ;  /* 0x000000274825723e */ /* 0x000fe200048070ff */
[----:B------:R-:W5:Y:S01]  /*6a3b0*/  LDL.LU.64 R46, [R1+0x298] ;  /* 0x00029800012e7983 */ /* 0x000f620000300a00 */
        /* <DEDUP_REMOVED lines=8> */
[----:B---3--:R-:W-:Y:S01]  /*6a440*/  ISETP.GE.AND P6, PT, R38, UR4, PT ;  /* 0x0000000426007c0c */ /* 0x008fe2000bfc6270 */
[----:B------:R-:W3:Y:S01]  /*6a450*/  LDCU UR4, c[0x0][0x398] ;  /* 0x00007300ff0477ac */ /* 0x000ee20008000800 */
[----:B--2---:R-:W-:-:S05]  /*6a460*/  F2FP.SATFINITE.E4M3.F32.PACK_AB_MERGE_C R42, R43, R42, RZ ;  /* 0x0000002a2b2a723e */ /* 0x004fca00048070ff */
[----:B------:R2:W-:Y:S04]  /*6a470*/  @P5 STG.E.U8 desc[UR14][R44.64], R42 ;  /* 0x0000002a2c005986 */ /* 0x0005e8000c10110e */
[----:B--2---:R-:W2:Y:S01]  /*6a480*/  LDL.LU.64 R44, [R1+0x290] ;  /* 0x00029000012c7983 */ /* 0x004ea20000300a00 */
[----:B-1----:R-:W-:Y:S01]  /*6a490*/  ISETP.LT.AND P5, PT, R66, UR6, !P6 ;  /* 0x0000000642007c0c */ /* 0x002fe2000f7a1270 */
[----:B------:R-:W1:Y:S01]  /*6a4a0*/  LDCU UR6, c[0x0][0x398] ;  /* 0x00007300ff0677ac */ /* 0x000e620008000800 */
[----:B------:R-:W-:-:S11]  /*6a4b0*/  SHF.R.S32.HI R0, RZ, 0x8, R0 ;  /* 0x00000008ff007819 */ /* 0x000fd60000011400 */
[----:B------:R0:W-:Y:S01]  /*6a4c0*/  @P5 STG.E.U8 desc[UR14][R48.64], R0 ;  /* 0x0000000030005986 */ /* 0x0001e2000c10110e */
[----:B---3--:R-:W-:Y:S01]  /*6a4d0*/  ISETP.LT.AND P5, PT, R67, UR4, !P6 ;  /* 0x0000000443007c0c */ /* 0x008fe2000f7a1270 */
[----:B------:R-:W3:Y:S01]  /*6a4e0*/  LDCU UR4, c[0x0][0x39c] ;  /* 0x00007380ff0477ac */ /* 0x000ee20008000800 */
[----:B0-----:R-:W-:Y:S01]  /*6a4f0*/  PRMT R0, R37, 0x9910, RZ ;  /* 0x0000991025007816 */ /* 0x001fe200000000ff */
[----:B------:R-:W3:Y:S04]  /*6a500*/  LDL.LU R48, [R1+0x5a0] ;  /* 0x0005a00001307983 */ /* 0x000ee80000300800 */
[----:B------:R-:W3:Y:S01]  /*6a510*/  LDL.LU R49, [R1+0x5a4] ;  /* 0x0005a40001317983 */ /* 0x000ee20000300800 */
[----:B------:R-:W-:-:S03]  /*6a520*/  SHF.R.S32.HI R0, RZ, 0x8, R0 ;  /* 0x00000008ff007819 */ /* 0x000fc60000011400 */
[----:B------:R-:W3:Y:S04]  /*6a530*/  LDL.LU R39, [R1+0x3a0] ;  /* 0x0003a00001277983 */ /* 0x000ee80000300800 */
[----:B------:R-:W3:Y:S04]  /*6a540*/  LDL.LU R68, [R1+0x3a4] ;  /* 0x0003a40001447983 */ /* 0x000ee80000300800 */
[----:B------:R-:W3:Y:S04]  /*6a550*/  LDL.LU.64 R40, [R1+0x278] ;  /* 0x0002780001287983 */ /* 0x000ee80000300a00 */
[----:B------:R-:W3:Y:S04]  /*6a560*/  LDL.LU R37, [R1+0x1cdc] ;  /* 0x001cdc0001257983 */ /* 0x000ee80000300800 */
[----:B------:R-:W4:Y:S04]  /*6a570*/  LDL.LU R69, [R1+0x1a0] ;  /* 0x0001a00001457983 */ /* 0x000f280000300800 */
[----:B------:R-:W4:Y:S04]  /*6a580*/  LDL.LU R70, [R1+0x1a4] ;  /* 0x0001a40001467983 */ /* 0x000f280000300800 */
[----:B-----5:R0:W-:Y:S01]  /*6a590*/  @P5 STG.E.U8 desc[UR14][R46.64], R0 ;  /* 0x000000002e005986 */ /* 0x0201e2000c10110e */
[----:B-1----:R-:W-:Y:S01]  /*6a5a0*/  ISETP.LT.AND P5, PT, R5, UR6, !P6 ;  /* 0x0000000605007c0c */ /* 0x002fe2000f7a1270 */
[----:B------:R-:W1:Y:S02]  /*6a5b0*/  LDCU UR6, c[0x0][0x398] ;  /* 0x00007300ff0677ac */ /* 0x000e640008000800 */
[----:B------:R-:W5:Y:S01]  /*6a5c0*/  LDL.LU.64 R72, [R1+0x270] ;  /* 0x0002700001487983 */ /* 0x000f620000300a00 */
[----:B------:R-:W-:-:S03]  /*6a5d0*/  PRMT R36, R36, 0x9910, RZ ;  /* 0x0000991024247816 */ /* 0x000fc600000000ff */
[----:B0-----:R-:W4:Y:S01]  /*6a5e0*/  LDL.LU.64 R46, [R1+0x268] ;  /* 0x00026800012e7983 */ /* 0x001f220000300a00 */
[----:B------:R-:W-:-:S03]  /*6a5f0*/  PRMT R0, R42, 0x9910, RZ ;  /* 0x000099102a007816 */ /* 0x000fc600000000ff */
[----:B------:R-:W4:Y:S04]  /*6a600*/  LDL.LU.64 R50, [R1+0x260] ;  /* 0x0002600001327983 */ /* 0x000f280000300a00 */
[----:B------:R-:W4:Y:S01]  /*6a610*/  LDL.LU.64 R42, [R1+0x288] ;  /* 0x00028800012a7983 */ /* 0x000f220000300a00 */
[----:B------:R-:W-:-:S05]  /*6a620*/  SHF.R.S32.HI R36, RZ, 0x8, R36 ;  /* 0x00000008ff247819 */ /* 0x000fca0000011424 */
[----:B--2---:R0:W-:Y:S04]  /*6a630*/  @P5 STG.E.U8 desc[UR14][R44.64], R36 ;  /* 0x000000242c005986 */ /* 0x0041e8000c10110e */
[----:B0-----:R-:W2:Y:S01]  /*6a640*/  LDL.LU.64 R44, [R1+0x1d60] ;  /* 0x001d6000012c7983 */ /* 0x001ea20000300a00 */
[----:B------:R-:W-:Y:S01]  /*6a650*/  ISETP.LT.AND P6, PT, R71, UR8, !P6 ;  /* 0x0000000847007c0c */ /* 0x000fe2000f7c1270 */
[----:B------:R-:W0:Y:S01]  /*6a660*/  LDCU UR8, c[0x0][0x398] ;  /* 0x00007300ff0877ac */ /* 0x000e220008000800 */
[----:B------:R-:W-:Y:S01]  /*6a670*/  SHF.R.S32.HI R0, RZ, 0x8, R0 ;  /* 0x00000008ff007819 */ /* 0x000fe20000011400 */
[----:B------:R-:W5:Y:S01]  /*6a680*/  LDL.LU R38, [R1+0x1ce0] ;  /* 0x001ce00001267983 */ /* 0x000f620000300800 */
[----:B---3--:R-:W-:Y:S01]  /*6a690*/  ISETP.GE.AND P5, PT, R37, UR4, PT ;  /* 0x0000000425007c0c */ /* 0x008fe2000bfa6270 */
[----:B------:R-:W3:Y:S08]  /*6a6a0*/  LDCU UR4, c[0x0][0x398] ;  /* 0x00007300ff0477ac */ /* 0x000ef00008000800 */
[----:B----4-:R4:W-:Y:S01]  /*6a6b0*/  @P6 STG.E.U8 desc[UR14][R42.64], R0 ;  /* 0x000000002a006986 */ /* 0x0109e2000c10110e */
[----:B------:R-:W-:Y:S01]  /*6a6c0*/  ISETP.LT.AND P6, PT, R66, UR10, !P5 ;  /* 0x0000000a42007c0c */ /* 0x000fe2000efc1270 */
[----:B------:R-:W0:Y:S01]  /*6a6d0*/  LDCU UR10, c[0x0][0x398] ;  /* 0x00007300ff0a77ac */ /* 0x000e220008000800 */
[----:B----4-:R-:W-:-:S11]  /*6a6e0*/  F2FP.SATFINITE.E4M3.F32.PACK_AB_MERGE_C R0, R49, R48, RZ ;  /* 0x000000303100723e */ /* 0x010fd600048070ff */
[----:B--2---:R2:W-:Y:S04]  /*6a6f0*/  @P6 STG.E.U8 desc[UR14][R44.64], R0 ;  /* 0x000000002c006986 */ /* 0x0045e8000c10110e */
[----:B--2---:R-:W2:Y:S01]  /*6a700*/  LDL.LU.64 R44, [R1+0x1d58] ;  /* 0x001d5800012c7983 */ /* 0x004ea20000300a00 */
[----:B---3--:R-:W-:Y:S01]  /*6a710*/  ISETP.LT.AND P6, PT, R67, UR4, !P5 ;  /* 0x0000000443007c0c */ /* 0x008fe2000efc1270 */
[----:B------:R-:W3:Y:S01]  /*6a720*/  LDCU UR4, c[0x0][0x39c] ;  /* 0x00007380ff0477ac */ /* 0x000ee20008000800 */
        /* <DEDUP_REMOVED lines=21> */
[----:B-----5:R-:W-:Y:S01]  /*6a880*/  PRMT R0, R37, 0x9910, RZ ;  /* 0x0000991025007816 */ /* 0x020fe200000000ff */
[----:B------:R-:W5:Y:S03]  /*6a890*/  LDL.LU R50, [R1+0x5a8] ;  /* 0x0005a80001327983 */ /* 0x000f660000300800 */
[----:B------:R-:W-:Y:S01]  /*6a8a0*/  SHF.R.S32.HI R0, RZ, 0x8, R0 ;  /* 0x00000008ff007819 */ /* 0x000fe20000011400 */
[----:B------:R-:W5:Y:S06]  /*6a8b0*/  LDL.LU R51, [R1+0x5ac] ;  /* 0x0005ac0001337983 */ /* 0x000f6c0000300800 */
[----:B----4-:R4:W-:Y:S01]  /*6a8c0*/  @P5 STG.E.U8 desc[UR14][R48.64], R0 ;  /* 0x0000000030005986 */ /* 0x0109e2000c10110e */
[----:B-1----:R-:W-:Y:S01]  /*6a8d0*/  ISETP.LT.AND P5, PT, R5, UR6, !P6 ;  /* 0x0000000605007c0c */ /* 0x002fe2000f7a1270 */
[----:B------:R-:W1:Y:S01]  /*6a8e0*/  LDCU UR6, c[0x0][0x398] ;  /* 0x00007300ff0677ac */ /* 0x000e620008000800 */
[----:B------:R-:W-:Y:S01]  /*6a8f0*/  PRMT R36, R36, 0x9910, RZ ;  /* 0x0000991024247816 */ /* 0x000fe200000000ff */
[----:B------:R-:W3:Y:S04]  /*6a900*/  LDL.LU R43, [R1+0x3a8] ;  /* 0x0003a800012b7983 */ /* 0x000ee80000300800 */
[----:B------:R-:W3:Y:S01]  /*6a910*/  LDL.LU R39, [R1+0x3ac] ;  /* 0x0003ac0001277983 */ /* 0x000ee20000300800 */
[----:B------:R-:W-:-:S03]  /*6a920*/  SHF.R.S32.HI R36, RZ, 0x8, R36 ;  /* 0x00000008ff247819 */ /* 0x000fc60000011424 */
[----:B------:R-:W3:Y:S04]  /*6a930*/  LDL.LU.64 R40, [R1+0x238] ;  /* 0x0002380001287983 */ /* 0x000ee80000300a00 */
[----:B------:R-:W3:Y:S01]  /*6a940*/  LDL.LU R38, [R1+0x1c50] ;  /* 0x001c500001267983 */ /* 0x000ee20000300800 */
[----:B0-----:R-:W-:Y:S01]  /*6a950*/  ISETP.LT.AND P6, PT, R71, UR8, !P6 ;  /* 0x0000000847007c0c */ /* 0x001fe2000f7c1270 */
[----:B------:R-:W0:Y:S02]  /*6a960*/  LDCU UR8, c[0x0][0x398] ;  /* 0x00007300ff0877ac */ /* 0x000e240008000800 */
[----:B------:R-:W5:Y:S01]  /*6a970*/  LDL.LU R68, [R1+0x1a8] ;  /* 0x0001a80001447983 */ /* 0x000f620000300800 */
[----:B----4-:R-:W-:-:S03]  /*6a980*/  PRMT R0, R44, 0x9910, RZ ;  /* 0x000099102c007816 */ /* 0x010fc600000000ff */
[----:B------:R-:W4:Y:S04]  /*6a990*/  LDL.LU R69, [R1+0x1ac] ;  /* 0x0001ac0001457983 */ /* 0x000f280000300800 */
[----:B------:R-:W4:Y:S04]  /*6a9a0*/  LDL.LU.64 R72, [R1+0x230] ;  /* 0x0002300001487983 */ /* 0x000f280000300a00 */
[----:B------:R-:W4:Y:S04]  /*6a9b0*/  LDL.LU.64 R48, [R1+0x228] ;  /* 0x0002280001307983 */ /* 0x000f280000300a00 */
[----:B------:R-:W4:Y:S04]  /*6a9c0*/  LDL.LU.64 R70, [R1+0x220] ;  /* 0x0002200001467983 */ /* 0x000f280000300a00 */
[----:B------:R-:W0:Y:S04]  /*6a9d0*/  LDL.LU R44, [R1+0x704] ;  /* 0x00070400012c7983 */ /* 0x000e280000300800 */
[----:B--2---:R2:W-:Y:S04]  /*6a9e0*/  @P5 STG.E.U8 desc[UR14][R46.64], R36 ;  /* 0x000000242e005986 */ /* 0x0045e8000c10110e */
[----:B--2---:R-:W2:Y:S04]  /*6a9f0*/  LDL.LU.64 R46, [R1+0x1d50] ;  /* 0x001d5000012e7983 */ /* 0x004ea80000300a00 */
[----:B------:R-:W2:Y:S01]  /*6aa00*/  LDL.LU.64 R36, [R1+0x248] ;  /* 0x0002480001247983 */ /* 0x000ea20000300a00 */
[----:B------:R-:W-:-:S02]  /*6aa10*/  SHF.R.S32.HI R0, RZ, 0x8, R0 ;  /* 0x00000008ff007819 */ /* 0x000fc40000011400 */
[----:B---3--:R-:W-:Y:S01]  /*6aa20*/  ISETP.GE.AND P5, PT, R38, UR4, PT ;  /* 0x0000000426007c0c */ /* 0x008fe2000bfa6270 */
[----:B------:R-:W3:Y:S01]  /*6aa30*/  LDCU UR4, c[0x0][0x398] ;  /* 0x00007300ff0477ac */ /* 0x000ee20008000800 */
[----:B------:R-:W4:Y:S04]  /*6aa40*/  LDL.LU R38, [R1+0x1c58] ;  /* 0x001c580001267983 */ /* 0x000f280000300800 */
[----:B--2---:R5:W-:Y:S01]  /*6aa50*/  @P6 STG.E.U8 desc[UR14][R36.64], R0 ;  /* 0x0000000024006986 */ /* 0x004be2000c10110e */
[----:B------:R-:W-:Y:S01]  /*6aa60*/  ISETP.LT.AND P6, PT, R66, UR10, !P5 ;  /* 0x0000000a42007c0c */ /* 0x000fe2000efc1270 */
[----:B------:R-:W2:Y:S01]  /*6aa70*/  LDCU UR10, c[0x0][0x398] ;  /* 0x00007300ff0a77ac */ /* 0x000ea20008000800 */
[----:B-----5:R-:W-:-:S11]  /*6aa80*/  F2FP.SATFINITE.E4M3.F32.PACK_AB_MERGE_C R0, R51, R50, RZ ;  /* 0x000000323300723e */ /* 0x020fd600048070ff */
[----:B------:R5:W-:Y:S04]  /*6aa90*/  @P6 STG.E.U8 desc[UR14][R46.64], R0 ;  /* 0x000000002e006986 */ /* 0x000be8000c10110e */
[----:B-----5:R-:W5:Y:S01]  /*6aaa0*/  LDL.LU.64 R46, [R1+0x1d48] ;  /* 0x001d4800012e7983 */ /* 0x020f620000300a00 */
[----:B---3--:R-:W-:Y:S01]  /*6aab0*/  ISETP.LT.AND P6, PT, R67, UR4, !P5 ;  /* 0x0000000443007c0c */ /* 0x008fe2000efc1270 */
[----:B------:R-:W3:Y:S01]  /*6aac0*/  LDCU UR4, c[0x0][0x39c] ;  /* 0x00007380ff0477ac */ /* 0x000ee20008000800 */
[----:B------:R-:W-:Y:S01]  /*6aad0*/  F2FP.SATFINITE.E4M3.F32.PACK_AB_MERGE_C R37, R39, R43, RZ ;  /* 0x0000002b2725723e */ /* 0x000fe200048070ff */
[----:B------:R-:W2:Y:S01]  /*6aae0*/  LDL.LU.64 R50, [R1+0x218] ;  /* 0x0002180001327983 */ /* 0x000ea20000300a00 */
[----:B----4-:R-:W-:-:S09]  /*6aaf0*/  F2FP.SATFINITE.E4M3.F32.PACK_AB_MERGE_C R36, R69, R68, RZ ;  /* 0x000000444524723e */ /* 0x010fd200048070ff */
        /* <DEDUP_REMOVED lines=9> */
[----:B-----5:R-:W-:-:S05]  /*6ab90*/  F2FP.SATFINITE.E4M3.F32.PACK_AB_MERGE_C R46, R47, R46, RZ ;  /* 0x0000002e2f2e723e */ /* 0x020fca00048070ff */
[----:B------:R4:W-:Y:S04]  /*6aba0*/  @P5 STG.E.U8 desc[UR14][R48.64], R46 ;  /* 0x0000002e30005986 */ /* 0x0009e8000c10110e */
[----:B----4-:R-:W4:Y:S01]  /*6abb0*/  LDL.LU.64 R48, [R1+0x210] ;  /* 0x0002100001307983 */ /* 0x010f220000300a00 */
[----:B-1----:R-:W-:Y:S01]  /*6abc0*/  ISETP.LT.AND P5, PT, R66, UR6, !P6 ;  /* 0x0000000642007c0c */ /* 0x002fe2000f7a1270 */
[----:B------:R-:W1:Y:S01]  /*6abd0*/  LDCU UR6, c[0x0][0x398] ;  /* 0x00007300ff0677ac */ /* 0x000e620008000800 */
[----:B------:R-:W-:-:S11]  /*6abe0*/  SHF.R.S32.HI R0, RZ, 0x8, R0 ;  /* 0x00000008ff007819 */ /* 0x000fd60000011400 */
[----:B------:R5:W-:Y:S01]  /*6abf0*/  @P5 STG.E.U8 desc[UR14][R70.64], R0 ;  /* 0x0000000046005986 */ /* 0x000be2000c10110e */
[----:B---3--:R-:W-:Y:S01]  /*6ac00*/  ISETP.LT.AND P5, PT, R67, UR4, !P6 ;  /* 0x0000000443007c0c */ /* 0x008fe2000f7a1270 */
[----:B------:R-:W3:Y:S01]  /*6ac10*/  LDCU UR4, c[0x0][0x39c] ;  /* 0x00007380ff0477ac */ /* 0x000ee20008000800 */
[----:B-----5:R-:W-:Y:S01]  /*6ac20*/  PRMT R0, R37, 0x9910, RZ ;  /* 0x0000991025007816 */ /* 0x020fe200000000ff */
[----:B------:R-:W5:Y:S04]  /*6ac30*/  LDL.LU R70, [R1+0x5b0] ;  /* 0x0005b00001467983 */ /* 0x000f680000300800 */
[----:B------:R-:W5:Y:S01]  /*6ac40*/  LDL.LU R71, [R1+0x5b4] ;  /* 0x0005b40001477983 */ /* 0x000f620000300800 */
[----:B------:R-:W-:-:S03]  /*6ac50*/  SHF.R.S32.HI R0, RZ, 0x8, R0 ;  /* 0x00000008ff007819 */ /* 0x000fc60000011400 */
[----:B------:R-:W3:Y:S04]  /*6ac60*/  LDL.LU R45, [R1+0x3b0] ;  /* 0x0003b000012d7983 */ /* 0x000ee80000300800 */
[----:B------:R-:W3:Y:S04]  /*6ac70*/  LDL.LU R40, [R1+0x3b4] ;  /* 0x0003b40001287983 */ /* 0x000ee80000300800 */
[----:B------:R-:W3:Y:S04]  /*6ac80*/  LDL.LU.64 R42, [R1+0x178] ;  /* 0x00017800012a7983 */ /* 0x000ee80000300a00 */
[----:B------:R-:W3:Y:S04]  /*6ac90*/  LDL.LU R37, [R1+0x1c5c] ;  /* 0x001c5c0001257983 */ /* 0x000ee80000300800 */
[----:B------:R-:W5:Y:S04]  /*6aca0*/  LDL.LU R41, [R1+0x1b0] ;  /* 0x0001b00001297983 */ /* 0x000f680000300800 */
[----:B------:R-:W5:Y:S04]  /*6acb0*/  LDL.LU R39, [R1+0x1b4] ;  /* 0x0001b40001277983 */ /* 0x000f680000300800 */
[----:B--2---:R2:W-:Y:S01]  /*6acc0*/  @P5 STG.E.U8 desc[UR14][R50.64], R0 ;  /* 0x0000000032005986 */ /* 0x0045e2000c10110e */
[----:B-1----:R-:W-:Y:S01]  /*6acd0*/  ISETP.LT.AND P5, PT, R5, UR6, !P6 ;  /* 0x0000000605007c0c */ /* 0x002fe2000f7a1270 */
[----:B------:R-:W1:Y:S02]  /*6ace0*/  LDCU UR6, c[0x0][0x398] ;  /* 0x00007300ff0677ac */ /* 0x000e640008000800 */
[----:B------:R-:W5:Y:S01]  /*6acf0*/  LDL.LU.64 R68, [R1+0x170] ;  /* 0x0001700001447983 */ /* 0x000f620000300a00 */
[----:B------:R-:W-:-:S03]  /*6ad00*/  PRMT R36, R36, 0x9910, RZ ;  /* 0x0000991024247816 */ /* 0x000fc600000000ff */
[----:B--2---:R-:W2:Y:S01]  /*6ad10*/  LDL.LU.64 R50, [R1+0x168] ;  /* 0x0001680001327983 */ /* 0x004ea20000300a00 */
[----:B------:R-:W-:-:S03]  /*6ad20*/  PRMT R0, R46, 0x9910, RZ ;  /* 0x000099102e007816 */ /* 0x000fc600000000ff */
[----:B------:R-:W2:Y:S04]  /*6ad30*/  LDL.LU.64 R72, [R1+0x160] ;  /* 0x0001600001487983 */ /* 0x000ea80000300a00 */
[----:B------:R-:W2:Y:S01]  /*6ad40*/  LDL.LU.64 R46, [R1+0x208] ;  /* 0x00020800012e7983 */ /* 0x000ea20000300a00 */
[----:B------:R-:W-:-:S05]  /*6ad50*/  SHF.R.S32.HI R36, RZ, 0x8, R36 ;  /* 0x00000008ff247819 */ /* 0x000fca0000011424 */
[----:B----4-:R4:W-:Y:S04]  /*6ad60*/  @P5 STG.E.U8 desc[UR14][R48.64], R36 ;  /* 0x0000002430005986 */ /* 0x0109e8000c10110e */
[----:B----4-:R-:W4:Y:S01]  /*6ad70*/  LDL.LU.64 R48, [R1+0x1d40] ;  /* 0x001d400001307983 */ /* 0x010f220000300a00 */
[----:B0-----:R-:W-:Y:S01]  /*6ad80*/  ISETP.LT.AND P6, PT, R44, UR8, !P6 ;  /* 0x000000082c007c0c */ /* 0x001fe2000f7c1270 */
[----:B------:R-:W0:Y:S01]  /*6ad90*/  LDCU UR8, c[0x0][0x398] ;  /* 0x00007300ff0877ac */ /* 0x000e220008000800 */
[----:B------:R-:W-:Y:S01]  /*6ada0*/  SHF.R.S32.HI R0, RZ, 0x8, R0 ;  /* 0x00000008ff007819 */ /* 0x000fe20000011400 */
[----:B------:R-:W4:Y:S01]  /*6adb0*/  LDL.LU R38, [R1+0x1c64] ;  /* 0x001c640001267983 */ /* 0x000f220000300800 */
[----:B---3--:R-:W-:Y:S01]  /*6adc0*/  ISETP.GE.AND P5, PT, R37, UR4, PT ;  /* 0x0000000425007c0c */ /* 0x008fe2000bfa6270 */
[----:B------:R-:W3:Y:S08]  /*6add0*/  LDCU UR4, c[0x0][0x398] ;  /* 0x00007300ff0477ac */ /* 0x000ef00008000800 */
[----:B--2---:R5:W-:Y:S01]  /*6ade0*/  @P6 STG.E.U8 desc[UR14][R46.64], R0 ;  /* 0x000000002e006986 */ /* 0x004be2000c10110e */
[----:B------:R-:W-:Y:S01]  /*6adf0*/  ISETP.LT.AND P6, PT, R66, UR10, !P5 ;  /* 0x0000000a42007c0c */ /* 0x000fe2000efc1270 */
[----:B------:R-:W2:Y:S01]  /*6ae00*/  LDCU UR10, c[0x0][0x398] ;  /* 0x00007300ff0a77ac */ /* 0x000ea20008000800 */
[----:B-----5:R-:W-:-:S11]  /*6ae10*/  F2FP.SATFINITE.E4M3.F32.PACK_AB_MERGE_C R0, R71, R70, RZ ;  /* 0x000000464700723e */ /* 0x020fd600048070ff */
[----:B----4-:R4:W-:Y:S04]  /*6ae20*/  @P6 STG.E.U8 desc[UR14][R48.64], R0 ;  /* 0x0000000030006986 */ /* 0x0109e8000c10110e */
[----:B----4-:R-:W4:Y:S01]  /*6ae30*/  LDL.LU.64 R48, [R1+0x1d38] ;  /* 0x001d380001307983 */ /* 0x010f220000300a00 */
[----:B---3--:R-:W-:Y:S01]  /*6ae40*/  ISETP.LT.AND P6, PT, R67, UR4, !P5 ;  /* 0x0000000443007c0c */ /* 0x008fe2000efc1270 */
        /* <DEDUP_REMOVED lines=13> */
[----:B----4-:R-:W-:-:S05]  /*6af20*/  F2FP.SATFINITE.E4M3.F32.PACK_AB_MERGE_C R48, R49, R48, RZ ;  /* 0x000000303130723e */ /* 0x010fca00048070ff */
[----:B------:R4:W-:Y:S04]  /*6af30*/  @P5 STG.E.U8 desc[UR14][R50.64], R48 ;  /* 0x0000003032005986 */ /* 0x0009e8000c10110e */
[----:B----4-:R-:W4:Y:S01]  /*6af40*/  LDL.LU.64 R50, [R1+0x150] ;  /* 0x0001500001327983 */ /* 0x010f220000300a00 */
[----:B-1----:R-:W-:Y:S01]  /*6af50*/  ISETP.LT.AND P5, PT, R66, UR6, !P6 ;  /* 0x0000000642007c0c */ /* 0x002fe2000f7a1270 */
[----:B------:R-:W1:Y:S01]  /*6af60*/  LDCU UR6, c[0x0][0x398] ;  /* 0x00007300ff0677ac */ /* 0x000e620008000800 */
[----:B------:R-:W-:-:S11]  /*6af70*/  SHF.R.S32.HI R0, RZ, 0x8, R0 ;  /* 0x00000008ff007819 */ /* 0x000fd60000011400 */
[----:B------:R0:W-:Y:S01]  /*6af80*/  @P5 STG.E.U8 desc[UR14][R72.64], R0 ;  /* 0x0000000048005986 */ /* 0x0001e2000c10110e */
[----:B---3--:R-:W-:Y:S01]  /*6af90*/  ISETP.LT.AND P5, PT, R67, UR4, !P6 ;  /* 0x0000000443007c0c */ /* 0x008fe2000f7a1270 */
[----:B------:R-:W3:Y:S02]  /*6afa0*/  LDCU UR4, c[0x0][0x39c] ;  /* 0x00007380ff0477ac */ /* 0x000ee40008000800 */
[----:B0-----:R-:W2:Y:S01]  /*6afb0*/  LDL.LU R72, [R1+0x5b8] ;  /* 0x0005b80001487983 */ /* 0x001ea20000300800 */
[----:B------:R-:W-:-:S03]  /*6afc0*/  PRMT R0, R37, 0x9910, RZ ;  /* 0x0000991025007816 */ /* 0x000fc600000000ff */
[----:B------:R-:W2:Y:S01]  /*6afd0*/  LDL.LU R73, [R1+0x5bc] ;  /* 0x0005bc0001497983 */ /* 0x000ea20000300800 */
[----:B------:R-:W-:-:S03]  /*6afe0*/  SHF.R.S32.HI R0, RZ, 0x8, R0 ;  /* 0x00000008ff007819 */ /* 0x000fc60000011400 */
[----:B------:R-:W2:Y:S04]  /*6aff0*/  LDL.LU R45, [R1+0x3b8] ;  /* 0x0003b800012d7983 */ /* 0x000ea80000300800 */
[----:B------:R-:W2:Y:S04]  /*6b000*/  LDL.LU R42, [R1+0x3bc] ;  /* 0x0003bc00012a7983 */ /* 0x000ea80000300800 */
[----:B------:R-:W2:Y:S04]  /*6b010*/  LDL.LU.64 R46, [R1+0x138] ;  /* 0x00013800012e7983 */ /* 0x000ea80000300a00 */
[----:B------:R-:W3:Y:S04]  /*6b020*/  LDL.LU R37, [R1+0x1c74] ;  /* 0x001c740001257983 */ /* 0x000ee80000300800 */
[----:B------:R-:W2:Y:S04]  /*6b030*/  LDL.LU R43, [R1+0x1b8] ;  /* 0x0001b800012b7983 */ /* 0x000ea80000300800 */
[----:B------:R-:W2:Y:S04]  /*6b040*/  LDL.LU R39, [R1+0x1bc] ;  /* 0x0001bc0001277983 */ /* 0x000ea80000300800 */
[----:B------:R-:W2:Y:S04]  /*6b050*/  LDL.LU.64 R40, [R1+0x130] ;  /* 0x0001300001287983 */ /* 0x000ea80000300a00 */
[----:B-----5:R0:W-:Y:S01]  /*6b060*/  @P5 STG.E.U8 desc[UR14][R70.64], R0 ;  /* 0x0000000046005986 */ /* 0x0201e2000c10110e */
[----:B-1----:R-:W-:Y:S01]  /*6b070*/  ISETP.LT.AND P5, PT, R5, UR6, !P6 ;  /* 0x0000000605007c0c */ /* 0x002fe2000f7a1270 */
[----:B------:R-:W1:Y:S02]  /*6b080*/  LDCU UR6, c[0x0][0x398] ;  /* 0x00007300ff0677ac */ /* 0x000e640008000800 */
[----:B------:R-:W5:Y:S01]  /*6b090*/  LDL.LU.64 R68, [R1+0x128] ;  /* 0x0001280001447983 */ /* 0x000f620000300a00 */
[----:B------:R-:W-:-:S03]  /*6b0a0*/  PRMT R36, R36, 0x9910, RZ ;  /* 0x0000991024247816 */ /* 0x000fc600000000ff */
[----:B0-----:R-:W2:Y:S01]  /*6b0b0*/  LDL.LU.64 R70, [R1+0x120] ;  /* 0x0001200001467983 */ /* 0x001ea20000300a00 */
[----:B------:R-:W-:-:S03]  /*6b0c0*/  PRMT R0, R48, 0x9910, RZ ;  /* 0x0000991030007816 */ /* 0x000fc600000000ff */
[----:B------:R-:W2:Y:S01]  /*6b0d0*/  LDL.LU.64 R48, [R1+0x148] ;  /* 0x0001480001307983 */ /* 0x000ea20000300a00 */
[----:B------:R-:W-:-:S05]  /*6b0e0*/  SHF.R.S32.HI R36, RZ, 0x8, R36 ;  /* 0x00000008ff247819 */ /* 0x000fca0000011424 */
[----:B----4-:R0:W-:Y:S04]  /*6b0f0*/  @P5 STG.E.U8 desc[UR14][R50.64], R36 ;  /* 0x0000002432005986 */ /* 0x0101e8000c10110e */
[----:B0-----:R-:W4:Y:S01]  /*6b100*/  LDL.LU.64 R50, [R1+0x1d30] ;  /* 0x001d300001327983 */ /* 0x001f220000300a00 */
[----:B------:R-:W-:Y:S01]  /*6b110*/  ISETP.LT.AND P6, PT, R44, UR8, !P6 ;  /* 0x000000082c007c0c */ /* 0x000fe2000f7c1270 */
[----:B------:R-:W0:Y:S01]  /*6b120*/  LDCU UR8, c[0x0][0x398] ;  /* 0x00007300ff0877ac */ /* 0x000e220008000800 */
[----:B------:R-:W-:Y:S01]  /*6b130*/  SHF.R.S32.HI R0, RZ, 0x8, R0 ;  /* 0x00000008ff007819 */ /* 0x000fe20000011400 */
[----:B------:R-:W5:Y:S01]  /*6b140*/  LDL.LU R38, [R1+0x1af8] ;  /* 0x001af80001267983 */ /* 0x000f620000300800 */
[----:B---3--:R-:W-:Y:S01]  /*6b150*/  ISETP.GE.AND P5, PT, R37, UR4, PT ;  /* 0x0000000425007c0c */ /* 0x008fe2000bfa6270 */
[----:B------:R-:W3:Y:S08]  /*6b160*/  LDCU UR4, c[0x0][0x398] ;  /* 0x00007300ff0477ac */ /* 0x000ef00008000800 */
[----:B--2---:R2:W-:Y:S01]  /*6b170*/  @P6 STG.E.U8 desc[UR14][R48.64], R0 ;  /* 0x0000000030006986 */ /* 0x0045e2000c10110e */
[----:B------:R-:W-:Y:S01]  /*6b180*/  ISETP.LT.AND P6, PT, R66, UR10, !P5 ;  /* 0x0000000a42007c0c */ /* 0x000fe2000efc1270 */
[----:B------:R-:W0:Y:S01]  /*6b190*/  LDCU UR10, c[0x0][0x398] ;  /* 0x00007300ff0a77ac */ /* 0x000e220008000800 */
[----:B--2---:R-:W-:-:S11]  /*6b1a0*/  F2FP.SATFINITE.E4M3.F32.PACK_AB_MERGE_C R0, R73, R72, RZ ;  /* 0x000000484900723e */ /* 0x004fd600048070ff */
[----:B----4-:R2:W-:Y:S04]  /*6b1b0*/  @P6 STG.E.U8 desc[UR14][R50.64], R0 ;  /* 0x0000000032006986 */ /* 0x0105e8000c10110e */
[----:B--2---:R-:W2:Y:S04]  /*6b1c0*/  LDL.LU.64 R50, [R1+0x1d28] ;  /* 0x001d280001327983 */ /* 0x004ea80000300a00 */
[----:B------:R-:W4:Y:S01]  /*6b1d0*/  LDL.LU.64 R72, [R1+0x118] ;  /* 0x0001180001487983 */ /* 0x000f220000300a00 */
[----:B---3--:R-:W-:Y:S01]  /*6b1e0*/  ISETP.LT.AND P6, PT, R67, UR4, !P5 ;  /* 0x0000000443007c0c */ /* 0x008fe2000efc1270 */
[----:B------:R-:W5:Y:S01]  /*6b1f0*/  LDCU UR4, c[0x0][0x39c] ;  /* 0x00007380ff0477ac */ /* 0x000f620008000800 */
[----:B------:R-:W-:Y:S01]  /*6b200*/  F2FP.SATFINITE.E4M3.F32.PACK_AB_MERGE_C R37, R42, R45, RZ ;  /* 0x0000002d2a25723e */ /* 0x000fe200048070ff */
[----:B------:R-:W3:Y:S01]  /*6b210*/  LDL.LU.64 R48, [R1+0x108] ;  /* 0x0001080001307983 */ /* 0x000ee20000300a00 */
[----:B------:R-:W-:-:S02]  /*6b220*/  F2FP.SATFINITE.E4M3.F32.PACK_AB_MERGE_C R36, R39, R43, RZ ;  /* 0x0000002b2724723e */ /* 0x000fc400048070ff */
[----:B------:R-:W-:Y:S01]  /*6b230*/  PRMT R0, R0, 0x9910, RZ ;  /* 0x0000991000007816 */ /* 0x000fe200000000ff */
[----:B------:R-:W3:Y:S06]  /*6b240*/  LDL.LU R45, [R1+0x5c0] ;  /* 0x0005c000012d7983 */ /* 0x000eec0000300800 */
[----:B------:R-:W-:Y:S01]  /*6b250*/  @P6 STG.E.U8 desc[UR14][R46.64], R37 ;  /* 0x000000252e006986 */ /* 0x000fe2000c10110e */
[----:B-1----:R-:W-:Y:S01]  /*6b260*/  ISETP.LT.AND P6, PT, R5, UR6, !P5 ;  /* 0x0000000605007c0c */ /* 0x002fe2000efc1270 */
[----:B------:R-:W1:Y:S01]  /*6b270*/  LDCU UR6, c[0x0][0x398] ;  /* 0x00007300ff0677ac */ /* 0x000e620008000800 */
[----:B0-----:R-:W-:Y:S01]  /*6b280*/  ISETP.LT.AND P5, PT, R44, UR8, !P5 ;  /* 0x000000082c007c0c */ /* 0x001fe2000efa1270 */
[----:B------:R-:W3:Y:S01]  /*6b290*/  LDL.LU R42, [R1+0x5c4] ;  /* 0x0005c400012a7983 */ /* 0x000ee20000300800 */
[----:B------:R-:W-:Y:S01]  /*6b2a0*/  SHF.R.S32.HI R0, RZ, 0x8, R0 ;  /* 0x00000008ff007819 */ /* 0x000fe20000011400 */
[----:B------:R-:W0:Y:S08]  /*6b2b0*/  LDCU UR8, c[0x0][0x398] ;  /* 0x00007300ff0877ac */ /* 0x000e300008000800 */
[----:B------:R-:W-:Y:S01]  /*6b2c0*/  @P6 STG.E.U8 desc[UR14][R40.64], R36 ;  /* 0x0000002428006986 */ /* 0x000fe2000c10110e */
[----:B-----5:R-:W-:Y:S01]  /*6b2d0*/  ISETP.GE.AND P6, PT, R38, UR4, PT ;  /* 0x0000000426007c0c */ /* 0x020fe2000bfc6270 */
[----:B------:R-:W5:Y:S01]  /*6b2e0*/  LDCU UR4, c[0x0][0x398] ;  /* 0x00007300ff0477ac */ /* 0x000f620008000800 */
[----:B--2---:R-:W-:-:S05]  /*6b2f0*/  F2FP.SATFINITE.E4M3.F32.PACK_AB_MERGE_C R50, R51, R50, RZ ;  /* 0x000000323332723e */ /* 0x004fca00048070ff */
[----:B------:R-:W-:Y:S01]  /*6b300*/  @P5 STG.E.U8 desc[UR14][R68.64], R50 ;  /* 0x0000003244005986 */ /* 0x000fe2000c10110e */
[----:B-1----:R-:W-:Y:S01]  /*6b310*/  ISETP.LT.AND P5, PT, R66, UR6, !P6 ;  /* 0x0000000642007c0c */ /* 0x002fe2000f7a1270 */
[----:B------:R-:W1:-:S12]  /*6b320*/  LDCU UR6, c[0x0][0x398] ;  /* 0x00007300ff0677ac */ /* 0x000e580008000800 */
[----:B------:R2:W-:Y:S01]  /*6b330*/  @P5 STG.E.U8 desc[UR14][R70.64], R0 ;  /* 0x0000000046005986 */ /* 0x0005e2000c10110e */
[----:B-----5:R-:W-:Y:S01]  /*6b340*/  ISETP.LT.AND P5, PT, R67, UR4, !P6 ;  /* 0x0000000443007c0c */ /* 0x020fe2000f7a1270 */
[----:B------:R-:W5:Y:S01]  /*6b350*/  LDCU UR4, c[0x0][0x39c] ;  /* 0x00007380ff0477ac */ /* 0x000f620008000800 */
[----:B--2---:R-:W-:Y:S01]  /*6b360*/  PRMT R0, R37, 0x9910, RZ ;  /* 0x0000991025007816 */ /* 0x004fe200000000ff */
[----:B------:R-:W2:Y:S03]  /*6b370*/  LDL.LU R70, [R1+0x3c0] ;  /* 0x0003c00001467983 */ /* 0x000ea60000300800 */
[----:B------:R-:W-:Y:S01]  /*6b380*/  SHF.R.S32.HI R0, RZ, 0x8, R0 ;  /* 0x00000008ff007819 */ /* 0x000fe20000011400 */
[----:B------:R-:W2:Y:S04]  /*6b390*/  LDL.LU R71, [R1+0x3c4] ;  /* 0x0003c40001477983 */ /* 0x000ea80000300800 */
[----:B------:R-:W2:Y:S04]  /*6b3a0*/  LDL.LU.64 R46, [R1+0xf8] ;  /* 0x0000f800012e7983 */ /* 0x000ea80000300a00 */
[----:B------:R-:W5:Y:S04]  /*6b3b0*/  LDL.LU R37, [R1+0x1c6c] ;  /* 0x001c6c0001257983 */ /* 0x000f680000300800 */
[----:B------:R-:W2:Y:S04]  /*6b3c0*/  LDL.LU R43, [R1+0x1c0] ;  /* 0x0001c000012b7983 */ /* 0x000ea80000300800 */
[----:B------:R-:W2:Y:S04]  /*6b3d0*/  LDL.LU R39, [R1+0x1c4] ;  /* 0x0001c40001277983 */ /* 0x000ea80000300800 */
[----:B------:R-:W2:Y:S04]  /*6b3e0*/  LDL.LU.64 R40, [R1+0xf0] ;  /* 0x0000f00001287983 */ /* 0x000ea80000300a00 */
[----:B----4-:R4:W-:Y:S04]  /*6b3f0*/  @P5 STG.E.U8 desc[UR14][R72.64], R0 ;  /* 0x0000000048005986 */ /* 0x0109e8000c10110e */
[----:B------:R-:W2:Y:S04]  /*6b400*/  LDL.LU.64 R68, [R1+0xe8] ;  /* 0x0000e80001447983 */ /* 0x000ea80000300a00 */
[----:B----4-:R-:W4:Y:S01]  /*6b410*/  LDL.LU.64 R72, [R1+0xe0] ;  /* 0x0000e00001487983 */ /* 0x010f220000300a00 */
[----:B------:R-:W-:-:S03]  /*6b420*/  PRMT R0, R50, 0x9910, RZ ;  /* 0x0000991032007816 */ /* 0x000fc600000000ff */
[----:B------:R-:W2:Y:S01]  /*6b430*/  LDL.LU.64 R50, [R1+0x110] ;  /* 0x0001100001327983 */ /* 0x000ea20000300a00 */
[----:B-1----:R-:W-:Y:S01]  /*6b440*/  ISETP.LT.AND P5, PT, R5, UR6, !P6 ;  /* 0x0000000605007c0c */ /* 0x002fe2000f7a1270 */
[----:B------:R-:W1:Y:S01]  /*6b450*/  LDCU UR6, c[0x0][0x398] ;  /* 0x00007300ff0677ac */ /* 0x000e620008000800 */
[----:B------:R-:W-:Y:S01]  /*6b460*/  PRMT R36, R36, 0x9910, RZ ;  /* 0x0000991024247816 */ /* 0x000fe200000000ff */
[----:B------:R-:W3:Y:S01]  /*6b470*/  LDL.LU R38, [R1+0x1c70] ;  /* 0x001c700001267983 */ /* 0x000ee20000300800 */
[----:B0-----:R-:W-:Y:S01]  /*6b480*/  ISETP.LT.AND P6, PT, R44, UR8, !P6 ;  /* 0x000000082c007c0c */ /* 0x001fe2000f7c1270 */
[----:B------:R-:W0:Y:S01]  /*6b490*/  LDCU UR8, c[0x0][0x398] ;  /* 0x00007300ff0877ac */ /* 0x000e220008000800 */
[----:B------:R-:W-:Y:S02]  /*6b4a0*/  SHF.R.S32.HI R36, RZ, 0x8, R36 ;  /* 0x00000008ff247819 */ /* 0x000fe40000011424 */
[----:B------:R-:W-:-:S05]  /*6b4b0*/  SHF.R.S32.HI R0, RZ, 0x8, R0 ;  /* 0x00000008ff007819 */ /* 0x000fca0000011400 */
[----:B--2---:R-:W-:Y:S01]  /*6b4c0*/  @P5 STG.E.U8 desc[UR14][R50.64], R36 ;  /* 0x0000002432005986 */ /* 0x004fe2000c10110e */
[----:B-----5:R-:W-:Y:S01]  /*6b4d0*/  ISETP.GE.AND P5, PT, R37, UR4, PT ;  /* 0x0000000425007c0c */ /* 0x020fe2000bfa6270 */
[----:B------:R-:W2:Y:S02]  /*6b4e0*/  LDCU UR4, c[0x0][0x398] ;  /* 0x00007300ff0477ac */ /* 0x000ea40008000800 */
[----:B---3--:R3:W-:Y:S01]  /*6b4f0*/  @P6 STG.E.U8 desc[UR14][R48.64], R0 ;  /* 0x0000000030006986 */ /* 0x0087e2000c10110e */
[----:B------:R-:W-:Y:S01]  /*6b500*/  ISETP.LT.AND P6, PT, R66, UR10, !P5 ;  /* 0x0000000a42007c0c */ /* 0x000fe2000efc1270 */
[----:B------:R-:W5:Y:S01]  /*6b510*/  LDCU UR10, c[0x0][0x398] ;  /* 0x00007300ff0a77ac */ /* 0x000f620008000800 */
[----:B---3--:R-:W-:-:S11]  /*6b520*/  F2FP.SATFINITE.E4M3.F32.PACK_AB_MERGE_C R0, R42, R45, RZ ;  /* 0x0000002d2a00723e */ /* 0x008fd600048070ff */
[----:B------:R3:W-:Y:S04]  /*6b530*/  @P6 STG.E.U8 desc[UR14][R52.64], R0 ;  /* 0x0000000034006986 */ /* 0x0007e8000c10110e */
[----:B---3--:R-:W3:Y:S01]  /*6b540*/  LDL.LU.64 R52, [R1+0x1d20] ;  /* 0x001d200001347983 */ /* 0x008ee20000300a00 */
[----:B--2---:R-:W-:Y:S01]  /*6b550*/  ISETP.LT.AND P6, PT, R67, UR4, !P5 ;  /* 0x0000000443007c0c */ /* 0x004fe2000efc1270 */
[----:B------:R-:W2:Y:S01]  /*6b560*/  LDCU UR4, c[0x0][0x39c] ;  /* 0x00007380ff0477ac */ /* 0x000ea20008000800 */
[----:B------:R-:W-:Y:S02]  /*6b570*/  F2FP.SATFINITE.E4M3.F32.PACK_AB_MERGE_C R37, R71, R70, RZ ;  /* 0x000000464725723e */ /* 0x000fe400048070ff */
[----:B------:R-:W-:Y:S01]  /*6b580*/  F2FP.SATFINITE.E4M3.F32.PACK_AB_MERGE_C R36, R39, R43, RZ ;  /* 0x0000002b2724723e */ /* 0x000fe200048070ff */
[----:B------:R-:W4:Y:S01]  /*6b590*/  LDL.LU.64 R70, [R1+0xd8] ;  /* 0x0000d80001467983 */ /* 0x000f220000300a00 */
[----:B------:R-:W-:-:S03]  /*6b5a0*/  PRMT R0, R0, 0x9910, RZ ;  /* 0x0000991000007816 */ /* 0x000fc600000000ff */
[----:B------:R-:W4:Y:S04]  /*6b5b0*/  LDL.LU.64 R50, [R1+0xd0] ;  /* 0x0000d00001327983 */ /* 0x000f280000300a00 */
[----:B------:R2:W-:Y:S01]  /*6b5c0*/  @P6 STG.E.U8 desc[UR14][R46.64], R37 ;  /* 0x000000252e006986 */ /* 0x0005e2000c10110e */
[----:B-1----:R-:W-:Y:S01]  /*6b5d0*/  ISETP.LT.AND P6, PT, R5, UR6, !P5 ;  /* 0x0000000605007c0c */ /* 0x002fe2000efc1270 */
[----:B------:R-:W1:Y:S01]  /*6b5e0*/  LDCU UR6, c[0x0][0x398] ;  /* 0x00007300ff0677ac */ /* 0x000e620008000800 */
[----:B0-----:R-:W-:Y:S01]  /*6b5f0*/  ISETP.LT.AND P5, PT, R44, UR8, !P5 ;  /* 0x000000082c007c0c */ /* 0x001fe2000efa1270 */
[----:B------:R-:W4:Y:S01]  /*6b600*/  LDL.LU.64 R48, [R1+0xc8] ;  /* 0x0000c80001307983 */ /* 0x000f220000300a00 */
[----:B------:R-:W-:Y:S01]  /*6b610*/  SHF.R.S32.HI R0, RZ, 0x8, R0 ;  /* 0x00000008ff007819 */ /* 0x000fe20000011400 */
[----:B------:R-:W0:Y:S02]  /*6b620*/  LDCU UR8, c[0x0][0x398] ;  /* 0x00007300ff0877ac */ /* 0x000e240008000800 */
[----:B--2---:R-:W2:Y:S06]  /*6b630*/  LDL.LU R46, [R1+0x5c8] ;  /* 0x0005c800012e7983 */ /* 0x004eac0000300800 */
[----:B------:R-:W-:Y:S01]  /*6b640*/  @P6 STG.E.U8 desc[UR14][R40.64], R36 ;  /* 0x0000002428006986 */ /* 0x000fe2000c10110e */
[----:B------:R-:W-:Y:S01]  /*6b650*/  ISETP.GE.AND P6, PT, R38, UR4, PT ;  /* 0x0000000426007c0c */ /* 0x000fe2000bfc6270 */
[----:B------:R-:W0:Y:S02]  /*6b660*/  LDCU UR4, c[0x0][0x398] ;  /* 0x00007300ff0477ac */ /* 0x000e240008000800 */
[----:B------:R-:W2:Y:S04]  /*6b670*/  LDL.LU R47, [R1+0x5cc] ;  /* 0x0005cc00012f7983 */ /* 0x000ea80000300800 */
[----:B------:R-:W2:Y:S04]  /*6b680*/  LDL.LU R45, [R1+0x3c8] ;  /* 0x0003c800012d7983 */ /* 0x000ea80000300800 */
[----:B------:R-:W2:Y:S04]  /*6b690*/  LDL.LU R42, [R1+0x3cc] ;  /* 0x0003cc00012a7983 */ /* 0x000ea80000300800 */
[----:B------:R-:W2:Y:S01]  /*6b6a0*/  LDL.LU.64 R38, [R1+0xb8] ;  /* 0x0000b80001267983 */ /* 0x000ea20000300a00 */
[----:B---3--:R-:W-:-:S05]  /*6b6b0*/  F2FP.SATFINITE.E4M3.F32.PACK_AB_MERGE_C R52, R53, R52, RZ ;  /* 0x000000343534723e */ /* 0x008fca00048070ff */
[----:B------:R-:W-:Y:S01]  /*6b6c0*/  @P5 STG.E.U8 desc[UR14][R68.64], R52 ;  /* 0x0000003444005986 */ /* 0x000fe2000c10110e */
[----:B-1----:R-:W-:Y:S01]  /*6b6d0*/  ISETP.LT.AND P5, PT, R66, UR6, !P6 ;  /* 0x0000000642007c0c */ /* 0x002fe2000f7a1270 */
[----:B------:R-:W1:-:S12]  /*6b6e0*/  LDCU UR6, c[0x0][0x398] ;  /* 0x00007300ff0677ac */ /* 0x000e580008000800 */
[----:B----4-:R3:W-:Y:S02]  /*6b6f0*/  @P5 STG.E.U8 desc[UR14][R72.64], R0 ;  /* 0x0000000048005986 */ /* 0x0107e4000c10110e */
[----:B---3--:R-:W-:Y:S02]  /*6b700*/  PRMT R0, R37, 0x9910, RZ ;  /* 0x0000991025007816 */ /* 0x008fe400000000ff */
[----:B------:R-:W3:Y:S01]  /*6b710*/  LDL.LU R37, [R1+0x1c80] ;  /* 0x001c800001257983 */ /* 0x000ee20000300800 */
[----:B0-----:R-:W-:Y:S01]  /*6b720*/  ISETP.LT.AND P5, PT, R67, UR4, !P6 ;  /* 0x0000000443007c0c */ /* 0x001fe2000f7a1270 */
[----:B------:R-:W3:Y:S01]  /*6b730*/  LDCU UR4, c[0x0][0x39c] ;  /* 0x00007380ff0477ac */ /* 0x000ee20008000800 */
[----:B------:R-:W-:Y:S01]  /*6b740*/  SHF.R.S32.HI R0, RZ, 0x8, R0 ;  /* 0x00000008ff007819 */ /* 0x000fe20000011400 */
[----:B------:R-:W4:Y:S01]  /*6b750*/  LDL.LU R43, [R1+0x1c8] ;  /* 0x0001c800012b7983 */ /* 0x000f220000300800 */
[----:B------:R-:W-:-:S03]  /*6b760*/  PRMT R36, R36, 0x9910, RZ ;  /* 0x0000991024247816 */ /* 0x000fc600000000ff */
[----:B------:R-:W4:Y:S06]  /*6b770*/  LDL.LU R41, [R1+0x1cc] ;  /* 0x0001cc0001297983 */ /* 0x000f2c0000300800 */
[----:B------:R0:W-:Y:S01]  /*6b780*/  @P5 STG.E.U8 desc[UR14][R70.64], R0 ;  /* 0x0000000046005986 */ /* 0x0001e2000c10110e */
[----:B-1----:R-:W-:Y:S01]  /*6b790*/  ISETP.LT.AND P5, PT, R5, UR6, !P6 ;  /* 0x0000000605007c0c */ /* 0x002fe2000f7a1270 */
[----:B------:R-:W1:Y:S01]  /*6b7a0*/  LDCU UR6, c[0x0][0x398] ;  /* 0x00007300ff0677ac */ /* 0x000e620008000800 */
[----:B------:R-:W-:Y:S01]  /*6b7b0*/  ISETP.LT.AND P6, PT, R44, UR8, !P6 ;  /* 0x000000082c007c0c */ /* 0x000fe2000f7c1270 */
[----:B------:R-:W4:Y:S01]  /*6b7c0*/  LDL.LU.64 R68, [R1+0xb0] ;  /* 0x0000b00001447983 */ /* 0x000f220000300a00 */
[----:B------:R-:W-:Y:S01]  /*6b7d0*/  SHF.R.S32.HI R36, RZ, 0x8, R36 ;  /* 0x00000008ff247819 */ /* 0x000fe20000011424 */
[----:B------:R-:W1:Y:S02]  /*6b7e0*/  LDCU UR8, c[0x0][0x398] ;  /* 0x00007300ff0877ac */ /* 0x000e640008000800 */
[----:B------:R-:W4:Y:S01]  /*6b7f0*/  LDL.LU R40, [R1+0x1c84] ;  /* 0x001c840001287983 */ /* 0x000f220000300800 */
[----:B0-----:R-:W-:-:S03]  /*6b800*/  PRMT R0, R52, 0x9910, RZ ;  /* 0x0000991034007816 */ /* 0x001fc600000000ff */
[----:B------:R-:W4:Y:S01]  /*6b810*/  LDL.LU.64 R72, [R1+0xa8] ;  /* 0x0000a80001487983 */ /* 0x000f220000300a00 */
[----:B------:R-:W-:-:S03]  /*6b820*/  SHF.R.S32.HI R0, RZ, 0x8, R0 ;  /* 0x00000008ff007819 */ /* 0x000fc60000011400 */
[----:B------:R-:W-:Y:S04]  /*6b830*/  @P5 STG.E.U8 desc[UR14][R50.64], R36 ;  /* 0x0000002432005986 */ /* 0x000fe8000c10110e */
[----:B------:R2:W-:Y:S04]  /*6b840*/  @P6 STG.E.U8 desc[UR14][R48.64], R0 ;  /* 0x0000000030006986 */ /* 0x0005e8000c10110e */
[----:B------:R-:W4:Y:S01]  /*6b850*/  LDL.LU.64 R70, [R1+0xa0] ;  /* 0x0000a00001467983 */ /* 0x000f220000300a00 */
[----:B--2---:R-:W-:Y:S02]  /*6b860*/  F2FP.SATFINITE.E4M3.F32.PACK_AB_MERGE_C R0, R47, R46, RZ ;  /* 0x0000002e2f00723e */ /* 0x004fe400048070ff */
[----:B---3--:R-:W-:Y:S01]  /*6b870*/  ISETP.GE.AND P5, PT, R37, UR4, PT ;  /* 0x0000000425007c0c */ /* 0x008fe2000bfa6270 */
[----:B------:R-:W0:Y:S03]  /*6b880*/  LDCU UR4, c[0x0][0x398] ;  /* 0x00007300ff0477ac */ /* 0x000e260008000800 */
[----:B-----5:R-:W-:Y:S01]  /*6b890*/  ISETP.LT.AND P6, PT, R66, UR10, !P5 ;  /* 0x0000000a42007c0c */ /* 0x020fe2000efc1270 */
[----:B------:R-:W2:-:S12]  /*6b8a0*/  LDCU UR10, c[0x0][0x398] ;  /* 0x00007300ff0a77ac */ /* 0x000e980008000800 */
[----:B------:R3:W-:Y:S04]  /*6b8b0*/  @P6 STG.E.U8 desc[UR14][R54.64], R0 ;  /* 0x0000000036006986 */ /* 0x0007e8000c10110e */
[----:B---3--:R-:W3:Y:S01]  /*6b8c0*/  LDL.LU.64 R54, [R1+0x1d18] ;  /* 0x001d180001367983 */ /* 0x008ee20000300a00 */
[----:B0-----:R-:W-:Y:S01]  /*6b8d0*/  ISETP.LT.AND P6, PT, R67, UR4, !P5 ;  /* 0x0000000443007c0c */ /* 0x001fe2000efc1270 */
[----:B------:R-:W0:Y:S01]  /*6b8e0*/  LDCU UR4, c[0x0][0x39c] ;  /* 0x00007380ff0477ac */ /* 0x000e220008000800 */
[----:B------:R-:W-:Y:S02]  /*6b8f0*/  F2FP.SATFINITE.E4M3.F32.PACK_AB_MERGE_C R37, R42, R45, RZ ;  /* 0x0000002d2a25723e */ /* 0x000fe400048070ff */
[----:B----4-:R-:W-:-:S09]  /*6b900*/  F2FP.SATFINITE.E4M3.F32.PACK_AB_MERGE_C R36, R41, R43, RZ ;  /* 0x0000002b2924723e */ /* 0x010fd200048070ff */
[----:B------:R4:W-:Y:S01]  /*6b910*/  @P6 STG.E.U8 desc[UR14][R38.64], R37 ;  /* 0x0000002526006986 */ /* 0x0009e2000c10110e */
[----:B-1----:R-:W-:Y:S01]  /*6b920*/  ISETP.LT.AND P6, PT, R5, UR6, !P5 ;  /* 0x0000000605007c0c */ /* 0x002fe2000efc1270 */
[----:B------:R-:W1:Y:S02]  /*6b930*/  LDCU UR6, c[0x0][0x398] ;  /* 0x00007300ff0677ac */ /* 0x000e640008000800 */
[----:B----4-:R-:W4:Y:S01]  /*6b940*/  LDL.LU.64 R38, [R1+0x98] ;  /* 0x0000980001267983 */ /* 0x010f220000300a00 */
[----:B------:R-:W-:Y:S01]  /*6b950*/  ISETP.LT.AND P5, PT, R44, UR8, !P5 ;  /* 0x000000082c007c0c */ /* 0x000fe2000efa1270 */
[----:B------:R-:W5:Y:S08]  /*6b960*/  LDCU UR8, c[0x0][0x398] ;  /* 0x00007300ff0877ac */ /* 0x000f700008000800 */
[----:B------:R0:W-:Y:S04]  /*6b970*/  @P6 STG.E.U8 desc[UR14][R68.64], R36 ;  /* 0x0000002444006986 */ /* 0x0001e8000c10110e */
[----:B0-----:R-:W2:Y:S04]  /*6b980*/  LDL.LU.64 R68, [R1+0x90] ;  /* 0x0000900001447983 */ /* 0x001ea80000300a00 */
[----:B------:R-:W2:Y:S04]  /*6b990*/  LDL.LU R50, [R1+0x1c90] ;  /* 0x001c900001327983 */ /* 0x000ea80000300800 */
[----:B------:R-:W2:Y:S01]  /*6b9a0*/  LDL.LU.64 R48, [R1+0x88] ;  /* 0x0000880001307983 */ /* 0x000ea20000300a00 */
[----:B------:R-:W-:Y:S01]  /*6b9b0*/  ISETP.GE.AND P6, PT, R40, UR4, PT ;  /* 0x0000000428007c0c */ /* 0x000fe2000bfc6270 */
[----:B------:R-:W0:Y:S01]  /*6b9c0*/  LDCU UR4, c[0x0][0x398] ;  /* 0x00007300ff0477ac */ /* 0x000e220008000800 */
[----:B------:R-:W-:-:S04]  /*6b9d0*/  PRMT R0, R0, 0x9910, RZ ;  /* 0x0000991000007816 */ /* 0x000fc800000000ff */
[----:B------:R-:W-:Y:S02]  /*6b9e0*/  SHF.R.S32.HI R0, RZ, 0x8, R0 ;  /* 0x00000008ff007819 */ /* 0x000fe40000011400 */
[----:B---3--:R-:W-:-:S05]  /*6b9f0*/  F2FP.SATFINITE.E4M3.F32.PACK_AB_MERGE_C R54, R55, R54, RZ ;  /* 0x000000363736723e */ /* 0x008fca00048070ff */
[----:B------:R3:W-:Y:S04]  /*6ba00*/  @P5 STG.E.U8 desc[UR14][R72.64], R54 ;  /* 0x0000003648005986 */ /* 0x0007e8000c10110e */
[----:B---3--:R-:W3:Y:S04]  /*6ba10*/  LDL.LU R72, [R1+0x5d0] ;  /* 0x0005d00001487983 */ /* 0x008ee80000300800 */
[----:B------:R-:W3:Y:S04]  /*6ba20*/  LDL.LU R73, [R1+0x5d4] ;  /* 0x0005d40001497983 */ /* 0x000ee80000300800 */
[----:B------:R-:W3:Y:S04]  /*6ba30*/  LDL.LU R45, [R1+0x3d0] ;  /* 0x0003d000012d7983 */ /* 0x000ee80000300800 */
[----:B------:R-:W3:Y:S01]  /*6ba40*/  LDL.LU R42, [R1+0x3d4] ;  /* 0x0003d400012a7983 */ /* 0x000ee20000300800 */
[----:B-1----:R-:W-:Y:S01]  /*6ba50*/  ISETP.LT.AND P5, PT, R66, UR6, !P6 ;  /* 0x0000000642007c0c */ /* 0x002fe2000f7a1270 */
[----:B------:R-:W1:Y:S02]  /*6ba60*/  LDCU UR6, c[0x0][0x398] ;  /* 0x00007300ff0677ac */ /* 0x000e640008000800 */
[----:B------:R-:W3:Y:S04]  /*6ba70*/  LDL.LU.64 R46, [R1+0x78] ;  /* 0x00007800012e7983 */ /* 0x000ee80000300a00 */
[----:B------:R-:W3:Y:S04]  /*6ba80*/  LDL.LU R43, [R1+0x1d0] ;  /* 0x0001d000012b7983 */ /* 0x000ee80000300800 */
[----:B------:R-:W3:Y:S04]  /*6ba90*/  LDL.LU R41, [R1+0x1d4] ;  /* 0x0001d40001297983 */ /* 0x000ee80000300800 */
[----:B------:R0:W-:Y:S04]  /*6baa0*/  @P5 STG.E.U8 desc[UR14][R70.64], R0 ;  /* 0x0000000046005986 */ /* 0x0001e8000c10110e */
[----:B0-----:R-:W3:Y:S01]  /*6bab0*/  LDL.LU.64 R70, [R1+0x70] ;  /* 0x0000700001467983 */ /* 0x001ee20000300a00 */
[----:B------:R-:W-:Y:S01]  /*6bac0*/  ISETP.LT.AND P5, PT, R67, UR4, !P6 ;  /* 0x0000000443007c0c */ /* 0x000fe2000f7a1270 */
[----:B------:R-:W0:Y:S01]  /*6bad0*/  LDCU UR4, c[0x0][0x39c] ;  /* 0x00007380ff0477ac */ /* 0x000e220008000800 */
[----:B------:R-:W-:Y:S01]  /*6bae0*/  PRMT R0, R37, 0x9910, RZ ;  /* 0x0000991025007816 */ /* 0x000fe200000000ff */
[----:B------:R-:W3:Y:S03]  /*6baf0*/  LDL.LU R40, [R1+0x1c7c] ;  /* 0x001c7c0001287983 */ /* 0x000ee60000300800 */
[----:B------:R-:W-:-:S02]  /*6bb00*/  SHF.R.S32.HI R0, RZ, 0x8, R0 ;  /* 0x00000008ff007819 */ /* 0x000fc40000011400 */
[----:B------:R-:W-:-:S05]  /*6bb10*/  PRMT R36, R36, 0x9910, RZ ;  /* 0x0000991024247816 */ /* 0x000fca00000000ff */
[----:B----4-:R4:W-:Y:S01]  /*6bb20*/  @P5 STG.E.U8 desc[UR14][R38.64], R0 ;  /* 0x0000000026005986 */ /* 0x0109e2000c10110e */
[----:B-1----:R-:W-:Y:S01]  /*6bb30*/  ISETP.LT.AND P5, PT, R5, UR6, !P6 ;  /* 0x0000000605007c0c */ /* 0x002fe2000f7a1270 */
[----:B------:R-:W1:Y:S01]  /*6bb40*/  LDCU UR6, c[0x0][0x398] ;  /* 0x00007300ff0677ac */ /* 0x000e620008000800 */
[----:B-----5:R-:W-:Y:S02]  /*6bb50*/  ISETP.LT.AND P6, PT, R44, UR8, !P6 ;  /* 0x000000082c007c0c */ /* 0x020fe4000f7c1270 */
[----:B------:R-:W-:Y:S01]  /*6bb60*/  SHF.R.S32.HI R36, RZ, 0x8, R36 ;  /* 0x00000008ff247819 */ /* 0x000fe20000011424 */
[----:B------:R-:W5:Y:S01]  /*6bb70*/  LDCU UR8, c[0x0][0x398] ;  /* 0x00007300ff0877ac */ /* 0x000f620008000800 */
[----:B----4-:R-:W-:Y:S01]  /*6bb80*/  PRMT R0, R54, 0x9910, RZ ;  /* 0x0000991036007816 */ /* 0x010fe200000000ff */
[----:B------:R-:W4:Y:S03]  /*6bb90*/  LDL.LU.64 R38, [R1+0x68] ;  /* 0x0000680001267983 */ /* 0x000f260000300a00 */
[----:B------:R-:W-:-:S03]  /*6bba0*/  SHF.R.S32.HI R0, RZ, 0x8, R0 ;  /* 0x00000008ff007819 */ /* 0x000fc60000011400 */
[----:B--2---:R2:W-:Y:S01]  /*6bbb0*/  @P5 STG.E.U8 desc[UR14][R68.64], R36 ;  /* 0x0000002444005986 */ /* 0x0045e2000c10110e */
[----:B0-----:R-:W-:Y:S01]  /*6bbc0*/  ISETP.GE.AND P5, PT, R50, UR4, PT ;  /* 0x0000000432007c0c */ /* 0x001fe2000bfa6270 */
[----:B------:R-:W0:Y:S02]  /*6bbd0*/  LDCU UR4, c[0x0][0x398] ;  /* 0x00007300ff0477ac */ /* 0x000e240008000800 */
[----:B------:R3:W-:Y:S01]  /*6bbe0*/  @P6 STG.E.U8 desc[UR14][R48.64], R0 ;  /* 0x0000000030006986 */ /* 0x0007e2000c10110e */
[----:B------:R-:W-:Y:S01]  /*6bbf0*/  ISETP.LT.AND P6, PT, R66, UR10, !P5 ;  /* 0x0000000a42007c0c */ /* 0x000fe2000efc1270 */
[----:B------:R-:W0:Y:S02]  /*6bc00*/  LDCU UR10, c[0x0][0x398] ;  /* 0x00007300ff0a77ac */ /* 0x000e240008000800 */
[----:B--2---:R-:W2:Y:S01]  /*6bc10*/  LDL.LU.64 R68, [R1+0x60] ;  /* 0x0000600001447983 */ /* 0x004ea20000300a00 */
[----:B---3--:R-:W-:-:S09]  /*6bc20*/  F2FP.SATFINITE.E4M3.F32.PACK_AB_MERGE_C R0, R73, R72, RZ ;  /* 0x000000484900723e */ /* 0x008fd200048070ff */
[----:B------:R3:W-:Y:S04]  /*6bc30*/  @P6 STG.E.U8 desc[UR14][R56.64], R0 ;  /* 0x0000000038006986 */ /* 0x0007e8000c10110e */
[----:B---3--:R-:W3:Y:S01]  /*6bc40*/  LDL.LU.64 R56, [R1+0x1d10] ;  /* 0x001d100001387983 */ /* 0x008ee20000300a00 */
[----:B0-----:R-:W-:Y:S01]  /*6bc50*/  ISETP.LT.AND P6, PT, R67, UR4, !P5 ;  /* 0x0000000443007c0c */ /* 0x001fe2000efc1270 */
[----:B------:R-:W0:Y:S01]  /*6bc60*/  LDCU UR4, c[0x0][0x398] ;  /* 0x00007300ff0477ac */ /* 0x000e220008000800 */
[----:B------:R-:W-:Y:S01]  /*6bc70*/  F2FP.SATFINITE.E4M3.F32.PACK_AB_MERGE_C R37, R42, R45, RZ ;  /* 0x0000002d2a25723e */ /* 0x000fe200048070ff */
[----:B------:R-:W2:Y:S01]  /*6bc80*/  LDL.LU.64 R72, [R1+0x58] ;  /* 0x0000580001487983 */ /* 0x000ea20000300a00 */
[----:B------:R-:W-:-:S09]  /*6bc90*/  F2FP.SATFINITE.E4M3.F32.PACK_AB_MERGE_C R36, R41, R43, RZ ;  /* 0x0000002b2924723e */ /* 0x000fd200048070ff */
[----:B------:R-:W-:Y:S01]  /*6bca0*/  @P6 STG.E.U8 desc[UR14][R46.64], R37 ;  /* 0x000000252e006986 */ /* 0x000fe2000c10110e */
[----:B-1----:R-:W-:Y:S01]  /*6bcb0*/  ISETP.LT.AND P6, PT, R5, UR6, !P5 ;  /* 0x0000000605007c0c */ /* 0x002fe2000efc1270 */
[----:B------:R-:W1:-:S12]  /*6bcc0*/  LDCU UR6, c[0x0][0x398] ;  /* 0x00007300ff0677ac */ /* 0x000e580008000800 */
[----:B------:R0:W-:Y:S04]  /*6bcd0*/  @P6 STG.E.U8 desc[UR14][R70.64], R36 ;  /* 0x0000002446006986 */ /* 0x0001e8000c10110e */
[----:B0-----:R-:W5:Y:S04]  /*6bce0*/  LDL.LU.64 R70, [R1+0x50] ;  /* 0x0000500001467983 */ /* 0x001f680000300a00 */
[----:B------:R-:W5:Y:S04]  /*6bcf0*/  LDL.LU R45, [R1+0x1c88] ;  /* 0x001c8800012d7983 */ /* 0x000f680000300800 */
[----:B------:R-:W5:Y:S04]  /*6bd00*/  LDL.LU.64 R46, [R1+0x48] ;  /* 0x00004800012e7983 */ /* 0x000f680000300a00 */
[----:B------:R-:W5:Y:S04]  /*6bd10*/  LDL.LU R42, [R1+0x5d8] ;  /* 0x0005d800012a7983 */ /* 0x000f680000300800 */
[----:B------:R-:W5:Y:S01]  /*6bd20*/  LDL.LU R43, [R1+0x5dc] ;  /* 0x0005dc00012b7983 */ /* 0x000f620000300800 */
[----:B------:R-:W-:Y:S01]  /*6bd30*/  ISETP.LT.AND P5, PT, R44, UR4, !P5 ;  /* 0x000000042c007c0c */ /* 0x000fe2000efa1270 */
[----:B------:R-:W0:Y:S01]  /*6bd40*/  LDCU UR4, c[0x0][0x398] ;  /* 0x00007300ff0477ac */ /* 0x000e220008000800 */
[----:B------:R-:W-:-:S04]  /*6bd50*/  PRMT R0, R0, 0x9910, RZ ;  /* 0x0000991000007816 */ /* 0x000fc800000000ff */
[----:B------:R-:W-:Y:S02]  /*6bd60*/  SHF.R.S32.HI R0, RZ, 0x8, R0 ;  /* 0x00000008ff007819 */ /* 0x000fe40000011400 */
[----:B------:R-:W-:Y:S01]  /*6bd70*/  ISETP.GE.AND P6, PT, R40, UR9, PT ;  /* 0x0000000928007c0c */ /* 0x000fe2000bfc6270 */
[----:B------:R-:W0:Y:S01]  /*6bd80*/  LDCU UR9, c[0x0][0x398] ;  /* 0x00007300ff0977ac */ /* 0x000e220008000800 */
[----:B------:R-:W5:Y:S04]  /*6bd90*/  LDL.LU R40, [R1+0x3d8] ;  /* 0x0003d80001287983 */ /* 0x000f680000300800 */
[----:B------:R-:W5:Y:S01]  /*6bda0*/  LDL.LU R41, [R1+0x3dc] ;  /* 0x0003dc0001297983 */ /* 0x000f620000300800 */
[----:B---3--:R-:W-:-:S05]  /*6bdb0*/  F2FP.SATFINITE.E4M3.F32.PACK_AB_MERGE_C R56, R57, R56, RZ ;  /* 0x000000383938723e */ /* 0x008fca00048070ff */
[----:B----4-:R3:W-:Y:S01]  /*6bdc0*/  @P5 STG.E.U8 desc[UR14][R38.64], R56 ;  /* 0x0000003826005986 */ /* 0x0107e2000c10110e */
[----:B-1----:R-:W-:Y:S01]  /*6bdd0*/  ISETP.LT.AND P5, PT, R66, UR6, !P1 ;  /* 0x0000000642007c0c */ /* 0x002fe2000cfa1270 */
[----:B------:R-:W1:Y:S02]  /*6bde0*/  LDCU UR6, c[0x0][0x398] ;  /* 0x00007300ff0677ac */ /* 0x000e640008000800 */
[----:B---3--:R-:W3:Y:S10]  /*6bdf0*/  LDL.LU.64 R38, [R1+0x38] ;  /* 0x0000380001267983 */ /* 0x008ef40000300a00 */
[----:B--2---:R2:W-:Y:S01]  /*6be00*/  @P5 STG.E.U8 desc[UR14][R68.64], R0 ;  /* 0x0000000044005986 */ /* 0x0045e2000c10110e */
[----:B0-----:R-:W-:Y:S01]  /*6be10*/  ISETP.LT.AND P5, PT, R67, UR4, !P1 ;  /* 0x0000000443007c0c */ /* 0x001fe2000cfa1270 */
[----:B------:R-:W0:Y:S01]  /*6be20*/  LDCU UR4, c[0x0][0x398] ;  /* 0x00007300ff0477ac */ /* 0x000e220008000800 */
[----:B--2---:R-:W-:Y:S01]  /*6be30*/  PRMT R0, R37, 0x9910, RZ ;  /* 0x0000991025007816 */ /* 0x004fe200000000ff */
[----:B------:R-:W2:Y:S03]  /*6be40*/  LDL.LU R68, [R1+0x1d8] ;  /* 0x0001d80001447983 */ /* 0x000ea60000300800 */
[----:B------:R-:W-:Y:S01]  /*6be50*/  SHF.R.S32.HI R0, RZ, 0x8, R0 ;  /* 0x00000008ff007819 */ /* 0x000fe20000011400 */
[----:B------:R-:W2:Y:S06]  /*6be60*/  LDL.LU R69, [R1+0x1dc] ;  /* 0x0001dc0001457983 */ /* 0x000eac0000300800 */
[----:B------:R4:W-:Y:S01]  /*6be70*/  @P5 STG.E.U8 desc[UR14][R72.64], R0 ;  /* 0x0000000048005986 */ /* 0x0009e2000c10110e */
[----:B-1----:R-:W-:Y:S01]  /*6be80*/  ISETP.LT.AND P5, PT, R5, UR6, !P1 ;  /* 0x0000000605007c0c */ /* 0x002fe2000cfa1270 */
[----:B------:R-:W1:Y:S01]  /*6be90*/  LDCU UR6, c[0x0][0x398] ;  /* 0x00007300ff0677ac */ /* 0x000e620008000800 */
[----:B0-----:R-:W-:Y:S01]  /*6bea0*/  ISETP.LT.AND P1, PT, R44, UR4, !P1 ;  /* 0x000000042c007c0c */ /* 0x001fe2000cf21270 */
[----:B------:R-:W0:Y:S01]  /*6beb0*/  LDCU UR4, c[0x0][0x398] ;  /* 0x00007300ff0477ac */ /* 0x000e220008000800 */
[----:B----4-:R-:W-:Y:S01]  /*6bec0*/  PRMT R0, R36, 0x9910, RZ ;  /* 0x0000991024007816 */ /* 0x010fe200000000ff */
[----:B------:R-:W4:Y:S03]  /*6bed0*/  LDL.LU.64 R72, [R1+0x30] ;  /* 0x0000300001487983 */ /* 0x000f260000300a00 */
[----:B------:R-:W-:-:S05]  /*6bee0*/  SHF.R.S32.HI R0, RZ, 0x8, R0 ;  /* 0x00000008ff007819 */ /* 0x000fca0000011400 */
[----:B-----5:R5:W-:Y:S02]  /*6bef0*/  @P5 STG.E.U8 desc[UR14][R70.64], R0 ;  /* 0x0000000046005986 */ /* 0x020be4000c10110e */
[----:B-----5:R-:W-:Y:S02]  /*6bf00*/  PRMT R0, R56, 0x9910, RZ ;  /* 0x0000991038007816 */ /* 0x020fe400000000ff */
[----:B------:R-:W5:Y:S02]  /*6bf10*/  LDL.LU.64 R70, [R1+0x28] ;  /* 0x0000280001467983 */ /* 0x000f640000300a00 */
[----:B------:R-:W-:-:S05]  /*6bf20*/  SHF.R.S32.HI R0, RZ, 0x8, R0 ;  /* 0x00000008ff007819 */ /* 0x000fca0000011400 */
[----:B------:R0:W-:Y:S01]  /*6bf30*/  @P1 STG.E.U8 desc[UR14][R46.64], R0 ;  /* 0x000000002e001986 */ /* 0x0001e2000c10110e */
[----:B-1----:R-:W-:Y:S01]  /*6bf40*/  ISETP.LT.AND P1, PT, R66, UR6, !P2 ;  /* 0x0000000642007c0c */ /* 0x002fe2000d721270 */
[----:B------:R-:W1:Y:S01]  /*6bf50*/  LDCU UR6, c[0x0][0x398] ;  /* 0x00007300ff0677ac */ /* 0x000e620008000800 */
[----:B0-----:R-:W-:-:S11]  /*6bf60*/  F2FP.SATFINITE.E4M3.F32.PACK_AB_MERGE_C R0, R43, R42, RZ ;  /* 0x0000002a2b00723e */ /* 0x001fd600048070ff */
[----:B------:R0:W-:Y:S04]  /*6bf70*/  @P1 STG.E.U8 desc[UR14][R58.64], R0 ;  /* 0x000000003a001986 */ /* 0x0001e8000c10110e */
[----:B0-----:R-:W5:Y:S01]  /*6bf80*/  LDL.LU.64 R58, [R1+0x1d08] ;  /* 0x001d0800013a7983 */ /* 0x001f620000300a00 */
[----:B------:R-:W-:Y:S01]  /*6bf90*/  ISETP.LT.AND P1, PT, R67, UR4, !P2 ;  /* 0x0000000443007c0c */ /* 0x000fe2000d721270 */
[----:B------:R-:W0:Y:S02]  /*6bfa0*/  LDCU UR4, c[0x0][0x398] ;  /* 0x00007300ff0477ac */ /* 0x000e240008000800 */
[----:B------:R-:W5:Y:S01]  /*6bfb0*/  LDL.LU.64 R42, [R1+0x20] ;  /* 0x00002000012a7983 */ /* 0x000f620000300a00 */
[----:B------:R-:W-:-:S03]  /*6bfc0*/  F2FP.SATFINITE.E4M3.F32.PACK_AB_MERGE_C R36, R41, R40, RZ ;  /* 0x000000282924723e */ /* 0x000fc600048070ff */
[----:B------:R-:W5:Y:S06]  /*6bfd0*/  LDL.LU.64 R40, [R1+0x18] ;  /* 0x0000180001287983 */ /* 0x000f6c0000300a00 */
[----:B---3--:R3:W-:Y:S01]  /*6bfe0*/  @P1 STG.E.U8 desc[UR14][R38.64], R36 ;  /* 0x0000002426001986 */ /* 0x0087e2000c10110e */
[----:B-1----:R-:W-:Y:S01]  /*6bff0*/  ISETP.LT.AND P1, PT, R5, UR6, !P2 ;  /* 0x0000000605007c0c */ /* 0x002fe2000d721270 */
[----:B------:R-:W1:Y:S01]  /*6c000*/  LDCU UR6, c[0x0][0x398] ;  /* 0x00007300ff0677ac */ /* 0x000e620008000800 */
[----:B0-----:R-:W-:Y:S02]  /*6c010*/  ISETP.LT.AND P2, PT, R44, UR4, !P2 ;  /* 0x000000042c007c0c */ /* 0x001fe4000d741270 */
[----:B--2---:R-:W-:Y:S01]  /*6c020*/  F2FP.SATFINITE.E4M3.F32.PACK_AB_MERGE_C R37, R69, R68, RZ ;  /* 0x000000444525723e */ /* 0x004fe200048070ff */
[----:B------:R-:W0:Y:S01]  /*6c030*/  LDCU UR4, c[0x0][0x398] ;  /* 0x00007300ff0477ac */ /* 0x000e220008000800 */
[----:B------:R-:W2:Y:S04]  /*6c040*/  LDL.LU R68, [R1+0x5e0] ;  /* 0x0005e00001447983 */ /* 0x000ea80000300800 */
[----:B------:R-:W2:Y:S04]  /*6c050*/  LDL.LU R69, [R1+0x5e4] ;  /* 0x0005e40001457983 */ /* 0x000ea80000300800 */
[----:B---3--:R-:W3:Y:S04]  /*6c060*/  LDL.LU R38, [R1+0x1c94] ;  /* 0x001c940001267983 */ /* 0x008ee80000300800 */
[----:B----4-:R4:W-:Y:S04]  /*6c070*/  @P1 STG.E.U8 desc[UR14][R72.64], R37 ;  /* 0x0000002548001986 */ /* 0x0109e8000c10110e */
[----:B----4-:R-:W4:Y:S01]  /*6c080*/  LDL.LU R72, [R1+0x3e0] ;  /* 0x0003e00001487983 */ /* 0x010f220000300800 */
[----:B-----5:R-:W-:-:S05]  /*6c090*/  F2FP.SATFINITE.E4M3.F32.PACK_AB_MERGE_C R58, R59, R58, RZ ;  /* 0x0000003a3b3a723e */ /* 0x020fca00048070ff */
[----:B------:R5:W-:Y:S04]  /*6c0a0*/  @P2 STG.E.U8 desc[UR14][R70.64], R58 ;  /* 0x0000003a46002986 */ /* 0x000be8000c10110e */
[----:B-----5:R-:W4:Y:S04]  /*6c0b0*/  LDL.LU R70, [R1+0x3e4] ;  /* 0x0003e40001467983 */ /* 0x020f280000300800 */
[----:B------:R-:W5:Y:S04]  /*6c0c0*/  LDL.LU R71, [R1+0x1e0] ;  /* 0x0001e00001477983 */ /* 0x000f680000300800 */
[----:B------:R-:W5:Y:S01]  /*6c0d0*/  LDL.LU R73, [R1+0x1e4] ;  /* 0x0001e40001497983 */ /* 0x000f620000300800 */
[----:B------:R-:W-:Y:S01]  /*6c0e0*/  ISETP.GE.AND P5, PT, R45, UR7, PT ;  /* 0x000000072d007c0c */ /* 0x000fe2000bfa6270 */
[----:B------:R-:W0:Y:S01]  /*6c0f0*/  LDCU UR7, c[0x0][0x398] ;  /* 0x00007300ff0777ac */ /* 0x000e220008000800 */
[----:B------:R-:W-:-:S02]  /*6c100*/  PRMT R0, R0, 0x9910, RZ ;  /* 0x0000991000007816 */ /* 0x000fc400000000ff */
[----:B-1----:R-:W-:Y:S01]  /*6c110*/  ISETP.LT.AND P2, PT, R67, UR6, !P4 ;  /* 0x0000000643007c0c */ /* 0x002fe2000e741270 */
[----:B------:R-:W1:Y:S01]  /*6c120*/  LDCU UR6, c[0x0][0x398] ;  /* 0x00007300ff0677ac */ /* 0x000e620008000800 */
[----:B------:R-:W-:Y:S02]  /*6c130*/  SHF.R.S32.HI R0, RZ, 0x8, R0 ;  /* 0x00000008ff007819 */ /* 0x000fe40000011400 */
[----:B------:R-:W-:Y:S02]  /*6c140*/  PRMT R36, R36, 0x9910, RZ ;  /* 0x0000991024247816 */ /* 0x000fe400000000ff */
[----:B0-----:R-:W-:Y:S01]  /*6c150*/  ISETP.LT.AND P1, PT, R66, UR7, !P4 ;  /* 0x0000000742007c0c */ /* 0x001fe2000e721270 */
[----:B------:R-:W0:Y:S01]  /*6c160*/  LDCU UR7, c[0x0][0x398] ;  /* 0x00007300ff0777ac */ /* 0x000e220008000800 */
[----:B------:R-:W-:-:S11]  /*6c170*/  PRMT R37, R37, 0x9910, RZ ;  /* 0x0000991025257816 */ /* 0x000fd600000000ff */
[----:B------:R0:W-:Y:S01]  /*6c180*/  @P1 STG.E.U8 desc[UR14][R42.64], R0 ;  /* 0x000000002a001986 */ /* 0x0001e2000c10110e */
[----:B------:R-:W-:Y:S01]  /*6c190*/  ISETP.LT.AND P1, PT, R5, UR4, !P4 ;  /* 0x0000000405007c0c */ /* 0x000fe2000e721270 */
[----:B------:R-:W1:Y:S01]  /*6c1a0*/  LDCU UR4, c[0x0][0x398] ;  /* 0x00007300ff0477ac */ /* 0x000e620008000800 */
[----:B------:R-:W-:Y:S02]  /*6c1b0*/  ISETP.LT.AND P4, PT, R44, UR8, !P4 ;  /* 0x000000082c007c0c */ /* 0x000fe4000e781270 */
[----:B------:R-:W-:Y:S01]  /*6c1c0*/  SHF.R.S32.HI R37, RZ, 0x8, R37 ;  /* 0x00000008ff257819 */ /* 0x000fe20000011425 */
[----:B------:R-:W1:Y:S01]  /*6c1d0*/  LDCU UR8, c[0x0][0x398] ;  /* 0x00007300ff0877ac */ /* 0x000e620008000800 */
[----:B0-----:R-:W-:-:S05]  /*6c1e0*/  SHF.R.S32.HI R0, RZ, 0x8, R36 ;  /* 0x00000008ff007819 */ /* 0x001fca0000011424 */
[----:B------:R-:W-:Y:S01]  /*6c1f0*/  @P2 STG.E.U8 desc[UR14][R40.64], R0 ;  /* 0x0000000028002986 */ /* 0x000fe2000c10110e */
[----:B------:R-:W-:Y:S01]  /*6c200*/  ISETP.LT.AND P2, PT, R66, UR7, !P3 ;  /* 0x0000000742007c0c */ /* 0x000fe2000df41270 */
[----:B------:R-:W0:Y:S01]  /*6c210*/  LDCU UR7, c[0x0][0x398] ;  /* 0x00007300ff0777ac */ /* 0x000e220008000800 */
[----:B------:R-:W-:-:S04]  /*6c220*/  PRMT R36, R58, 0x9910, RZ ;  /* 0x000099103a247816 */ /* 0x000fc800000000ff */
[----:B------:R-:W-:Y:S01]  /*6c230*/  SHF.R.S32.HI R36, RZ, 0x8, R36 ;  /* 0x00000008ff247819 */ /* 0x000fe20000011424 */
[----:B------:R0:W-:Y:S04]  /*6c240*/  @P1 STG.E.U8 desc[UR14][R60.64], R37 ;  /* 0x000000253c001986 */ /* 0x0001e8000c10110e */
[----:B------:R1:W-:Y:S04]  /*6c250*/  @P4 STG.E.U8 desc[UR14][R62.64], R36 ;  /* 0x000000243e004986 */ /* 0x0003e8000c10110e */
[----:B0-----:R-:W3:Y:S04]  /*6c260*/  LDL.LU.64 R60, [R1+0x1d00] ;  /* 0x001d0000013c7983 */ /* 0x001ee80000300a00 */
[----:B-1----:R-:W3:Y:S01]  /*6c270*/  LDL.LU.64 R62, [R1+0x1cf8] ;  /* 0x001cf800013e7983 */ /* 0x002ee20000300a00 */
[----:B--2---:R-:W-:-:S05]  /*6c280*/  F2FP.SATFINITE.E4M3.F32.PACK_AB_MERGE_C R0, R69, R68, RZ ;  /* 0x000000444500723e */ /* 0x004fca00048070ff */
[----:B------:R0:W-:Y:S04]  /*6c290*/  @P2 STG.E.U8 desc[UR14][R64.64], R0 ;  /* 0x0000000040002986 */ /* 0x0001e8000c10110e */
[----:B0-----:R-:W2:Y:S04]  /*6c2a0*/  LDL.LU.64 R64, [R1+0x1cf0] ;  /* 0x001cf00001407983 */ /* 0x001ea80000300a00 */
[----:B------:R-:W2:Y:S04]  /*6c2b0*/  LDL.LU R40, [R1+0x1b00] ;  /* 0x001b000001287983 */ /* 0x000ea80000300800 */
[----:B------:R-:W2:Y:S04]  /*6c2c0*/  LDL.LU R46, [R1+0x1c9c] ;  /* 0x001c9c00012e7983 */ /* 0x000ea80000300800 */
[----:B------:R-:W2:Y:S04]  /*6c2d0*/  LDL.LU R45, [R1+0x5e8] ;  /* 0x0005e800012d7983 */ /* 0x000ea80000300800 */
[----:B------:R-:W2:Y:S01]  /*6c2e0*/  LDL.LU R43, [R1+0x5ec] ;  /* 0x0005ec00012b7983 */ /* 0x000ea20000300800 */
[----:B----4-:R-:W-:-:S03]  /*6c2f0*/  F2FP.SATFINITE.E4M3.F32.PACK_AB_MERGE_C R36, R70, R72, RZ ;  /* 0x000000484624723e */ /* 0x010fc600048070ff */
[----:B------:R-:W4:Y:S04]  /*6c300*/  LDL.LU R72, [R1+0x3e8] ;  /* 0x0003e80001487983 */ /* 0x000f280000300800 */
[----:B------:R-:W4:Y:S01]  /*6c310*/  LDL.LU R70, [R1+0x3ec] ;  /* 0x0003ec0001467983 */ /* 0x000f220000300800 */
[----:B-----5:R-:W-:-:S03]  /*6c320*/  F2FP.SATFINITE.E4M3.F32.PACK_AB_MERGE_C R37, R73, R71, RZ ;  /* 0x000000474925723e */ /* 0x020fc600048070ff */
[----:B------:R-:W5:Y:S04]  /*6c330*/  LDL.LU R42, [R1+0x1b04] ;  /* 0x001b0400012a7983 */ /* 0x000f680000300800 */
[----:B------:R-:W5:Y:S04]  /*6c340*/  LDL.LU R71, [R1+0x1e8] ;  /* 0x0001e80001477983 */ /* 0x000f680000300800 */
[----:B------:R-:W5:Y:S01]  /*6c350*/  LDL.LU R73, [R1+0x1ec] ;  /* 0x0001ec0001497983 */ /* 0x000f620000300800 */
[----:B------:R-:W-:Y:S01]  /*6c360*/  ISETP.LT.AND P1, PT, R67, UR6, !P3 ;  /* 0x0000000643007c0c */ /* 0x000fe2000df21270 */
[----:B------:R-:W0:Y:S01]  /*6c370*/  LDCU UR6, c[0x0][0x398] ;  /* 0x00007300ff0677ac */ /* 0x000e220008000800 */
[----:B------:R-:W-:Y:S01]  /*6c380*/  ISETP.LT.AND P4, PT, R5, UR9, !P3 ;  /* 0x0000000905007c0c */ /* 0x000fe2000df81270 */
[----:B------:R-:W5:Y:S01]  /*6c390*/  LDL.LU R68, [R1+0x5f0] ;  /* 0x0005f00001447983 */ /* 0x000f620000300800 */
[----:B------:R-:W-:Y:S01]  /*6c3a0*/  ISETP.LT.AND P3, PT, R44, UR4, !P3 ;  /* 0x000000042c007c0c */ /* 0x000fe2000df61270 */
[----:B------:R-:W1:Y:S01]  /*6c3b0*/  LDCU UR4, c[0x0][0x398] ;  /* 0x00007300ff0477ac */ /* 0x000e620008000800 */
[----:B---3--:R-:W-:Y:S01]  /*6c3c0*/  ISETP.GE.AND P2, PT, R38, UR13, PT ;  /* 0x0000000d26007c0c */ /* 0x008fe2000bf46270 */
[----:B------:R-:W3:Y:S01]  /*6c3d0*/  LDL.LU R69, [R1+0x5f4] ;  /* 0x0005f40001457983 */ /* 0x000ee20000300800 */
[----:B------:R-:W-:Y:S01]  /*6c3e0*/  PRMT R0, R0, 0x9910, RZ ;  /* 0x0000991000007816 */ /* 0x000fe200000000ff */
[----:B------:R-:W1:Y:S04]  /*6c3f0*/  LDCU UR9, c[0x0][0x398] ;  /* 0x00007300ff0977ac */ /* 0x000e680008000800 */
[----:B------:R-:W-:Y:S01]  /*6c400*/  @P1 STG.E.U8 desc[UR14][R92.64], R36 ;  /* 0x000000245c001986 */ /* 0x000fe2000c10110e */
[----:B------:R-:W-:Y:S01]  /*6c410*/  ISETP.LT.AND P1, PT, R66, UR7, !P6 ;  /* 0x0000000742007c0c */ /* 0x000fe2000f721270 */
[----:B------:R-:W1:Y:S02]  /*6c420*/  LDCU UR7, c[0x0][0x398] ;  /* 0x00007300ff0777ac */ /* 0x000e640008000800 */
[----:B------:R-:W-:Y:S01]  /*6c430*/  @P4 STG.E.U8 desc[UR14][R90.64], R37 ;  /* 0x000000255a004986 */ /* 0x000fe2000c10110e */
[----:B0-----:R-:W-:Y:S01]  /*6c440*/  ISETP.LT.AND P4, PT, R67, UR6, !P6 ;  /* 0x0000000643007c0c */ /* 0x001fe2000f781270 */
[----:B------:R-:W0:Y:S01]  /*6c450*/  LDCU UR6, c[0x0][0x398] ;  /* 0x00007300ff0677ac */ /* 0x000e220008000800 */
[----:B------:R-:W-:-:S02]  /*6c460*/  PRMT R38, R36, 0x9910, RZ ;  /* 0x0000991024267816 */ /* 0x000fc400000000ff */
[----:B------:R-:W-:Y:S02]  /*6c470*/  SHF.R.S32.HI R39, RZ, 0x8, R0 ;  /* 0x00000008ff277819 */ /* 0x000fe40000011400 */
[----:B------:R-:W-:Y:S02]  /*6c480*/  SHF.R.S32.HI R41, RZ, 0x8, R38 ;  /* 0x00000008ff297819 */ /* 0x000fe40000011426 */
[----:B------:R-:W-:-:S05]  /*6c490*/  F2FP.SATFINITE.E4M3.F32.PACK_AB_MERGE_C R60, R61, R60, RZ ;  /* 0x0000003c3d3c723e */ /* 0x000fca00048070ff */
[----:B------:R-:W-:Y:S04]  /*6c4a0*/  @P3 STG.E.U8 desc[UR14][R88.64], R60 ;  /* 0x0000003c58003986 */ /* 0x000fe8000c10110e */
[----:B------:R-:W-:Y:S04]  /*6c4b0*/  @P1 STG.E.U8 desc[UR14][R86.64], R39 ;  /* 0x0000002756001986 */ /* 0x000fe8000c10110e */
[----:B------:R2:W-:Y:S02]  /*6c4c0*/  @P4 STG.E.U8 desc[UR14][R84.64], R41 ;  /* 0x0000002954004986 */ /* 0x0005e4000c10110e */
[----:B--2---:R-:W-:-:S02]  /*6c4d0*/  F2FP.SATFINITE.E4M3.F32.PACK_AB_MERGE_C R41, R43, R45, RZ ;  /* 0x0000002d2b29723e */ /* 0x004fc400048070ff */
[----:B----4-:R-:W-:Y:S02]  /*6c4e0*/  F2FP.SATFINITE.E4M3.F32.PACK_AB_MERGE_C R43, R70, R72, RZ ;  /* 0x00000048462b723e */ /* 0x010fe400048070ff */
[----:B------:R-:W2:Y:S04]  /*6c4f0*/  LDL.LU R72, [R1+0x3f0] ;  /* 0x0003f00001487983 */ /* 0x000ea80000300800 */
[----:B------:R-:W2:Y:S01]  /*6c500*/  LDL.LU R70, [R1+0x3f4] ;  /* 0x0003f40001467983 */ /* 0x000ea20000300800 */
[----:B-----5:R-:W-:-:S03]  /*6c510*/  F2FP.SATFINITE.E4M3.F32.PACK_AB_MERGE_C R45, R73, R71, RZ ;  /* 0x00000047492d723e */ /* 0x020fc600048070ff */
[----:B------:R-:W4:Y:S04]  /*6c520*/  LDL.LU R71, [R1+0x1f0] ;  /* 0x0001f00001477983 */ /* 0x000f280000300800 */
[----:B------:R-:W4:Y:S01]  /*6c530*/  LDL.LU R73, [R1+0x1f4] ;  /* 0x0001f40001497983 */ /* 0x000f220000300800 */
[----:B------:R-:W-:Y:S01]  /*6c540*/  ISETP.LT.AND P3, PT, R5, UR8, !P6 ;  /* 0x0000000805007c0c */ /* 0x000fe2000f761270 */
[----:B------:R-:W5:Y:S01]  /*6c550*/  LDCU UR8, c[0x0][0x398] ;  /* 0x00007300ff0877ac */ /* 0x000f620008000800 */
[----:B------:R-:W-:Y:S02]  /*6c560*/  PRMT R60, R60, 0x9910, RZ ;  /* 0x000099103c3c7816 */ /* 0x000fe400000000ff */
[----:B------:R-:W-:Y:S02]  /*6c570*/  PRMT R37, R37, 0x9910, RZ ;  /* 0x0000991025257816 */ /* 0x000fe400000000ff */
[----:B-1----:R-:W-:Y:S01]  /*6c580*/  ISETP.LT.AND P6, PT, R44, UR4, !P6 ;  /* 0x000000042c007c0c */ /* 0x002fe2000f7c1270 */
[----:B------:R-:W-:Y:S01]  /*6c590*/  IMAD.MOV.U32 R39, RZ, RZ, R60 ;  /* 0x000000ffff277224 */ /* 0x000fe200078e003c */
[----:B------:R-:W-:Y:S01]  /*6c5a0*/  SHF.R.S32.HI R37, RZ, 0x8, R37 ;  /* 0x00000008ff257819 */ /* 0x000fe20000011425 */
[----:B------:R-:W1:Y:S03]  /*6c5b0*/  LDCU UR4, c[0x0][0x398] ;  /* 0x00007300ff0477ac */ /* 0x000e660008000800 */
[----:B------:R-:W-:Y:S01]  /*6c5c0*/  SHF.R.S32.HI R39, RZ, 0x8, R39 ;  /* 0x00000008ff277819 */ /* 0x000fe20000011427 */
[----:B------:R3:W-:Y:S01]  /*6c5d0*/  @P3 STG.E.U8 desc[UR14][R82.64], R37 ;  /* 0x0000002552003986 */ /* 0x0007e2000c10110e */
[----:B0-----:R-:W-:Y:S01]  /*6c5e0*/  ISETP.LT.AND P3, PT, R67, UR6, !P5 ;  /* 0x0000000643007c0c */ /* 0x001fe2000ef61270 */
[----:B------:R-:W0:Y:S01]  /*6c5f0*/  LDCU UR6, c[0x0][0x398] ;  /* 0x00007300ff0677ac */ /* 0x000e220008000800 */
[----:B------:R-:W-:-:S03]  /*6c600*/  ISETP.LT.AND P4, PT, R66, UR7, !P5 ;  /* 0x0000000742007c0c */ /* 0x000fc6000ef81270 */
[----:B------:R-:W-:Y:S01]  /*6c610*/  @P6 STG.E.U8 desc[UR14][R80.64], R39 ;  /* 0x0000002750006986 */ /* 0x000fe2000c10110e */
[----:B-----5:R-:W-:Y:S01]  /*6c620*/  ISETP.LT.AND P6, PT, R5, UR8, !P5 ;  /* 0x0000000805007c0c */ /* 0x020fe2000efc1270 */
[----:B------:R-:W5:Y:S01]  /*6c630*/  LDCU UR7, c[0x0][0x398] ;  /* 0x00007300ff0777ac */ /* 0x000f620008000800 */
[----:B------:R-:W-:Y:S02]  /*6c640*/  F2FP.SATFINITE.E4M3.F32.PACK_AB_MERGE_C R63, R63, R62, RZ ;  /* 0x0000003e3f3f723e */ /* 0x000fe400048070ff */
[----:B---3--:R-:W-:Y:S01]  /*6c650*/  PRMT R37, R41, 0x9910, RZ ;  /* 0x0000991029257816 */ /* 0x008fe200000000ff */
[----:B------:R-:W3:Y:S01]  /*6c660*/  LDCU UR8, c[0x0][0x398] ;  /* 0x00007300ff0877ac */ /* 0x000ee20008000800 */
[----:B-1----:R-:W-:-:S03]  /*6c670*/  ISETP.LT.AND P5, PT, R44, UR4, !P5 ;  /* 0x000000042c007c0c */ /* 0x002fc6000efa1270 */
[----:B------:R-:W-:Y:S01]  /*6c680*/  @P4 STG.E.U8 desc[UR14][R78.64], R41 ;  /* 0x000000294e004986 */ /* 0x000fe2000c10110e */
[----:B------:R-:W1:Y:S03]  /*6c690*/  LDCU UR4, c[0x0][0x398] ;  /* 0x00007300ff0477ac */ /* 0x000e660008000800 */
[----:B------:R-:W-:Y:S04]  /*6c6a0*/  @P3 STG.E.U8 desc[UR14][R76.64], R43 ;  /* 0x0000002b4c003986 */ /* 0x000fe8000c10110e */
[----:B------:R-:W-:Y:S01]  /*6c6b0*/  @P6 STG.E.U8 desc[UR14][R74.64], R45 ;  /* 0x0000002d4a006986 */ /* 0x000fe2000c10110e */
[----:B0-----:R-:W-:Y:S01]  /*6c6c0*/  ISETP.LT.AND P6, PT, R66, UR6, !P2 ;  /* 0x0000000642007c0c */ /* 0x001fe2000d7c1270 */
[----:B------:R-:W0:Y:S01]  /*6c6d0*/  LDCU UR6, c[0x0][0x398] ;  /* 0x00007300ff0677ac */ /* 0x000e220008000800 */
[----:B------:R-:W-:Y:S01]  /*6c6e0*/  SHF.R.S32.HI R37, RZ, 0x8, R37 ;  /* 0x00000008ff257819 */ /* 0x000fe20000011425 */
[----:B------:R3:W-:Y:S01]  /*6c6f0*/  @P5 STG.E.U8 desc[UR14][R34.64], R63 ;  /* 0x0000003f22005986 */ /* 0x0007e2000c10110e */
[----:B------:R-:W-:-:S02]  /*6c700*/  PRMT R0, R43, 0x9910, RZ ;  /* 0x000099102b007816 */ /* 0x000fc400000000ff */
[----:B-----5:R-:W-:Y:S01]  /*6c710*/  ISETP.LT.AND P5, PT, R67, UR7, !P2 ;  /* 0x0000000743007c0c */ /* 0x020fe2000d7a1270 */
[----:B------:R-:W5:Y:S06]  /*6c720*/  LDCU UR7, c[0x0][0x398] ;  /* 0x00007300ff0777ac */ /* 0x000f6c0008000800 */
[----:B------:R5:W-:Y:S01]  /*6c730*/  @P6 STG.E.U8 desc[UR14][R32.64], R37 ;  /* 0x0000002520006986 */ /* 0x000be2000c10110e */
[----:B-1----:R-:W-:Y:S01]  /*6c740*/  ISETP.LT.AND P6, PT, R5, UR4, !P2 ;  /* 0x0000000405007c0c */ /* 0x002fe2000d7c1270 */
[----:B------:R-:W1:Y:S01]  /*6c750*/  LDCU UR4, c[0x0][0x398] ;  /* 0x00007300ff0477ac */ /* 0x000e620008000800 */
[----:B---3--:R-:W-:-:S02]  /*6c760*/  SHF.R.S32.HI R35, RZ, 0x8, R0 ;  /* 0x00000008ff237819 */ /* 0x008fc40000011400 */
[----:B------:R-:W-:Y:S02]  /*6c770*/  PRMT R0, R45, 0x9910, RZ ;  /* 0x000099102d007816 */ /* 0x000fe400000000ff */
[----:B------:R-:W-:Y:S02]  /*6c780*/  PRMT R63, R63, 0x9910, RZ ;  /* 0x000099103f3f7816 */ /* 0x000fe400000000ff */
[----:B0-----:R-:W-:Y:S02]  /*6c790*/  ISETP.LT.AND P2, PT, R44, UR6, !P2 ;  /* 0x000000062c007c0c */ /* 0x001fe4000d741270 */
[----:B------:R-:W-:Y:S01]  /*6c7a0*/  ISETP.GE.AND P1, PT, R46, UR11, PT ;  /* 0x0000000b2e007c0c */ /* 0x000fe2000bf26270 */
[----:B------:R0:W-:Y:S01]  /*6c7b0*/  @P5 STG.E.U8 desc[UR14][R30.64], R35 ;  /* 0x000000231e005986 */ /* 0x0001e2000c10110e */
[----:B-----5:R-:W-:Y:S01]  /*6c7c0*/  SHF.R.S32.HI R33, RZ, 0x8, R0 ;  /* 0x00000008ff217819 */ /* 0x020fe20000011400 */
[----:B------:R-:W-:Y:S01]  /*6c7d0*/  IMAD.MOV.U32 R0, RZ, RZ, R63 ;  /* 0x000000ffff007224 */ /* 0x000fe200078e003f */
[----:B------:R-:W-:Y:S01]  /*6c7e0*/  ISETP.LT.AND P5, PT, R66, UR8, !P1 ;  /* 0x0000000842007c0c */ /* 0x000fe2000cfa1270 */
[----:B------:R-:W3:Y:S02]  /*6c7f0*/  LDCU UR6, c[0x0][0x398] ;  /* 0x00007300ff0677ac */ /* 0x000ee40008000800 */
[----:B------:R-:W-:Y:S01]  /*6c800*/  @P6 STG.E.U8 desc[UR14][R28.64], R33 ;  /* 0x000000211c006986 */ /* 0x000fe2000c10110e */
[----:B------:R-:W5:Y:S01]  /*6c810*/  LDCU UR8, c[0x0][0x398] ;  /* 0x00007300ff0877ac */ /* 0x000f620008000800 */
[----:B0-----:R-:W-:Y:S01]  /*6c820*/  SHF.R.S32.HI R31, RZ, 0x8, R0 ;  /* 0x00000008ff1f7819 */ /* 0x001fe20000011400 */
[----:B------:R-:W0:Y:S01]  /*6c830*/  LDCU UR11, c[0x0][0x398] ;  /* 0x00007300ff0b77ac */ /* 0x000e220008000800 */
[----:B------:R-:W-:-:S03]  /*6c840*/  ISETP.LT.AND P6, PT, R67, UR7, !P1 ;  /* 0x0000000743007c0c */ /* 0x000fc6000cfc1270 */
[----:B------:R-:W-:Y:S01]  /*6c850*/  @P2 STG.E.U8 desc[UR14][R26.64], R31 ;  /* 0x0000001f1a002986 */ /* 0x000fe2000c10110e */
[----:B-1----:R-:W-:Y:S01]  /*6c860*/  ISETP.LT.AND P2, PT, R5, UR4, !P1 ;  /* 0x0000000405007c0c */ /* 0x002fe2000cf41270 */
[----:B------:R-:W1:Y:S01]  /*6c870*/  LDCU UR4, c[0x0][0x398] ;  /* 0x00007300ff0477ac */ /* 0x000e620008000800 */
[----:B------:R-:W-:Y:S02]  /*6c880*/  F2FP.SATFINITE.E4M3.F32.PACK_AB_MERGE_C R39, R69, R68, RZ ;  /* 0x000000444527723e */ /* 0x000fe400048070ff */
[----:B------:R-:W-:Y:S01]  /*6c890*/  ISETP.GE.AND P4, PT, R42, UR19, PT ;  /* 0x000000132a007c0c */ /* 0x000fe2000bf86270 */
[----:B------:R-:W0:Y:S01]  /*6c8a0*/  LDCU UR7, c[0x0][0x398] ;  /* 0x00007300ff0777ac */ /* 0x000e220008000800 */
[----:B------:R-:W-:Y:S01]  /*6c8b0*/  ISETP.GE.AND P3, PT, R40, UR17, PT ;  /* 0x0000001128007c0c */ /* 0x000fe2000bf66270 */
[----:B------:R0:W-:Y:S01]  /*6c8c0*/  @P5 STG.E.U8 desc[UR14][R24.64], R39 ;  /* 0x0000002718005986 */ /* 0x0001e2000c10110e */
[----:B---3--:R-:W-:Y:S01]  /*6c8d0*/  ISETP.LT.AND P5, PT, R66, UR6, !P4 ;  /* 0x0000000642007c0c */ /* 0x008fe2000e7a1270 */
[----:B------:R-:W3:Y:S01]  /*6c8e0*/  LDCU UR6, c[0x0][0x398] ;  /* 0x00007300ff0677ac */ /* 0x000ee20008000800 */
[----:B--2---:R-:W-:-:S05]  /*6c8f0*/  F2FP.SATFINITE.E4M3.F32.PACK_AB_MERGE_C R35, R70, R72, RZ ;  /* 0x000000484623723e */ /* 0x004fca00048070ff */
[----:B------:R-:W-:Y:S01]  /*6c900*/  @P6 STG.E.U8 desc[UR14][R22.64], R35 ;  /* 0x0000002316006986 */ /* 0x000fe2000c10110e */
[----:B------:R-:W-:Y:S02]  /*6c910*/  ISETP.LT.AND P6, PT, R66, UR10, !P0 ;  /* 0x0000000a42007c0c */ /* 0x000fe4000c7c1270 */
[----:B----4-:R-:W-:-:S05]  /*6c920*/  F2FP.SATFINITE.E4M3.F32.PACK_AB_MERGE_C R37, R73, R71, RZ ;  /* 0x000000474925723e */ /* 0x010fca00048070ff */
[----:B------:R2:W-:Y:S01]  /*6c930*/  @P2 STG.E.U8 desc[UR14][R20.64], R37 ;  /* 0x0000002514002986 */ /* 0x0005e2000c10110e */
[----:B-----5:R-:W-:Y:S01]  /*6c940*/  ISETP.LT.AND P2, PT, R66, UR8, !P3 ;  /* 0x0000000842007c0c */ /* 0x020fe2000df41270 */
[----:B------:R-:W4:Y:S02]  /*6c950*/  LDCU UR8, c[0x0][0x398] ;  /* 0x00007300ff0877ac */ /* 0x000f240008000800 */
[----:B------:R-:W5:Y:S04]  /*6c960*/  LDL.LU R66, [R1+0x1cec] ;  /* 0x001cec0001427983 */ /* 0x000f680000300800 */
[----:B------:R-:W5:Y:S04]  /*6c970*/  LDL.LU R48, [R1+0x5f8] ;  /* 0x0005f80001307983 */ /* 0x000f680000300800 */
[----:B------:R-:W5:Y:S01]  /*6c980*/  LDL.LU R49, [R1+0x5fc] ;  /* 0x0005fc0001317983 */ /* 0x000f620000300800 */
[----:B------:R-:W-:Y:S01]  /*6c990*/  ISETP.LT.AND P1, PT, R44, UR9, !P1 ;  /* 0x000000092c007c0c */ /* 0x000fe2000cf21270 */
[----:B------:R-:W2:Y:S01]  /*6c9a0*/  LDCU UR9, c[0x0][0x398] ;  /* 0x00007300ff0977ac */ /* 0x000ea20008000800 */
[----:B------:R-:W-:Y:S01]  /*6c9b0*/  PRMT R0, R39, 0x9910, RZ ;  /* 0x0000991027007816 */ /* 0x000fe200000000ff */
[----:B------:R-:W5:Y:S01]  /*6c9c0*/  LDL.LU R46, [R1+0x3f8] ;  /* 0x0003f800012e7983 */ /* 0x000f620000300800 */
[----:B------:R-:W-:-:S02]  /*6c9d0*/  F2FP.SATFINITE.E4M3.F32.PACK_AB_MERGE_C R65, R65, R64, RZ ;  /* 0x000000404141723e */ /* 0x000fc400048070ff */
[----:B0-----:R-:W-:Y:S01]  /*6c9e0*/  SHF.R.S32.HI R25, RZ, 0x8, R0 ;  /* 0x00000008ff197819 */ /* 0x001fe20000011400 */
[----:B------:R-:W5:Y:S06]  /*6c9f0*/  LDL.LU R47, [R1+0x3fc] ;  /* 0x0003fc00012f7983 */ /* 0x000f6c0000300800 */
[----:B------:R0:W-:Y:S01]  /*6ca00*/  @P1 STG.E.U8 desc[UR14][R18.64], R65 ;  /* 0x0000004112001986 */ /* 0x0001e2000c10110e */
[----:B------:R-:W-:-:S03]  /*6ca10*/  ISETP.LT.AND P1, PT, R5, UR7, !P4 ;  /* 0x0000000705007c0c */ /* 0x000fc6000e721270 */
[----:B------:R4:W-:Y:S01]  /*6ca20*/  @P5 STG.E.U8 desc[UR14][R16.64], R25 ;  /* 0x0000001910005986 */ /* 0x0009e2000c10110e */
[----:B-1----:R-:W-:Y:S01]  /*6ca30*/  ISETP.LT.AND P5, PT, R67, UR4, !P4 ;  /* 0x0000000443007c0c */ /* 0x002fe2000e7a1270 */
[----:B------:R-:W1:Y:S01]  /*6ca40*/  LDCU UR4, c[0x0][0x398] ;  /* 0x00007300ff0477ac */ /* 0x000e620008000800 */
[----:B------:R-:W-:Y:S01]  /*6ca50*/  PRMT R0, R35, 0x9910, RZ ;  /* 0x0000991023007816 */ /* 0x000fe200000000ff */
[----:B------:R-:W5:Y:S01]  /*6ca60*/  LDL.LU R42, [R1+0x1f8] ;  /* 0x0001f800012a7983 */ /* 0x000f620000300800 */
[----:B--2---:R-:W-:Y:S02]  /*6ca70*/  PRMT R20, R37, 0x9910, RZ ;  /* 0x0000991025147816 */ /* 0x004fe400000000ff */
[----:B---3--:R-:W-:Y:S01]  /*6ca80*/  ISETP.LT.AND P4, PT, R44, UR6, !P4 ;  /* 0x000000062c007c0c */ /* 0x008fe2000e781270 */
[----:B------:R-:W2:Y:S01]  /*6ca90*/  LDL.LU R40, [R1+0x1fc] ;  /* 0x0001fc0001287983 */ /* 0x000ea20000300800 */
[----:B------:R-:W-:Y:S01]  /*6caa0*/  PRMT R21, R65, 0x9910, RZ ;  /* 0x0000991041157816 */ /* 0x000fe200000000ff */
[----:B------:R-:W3:Y:S01]  /*6cab0*/  LDCU UR6, c[0x0][0x398] ;  /* 0x00007300ff0677ac */ /* 0x000ee20008000800 */
[----:B0-----:R-:W-:Y:S01]  /*6cac0*/  SHF.R.S32.HI R19, RZ, 0x8, R20 ;  /* 0x00000008ff137819 */ /* 0x001fe20000011414 */
[----:B------:R-:W3:Y:S01]  /*6cad0*/  LDL.LU.64 R68, [R1+0x440] ;  /* 0x0004400001447983 */ /* 0x000ee20000300a00 */
[----:B----4-:R-:W-:-:S02]  /*6cae0*/  SHF.R.S32.HI R17, RZ, 0x8, R0 ;  /* 0x00000008ff117819 */ /* 0x010fc40000011400 */
[----:B------:R-:W-:Y:S01]  /*6caf0*/  SHF.R.S32.HI R21, RZ, 0x8, R21 ;  /* 0x00000008ff157819 */ /* 0x000fe20000011415 */
[----:B------:R-:W4:Y:S04]  /*6cb00*/  LDL.LU.64 R72, [R1+0x438] ;  /* 0x0004380001487983 */ /* 0x000f280000300a00 */
[----:B------:R0:W-:Y:S01]  /*6cb10*/  @P5 STG.E.U8 desc[UR14][R14.64], R17 ;  /* 0x000000110e005986 */ /* 0x0001e2000c10110e */
[----:B------:R-:W-:-:S03]  /*6cb20*/  ISETP.LT.AND P5, PT, R67, UR11, !P0 ;  /* 0x0000000b43007c0c */ /* 0x000fc6000c7a1270 */
[----:B------:R-:W-:Y:S01]  /*6cb30*/  @P1 STG.E.U8 desc[UR14][R12.64], R19 ;  /* 0x000000130c001986 */ /* 0x000fe2000c10110e */
[----:B------:R-:W-:-:S03]  /*6cb40*/  ISETP.LT.AND P1, PT, R67, UR8, !P3 ;  /* 0x0000000843007c0c */ /* 0x000fc6000df21270 */
[----:B------:R-:W3:Y:S04]  /*6cb50*/  LDL.LU.64 R70, [R1+0x430] ;  /* 0x0004300001467983 */ /* 0x000ee80000300a00 */
[----:B------:R-:W3:Y:S04]  /*6cb60*/  LDL.LU R67, [R1+0x1ce8] ;  /* 0x001ce80001437983 */ /* 0x000ee80000300800 */
[----:B------:R0:W-:Y:S01]  /*6cb70*/  @P4 STG.E.U8 desc[UR14][R10.64], R21 ;  /* 0x000000150a004986 */ /* 0x0001e2000c10110e */
[----:B------:R-:W-:Y:S02]  /*6cb80*/  ISETP.LT.AND P4, PT, R5, UR9, !P3 ;  /* 0x0000000905007c0c */ /* 0x000fe4000df81270 */
[----:B-----5:R-:W-:-:S05]  /*6cb90*/  F2FP.SATFINITE.E4M3.F32.PACK_AB_MERGE_C R23, R49, R48, RZ ;  /* 0x000000303117723e */ /* 0x020fca00048070ff */
[----:B------:R5:W-:Y:S01]  /*6cba0*/  @P2 STG.E.U8 desc[UR14][R8.64], R23 ;  /* 0x0000001708002986 */ /* 0x000be2000c10110e */
[----:B------:R-:W-:-:S03]  /*6cbb0*/  ISETP.LT.AND P2, PT, R5, UR12, !P0 ;  /* 0x0000000c05007c0c */ /* 0x000fc6000c741270 */
[----:B------:R-:W4:Y:S01]  /*6cbc0*/  LDL.LU R5, [R1+0x1ce4] ;  /* 0x001ce40001057983 */ /* 0x000f220000300800 */
[----:B0-----:R-:W-:Y:S02]  /*6cbd0*/  F2FP.SATFINITE.E4M3.F32.PACK_AB_MERGE_C R15, R47, R46, RZ ;  /* 0x0000002e2f0f723e */ /* 0x001fe400048070ff */
[----:B-1----:R-:W-:Y:S02]  /*6cbe0*/  ISETP.LT.AND P3, PT, R44, UR4, !P3 ;  /* 0x000000042c007c0c */ /* 0x002fe4000df61270 */
[----:B------:R-:W-:Y:S01]  /*6cbf0*/  PRMT R10, R15, 0x9910, RZ ;  /* 0x000099100f0a7816 */ /* 0x000fe200000000ff */
[----:B------:R0:W-:Y:S01]  /*6cc00*/  @P1 STG.E.U8 desc[UR14][R6.64], R15 ;  /* 0x0000000f06001986 */ /* 0x0001e2000c10110e */
[----:B------:R-:W-:Y:S02]  /*6cc10*/  PRMT R0, R23, 0x9910, RZ ;  /* 0x0000991017007816 */ /* 0x000fe400000000ff */
[----:B--2---:R-:W-:-:S04]  /*6cc20*/  F2FP.SATFINITE.E4M3.F32.PACK_AB_MERGE_C R13, R40, R42, RZ ;  /* 0x0000002a280d723e */ /* 0x004fc800048070ff */
[----:B-----5:R-:W-:Y:S01]  /*6cc30*/  PRMT R9, R13, 0x9910, RZ ;  /* 0x000099100d097816 */ /* 0x020fe200000000ff */
[----:B------:R-:W-:Y:S01]  /*6cc40*/  IMAD.MOV.U32 R8, RZ, RZ, R10 ;  /* 0x000000ffff087224 */ /* 0x000fe200078e000a */
[----:B------:R-:W-:-:S03]  /*6cc50*/  SHF.R.S32.HI R0, RZ, 0x8, R0 ;  /* 0x00000008ff007819 */ /* 0x000fc60000011400 */
[----:B0-----:R-:W-:Y:S01]  /*6cc60*/  IMAD.MOV.U32 R6, RZ, RZ, R9 ;  /* 0x000000ffff067224 */ /* 0x001fe200078e0009 */
[----:B------:R0:W-:Y:S01]  /*6cc70*/  @P4 STG.E.U8 desc[UR14][R2.64], R13 ;  /* 0x0000000d02004986 */ /* 0x0001e2000c10110e */
[----:B------:R-:W-:Y:S02]  /*6cc80*/  SHF.R.S32.HI R8, RZ, 0x8, R8 ;  /* 0x00000008ff087819 */ /* 0x000fe40000011408 */
[----:B---3--:R-:W-:Y:S02]  /*6cc90*/  F2FP.SATFINITE.E4M3.F32.PACK_AB_MERGE_C R67, R67, R66, RZ ;  /* 0x000000424343723e */ /* 0x008fe400048070ff */
[----:B0-----:R-:W-:-:S03]  /*6cca0*/  SHF.R.S32.HI R2, RZ, 0x8, R6 ;  /* 0x00000008ff027819 */ /* 0x001fc60000011406 */
[----:B----4-:R-:W-:Y:S04]  /*6ccb0*/  @P3 STG.E.U8 desc[UR14][R4.64], R67 ;  /* 0x0000004304003986 */ /* 0x010fe8000c10110e */
[----:B------:R-:W-:Y:S04]  /*6ccc0*/  @P6 STG.E.U8 desc[UR14][R68.64], R0 ;  /* 0x0000000044006986 */ /* 0x000fe8000c10110e */
[----:B------:R-:W-:Y:S04]  /*6ccd0*/  @P5 STG.E.U8 desc[UR14][R72.64], R8 ;  /* 0x0000000848005986 */ /* 0x000fe8000c10110e */
[----:B------:R0:W-:Y:S04]  /*6cce0*/  @P2 STG.E.U8 desc[UR14][R70.64], R2 ;  /* 0x0000000246002986 */ /* 0x0001e8000c10110e */
[----:B0-----:R-:W2:Y:S01]  /*6ccf0*/  LDL.LU.64 R70, [R1+0x428] ;  /* 0x0004280001467983 */ /* 0x001ea20000300a00 */
[----:B------:R-:W-:-:S02]  /*6cd00*/  PRMT R10, R67, 0x9910, RZ ;  /* 0x00009910430a7816 */ /* 0x000fc400000000ff */
[----:B------:R-:W-:-:S03]  /*6cd10*/  ISETP.LT.AND P0, PT, R44, UR6, !P0 ;  /* 0x000000062c007c0c */ /* 0x000fc6000c701270 */
[----:B------:R-:W-:-:S05]  /*6cd20*/  IMAD.MOV.U32 R7, RZ, RZ, R10 ;  /* 0x000000ffff077224 */ /* 0x000fca00078e000a */
[----:B------:R-:W-:-:S05]  /*6cd30*/  SHF.R.S32.HI R3, RZ, 0x8, R7 ;  /* 0x00000008ff037819 */ /* 0x000fca0000011407 */
[----:B--2---:R0:W-:Y:S01]  /*6cd40*/  @P0 STG.E.U8 desc[UR14][R70.64], R3 ;  /* 0x0000000346000986 */ /* 0x0041e2000c10110e */
[----:B------:R-:W-:Y:S06]  /*6cd50*/  BAR.SYNC.DEFER_BLOCKING 0x0 ;  /* 0x0000000000007b1d */ /* 0x000fec0000010000 */
[----:B------:R-:W-:Y:S05]  /*6cd60*/  BRA.U UP0, `(.L_x_13) ;  /* 0x0000000100a07547 */ /* 0x000fea000b800000 */
[----:B------:R-:W1:Y:S01]  /*6cd70*/  S2UR UR6, SR_CgaCtaId ;  /* 0x00000000000679c3 */ /* 0x000e620000008800 */
[----:B------:R-:W-:Y:S01]  /*6cd80*/  NOP ;  /* 0x0000000000007918 */ /* 0x000fe20000000000 */
[----:B------:R-:W-:Y:S01]  /*6cd90*/  UMOV UR4, 0x50 ;  /* 0x0000005000047882 */ /* 0x000fe20000000000 */
[----:B------:R-:W-:Y:S02]  /*6cda0*/  IMAD.U32 R0, RZ, RZ, UR5 ;  /* 0x00000005ff007e24 */ /* 0x000fe4000f8e00ff */
[----:B0-----:R-:W-:Y:S02]  /*6cdb0*/  IMAD.MOV.U32 R3, RZ, RZ, 0xffff ;  /* 0x0000ffffff037424 */ /* 0x001fe400078e00ff */
[----:B------:R-:W-:Y:S01]  /*6cdc0*/  IMAD.MOV.U32 R7, RZ, RZ, 0x1 ;  /* 0x00000001ff077424 */ /* 0x000fe200078e00ff */
[----:B------:R-:W-:-:S04]  /*6cdd0*/  LOP3.LUT R0, R0, 0xffff, RZ, 0xc0, !PT ;  /* 0x0000ffff00007812 */ /* 0x000fc800078ec0ff */
[----:B------:R-:W-:-:S05]  /*6cde0*/  SHF.R.U32.HI R0, RZ, 0x5, R0 ;  /* 0x00000005ff007819 */ /* 0x000fca0000011600 */
[----:B------:R-:W-:Y:S01]  /*6cdf0*/  VIADD R2, R0, 0x10 ;  /* 0x0000001000027836 */ /* 0x000fe20000000000 */
[----:B------:R-:W-:Y:S01]  /*6ce00*/  SHF.L.U32 R0, R3, R0, RZ ;  /* 0x0000000003007219 */ /* 0x000fe200000006ff */
[----:B-1----:R-:W-:-:S03]  /*6ce10*/  ULEA UR6, UR6, UR4, 0x18 ;  /* 0x0000000406067291 */ /* 0x002fc6000f8ec0ff */
[----:B------:R-:W-:-:S04]  /*6ce20*/  SHF.L.U32 R3, R7, R2, RZ ;  /* 0x0000000207037219 */ /* 0x000fc800000006ff */
[----:B------:R-:W-:Y:S02]  /*6ce30*/  LOP3.LUT R0, R3, R0, RZ, 0xfc, !PT ;  /* 0x0000000003007212 */ /* 0x000fe400078efcff */
[----:B------:R-:W0:Y:S02]  /*6ce40*/  LDS R5, [UR6] ;  /* 0x00000006ff057984 */ /* 0x000e240008000800 */
[C---:B------:R-:W-:Y:S02]  /*6ce50*/  LOP3.LUT R2, R0.reuse, 0xffff, RZ, 0xc0, !PT ;  /* 0x0000ffff00027812 */ /* 0x040fe400078ec0ff */
[----:B0-----:R-:W-:-:S04]  /*6ce60*/  LOP3.LUT R3, R0, 0xffff, R5, 0x80, !PT ;  /* 0x0000ffff00037812 */ /* 0x001fc800078e8005 */
[----:B------:R-:W-:-:S13]  /*6ce70*/  ISETP.NE.AND P0, PT, R3, R2, PT ;  /* 0x000000020300720c */ /* 0x000fda0003f05270 */
[----:B------:R-:W-:Y:S05]  /*6ce80*/  @P0 BRA `(.L_x_14) ;  /* 0x0000000000500947 */ /* 0x000fea0003800000 */
[----:B------:R-:W-:Y:S02]  /*6ce90*/  SHF.R.U32.HI R5, RZ, 0x10, R5 ;  /* 0x00000010ff057819 */ /* 0x000fe40000011605 */
[----:B------:R-:W-:-:S04]  /*6cea0*/  SHF.R.U32.HI R2, RZ, 0x10, R0 ;  /* 0x00000010ff027819 */ /* 0x000fc80000011600 */
[----:B------:R-:W-:-:S04]  /*6ceb0*/  LOP3.LUT R5, R5, R2, RZ, 0xc0, !PT ;  /* 0x0000000205057212 */ /* 0x000fc800078ec0ff */
[----:B------:R-:W-:-:S13]  /*6cec0*/  ISETP.NE.AND P0, PT, R5, R2, PT ;  /* 0x000000020500720c */ /* 0x000fda0003f05270 */
[----:B------:R-:W-:Y:S05]  /*6ced0*/  @P0 BRA `(.L_x_15) ;  /* 0x0000000000300947 */ /* 0x000fea0003800000 */
[----:B------:R-:W-:Y:S01]  /*6cee0*/  R2UR UR4, R0 ;  /* 0x00000000000472ca */ /* 0x000fe200000e0000 */
[----:B------:R-:W-:Y:S01]  /*6cef0*/  VOTEU.ANY UR5, UPT, PT ;  /* 0x0000000000057886 */ /* 0x000fe200038e0100 */
[----:B------:R-:W0:Y:S01]  /*6cf00*/  S2R R0, SR_LANEID ;  /* 0x0000000000007919 */ /* 0x000e220000000000 */
[----:B------:R-:W-:-:S10]  /*6cf10*/  UFLO.U32 UR5, UR5 ;  /* 0x00000005000572bd */ /* 0x000fd400080e0000 */
[----:B------:R-:W-:-:S06]  /*6cf20*/  ULOP3.LUT UR4, URZ, UR4, URZ, 0x33, !UPT ;  /* 0x00000004ff047292 */ /* 0x000fcc000f8e33ff */
[----:B------:R-:W-:-:S04]  /*6cf30*/  IMAD.U32 R2, RZ, RZ, UR4 ;  /* 0x00000004ff027e24 */ /* 0x000fc8000f8e00ff */
[----:B------:R-:W1:Y:S02]  /*6cf40*/  REDUX UR7, R2 ;  /* 0x00000000020773c4 */ /* 0x000e640000000000 */
[----:B------:R2:W-:Y:S01]  /*6cf50*/  UTCATOMSWS.AND URZ, UR4 ;  /* 0x0000000400ff79e3 */ /* 0x0005e20008000000 */
[----:B0-----:R-:W-:Y:S01]  /*6cf60*/  ISETP.EQ.U32.AND P0, PT, R0, UR5, PT ;  /* 0x0000000500007c0c */ /* 0x001fe2000bf02070 */
[----:B-1----:R-:W-:-:S12]  /*6cf70*/  IMAD.U32 R0, RZ, RZ, UR7 ;  /* 0x00000007ff007e24 */ /* 0x002fd8000f8e00ff */
[----:B------:R2:W-:Y:S01]  /*6cf80*/  @P0 ATOMS.AND RZ, [UR6], R0 ;  /* 0x00000000ffff098c */ /* 0x0005e2000a800006 */
[----:B------:R-:W-:Y:S05]  /*6cf90*/  BRA `(.L_x_13) ;  /* 0x0000000000147947 */ /* 0x000fea0003800000 */
.L_x_15:
[----:B------:R-:W-:-:S07]  /*6cfa0*/  MOV R2, 0x6cfc0 ;  /* 0x0006cfc000027802 */ /* 0x000fce0000000f00 */
[----:B------:R-:W-:Y:S05]  /*6cfb0*/  CALL.REL.NOINC `($__internal_0_$__cuda_sm10x_tcgen05_guardrail_trap_col_being_dealloced_not_returned_by_alloc) ;  /* 0x00000000002c7944 */ /* 0x000fea0003c00000 */
[----:B------:R-:W-:Y:S05]  /*6cfc0*/  BRA `(.L_x_13) ;  /* 0x0000000000087947 */ /* 0x000fea0003800000 */
.L_x_14:
[----:B------:R-:W-:-:S07]  /*6cfd0*/  MOV R2, 0x6cff0 ;  /* 0x0006cff000027802 */ /* 0x000fce0000000f00 */
[----:B------:R-:W-:Y:S05]  /*6cfe0*/  CALL.REL.NOINC `($__internal_2_$__cuda_sm10x_tcgen05_guardrail_trap_unallocated_columns_being_dealloced) ;  /* 0x0000000000387944 */ /* 0x000fea0003c00000 */
.L_x_13:
[----:B------:R-:W-:Y:S01]  /*6cff0*/  NOP ;  /* 0x0000000000007918 */ /* 0x000fe20000000000 */
[----:B--2---:R-:W-:Y:S05]  /*6d000*/  EXIT ;  /* 0x000000000000794d */ /* 0x004fea0003800000 */
.L_x_8:
[----:B------:R-:W0:Y:S02]  /*6d010*/  SYNCS.PHASECHK.TRANS64.TRYWAIT P1, [UR6], R21 ;  /* 0x00000015ff0075a7 */ /* 0x000e240008021106 */
[----:B0-----:R-:W-:Y:S05]  /*6d020*/  @!P1 BRA `(.L_x_8) ;  /* 0xfffffffc00f89947 */ /* 0x001fea000383ffff */
[----:B------:R-:W-:Y:S05]  /*6d030*/  BRA `(.L_x_16) ;  /* 0xfffffd0800547947 */ /* 0x000fea000383ffff */
.L_x_12:
[----:B------:R-:W0:Y:S02]  /*6d040*/  SYNCS.PHASECHK.TRANS64.TRYWAIT P6, [UR6], R3 ;  /* 0x00000003ff0075a7 */ /* 0x000e2400080c1106 */
[----:B0-----:R-:W-:Y:S05]  /*6d050*/  @!P6 BRA `(.L_x_12) ;  /* 0xfffffffc00f8e947 */ /* 0x001fea000383ffff */
[----:B------:R-:W-:Y:S05]  /*6d060*/  BRA `(.L_x_11) ;  /* 0xfffffeb0009c7947 */ /* 0x000fea000383ffff */
        .weak           $__internal_0_$__cuda_sm10x_tcgen05_guardrail_trap_col_being_dealloced_not_returned_by_alloc
        .type           $__internal_0_$__cuda_sm10x_tcgen05_guardrail_trap_col_being_dealloced_not_returned_by_alloc,@function
        .size           $__internal_0_$__cuda_sm10x_tcgen05_guardrail_trap_col_being_dealloced_not_returned_by_alloc,($__internal_1_$__cuda_sm10x_tcgen05_guardrail_trap_phase_invalid_during_alloc - $__internal_0_$__cuda_sm10x_tcgen05_guardrail_trap_col_being_dealloced_not_returned_by_alloc)
$__internal_0_$__cuda_sm10x_tcgen05_guardrail_trap_col_being_dealloced_not_returned_by_alloc:
[----:B------:R-:W-:Y:S05]  /*6d070*/  BPT.TRAP 0x1 ;  /* 0x000000040000795c */ /* 0x000fea0000300000 */
[----:B------:R-:W-:-:S04]  /*6d080*/  IMAD.MOV.U32 R3, RZ, RZ, 0x0 ;  /* 0x00000000ff037424 */ /* 0x000fc800078e00ff */
[----:B------:R-:W-:Y:S05]  /*6d090*/  RET.REL.NODEC R2 `(matmul_kernel) ;  /* 0xfffff92c02d87950 */ /* 0x000fea0003c3ffff */
        .weak           $__internal_1_$__cuda_sm10x_tcgen05_guardrail_trap_phase_invalid_during_alloc
        .type           $__internal_1_$__cuda_sm10x_tcgen05_guardrail_trap_phase_invalid_during_alloc,@function
        .size           $__internal_1_$__cuda_sm10x_tcgen05_guardrail_trap_phase_invalid_during_alloc,($__internal_2_$__cuda_sm10x_tcgen05_guardrail_trap_unallocated_columns_being_dealloced - $__internal_1_$__cuda_sm10x_tcgen05_guardrail_trap_phase_invalid_during_alloc)
$__internal_1_$__cuda_sm10x_tcgen05_guardrail_trap_phase_invalid_during_alloc:
[----:B------:R-:W-:Y:S05]  /*6d0a0*/  BPT.TRAP 0x1 ;  /* 0x000000040000795c */ /* 0x000fea0000300000 */
[----:B------:R-:W-:-:S04]  /*6d0b0*/  IMAD.MOV.U32 R3, RZ, RZ, 0x0 ;  /* 0x00000000ff037424 */ /* 0x000fc800078e00ff */
[----:B------:R-:W-:Y:S05]  /*6d0c0*/  RET.REL.NODEC R2 `(matmul_kernel) ;  /* 0xfffff92c02cc7950 */ /* 0x000fea0003c3ffff */
        .weak           $__internal_2_$__cuda_sm10x_tcgen05_guardrail_trap_unallocated_columns_being_dealloced
        .type           $__internal_2_$__cuda_sm10x_tcgen05_guardrail_trap_unallocated_columns_being_dealloced,@function
        .size           $__internal_2_$__cuda_sm10x_tcgen05_guardrail_trap_unallocated_columns_being_dealloced,(.L_x_20 - $__internal_2_$__cuda_sm10x_tcgen05_guardrail_trap_unallocated_columns_being_dealloced)
$__internal_2_$__cuda_sm10x_tcgen05_guardrail_trap_unallocated_columns_being_dealloced:
[----:B------:R-:W-:Y:S05]  /*6d0d0*/  BPT.TRAP 0x1 ;  /* 0x000000040000795c */ /* 0x000fea0000300000 */
[----:B------:R-:W-:-:S04]  /*6d0e0*/  IMAD.MOV.U32 R3, RZ, RZ, 0x0 ;  /* 0x00000000ff037424 */ /* 0x000fc800078e00ff */
[----:B------:R-:W-:Y:S05]  /*6d0f0*/  RET.REL.NODEC R2 `(matmul_kernel) ;  /* 0xfffff92c02c07950 */ /* 0x000fea0003c3ffff */
.L_x_17:
[----:B------:R-:W-:-:S00]  /*6d100*/  BRA `(.L_x_17) ;  /* 0xfffffffc00fc7947 */ /* 0x000fc0000383ffff */
[----:B------:R-:W-:-:S00]  /*6d110*/  NOP ;  /* 0x0000000000007918 */ /* 0x000fc00000000000 */
        /* <DEDUP_REMOVED lines=14> */
.L_x_20:


//--------------------- .nv.shared.matmul_kernel  --------------------------
	.section	.nv.shared.matmul_kernel,"aw",@nobits
	.sectionflags	@""
	.align	16
	.zero		1024


//--------------------- .nv.shared.reserved.0     --------------------------
	.section	.nv.shared.reserved.0,"aw",@nobits
	.align	8
	.weak		__nv_reservedSMEM_offset_0_alias
	.size		__nv_reservedSMEM_offset_0_alias, 0, 64
	.other		__nv_reservedSMEM_offset_0_alias,@"STO_CUDA_RESERVED_SHARED STV_DEFAULT"
__nv_reservedSMEM_offset_0_alias:
	.zero		0
.nv.shared.reserved.0:
	.zero		64
	.weak		__nv_reservedSMEM_allocation_phase
	.type		__nv_reservedSMEM_allocation_phase,@object
	.size		__nv_reservedSMEM_allocation_phase,(.L_0 - __nv_reservedSMEM_allocation_phase)
__nv_reservedSMEM_allocation_phase:
	.zero		1
.L_0:
	.zero		7
	.weak		__nv_reservedSMEM_devtool_atexit_pc
	.type		__nv_reservedSMEM_devtool_atexit_pc,@object
	.size		__nv_reservedSMEM_devtool_atexit_pc,(__nv_reservedSMEM_allocation_mask - __nv_reservedSMEM_devtool_atexit_pc)
__nv_reservedSMEM_devtool_atexit_pc:
	.zero		8
	.weak		__nv_reservedSMEM_allocation_mask
	.type		__nv_reservedSMEM_allocation_mask,@object
	.size		__nv_reservedSMEM_allocation_mask,(.L_2 - __nv_reservedSMEM_allocation_mask)
__nv_reservedSMEM_allocation_mask:
	.zero		4
.L_2:


//--------------------- .nv.constant0.matmul_kernel --------------------------
	.section	.nv.constant0.matmul_kernel,"a",@progbits
	.sectionflags	@""
	.align	4
.nv.constant0.matmul_kernel:
	.zero		976


//--------------------- SYMBOLS --------------------------

	.type		.nv.reservedSmem.offset0,@object
	.size		.nv.reservedSmem.offset0,0x4
	.type		.nv.reservedSmem.cap,@object
	.size		.nv.reservedSmem.cap,0x4
